	.target	sm_90a

	.elftype	@"ET_EXEC"


//--------------------- .note.nv.tkinfo           --------------------------
	.section	.note.nv.tkinfo,"",@"SHT_NOTE"
	.sectionflags	@"SHF_NOTE_NV_TKINFO"
	.tkinfo
        /*0018*/ 	.word	0x00000002
        /*0030*/ 	.string	""
        /*0030*/ 	.string	"ptxas"
        /*0030*/ 	.string	"Cuda compilation tools, release 13.0, V13.0.88"
        /*0030*/ 	.string	"Build cuda_13.0.r13.0/compiler.36424714_0"
        /*0030*/ 	.string	"-arch sm_90a -m 64 "



//--------------------- .note.nv.cuinfo           --------------------------
	.section	.note.nv.cuinfo,"",@"SHT_NOTE"
	.sectionflags	@"SHF_NOTE_NV_CUINFO"
        /*0018*/ 	.short	0x0002
        /*001a*/ 	.short	0x005a
        /*001c*/ 	.short	0x0082
	.zero		2


//--------------------- .nv.info                  --------------------------
	.section	.nv.info,"",@"SHT_CUDA_INFO"
	.align	4


	//----- nvinfo : EIATTR_REGCOUNT
	.align		4
        /*0000*/ 	.byte	0x04, 0x2f
        /*0002*/ 	.short	(.L_12 - .L_11)
	.align		4
.L_11:
        /*0004*/ 	.word	index@(_ZN7cutlass13device_kernelIN5flash22FlashAttnBwdPreprocessIN4cute5tupleIJNS3_1CILi64EEENS5_ILi96EEEEEENS_10bfloat16_tEfNS_4arch4Sm80ELb1ELb1EEEEEvNT_6ParamsE)
        /*0008*/ 	.word	0x00000032


	//----- nvinfo : EIATTR_FRAME_SIZE
	.align		4
.L_12:
        /*000c*/ 	.byte	0x04, 0x11
        /*000e*/ 	.short	(.L_14 - .L_13)
	.align		4
.L_13:
        /*0010*/ 	.word	index@(_ZN7cutlass13device_kernelIN5flash22FlashAttnBwdPreprocessIN4cute5tupleIJNS3_1CILi64EEENS5_ILi96EEEEEENS_10bfloat16_tEfNS_4arch4Sm80ELb1ELb1EEEEEvNT_6ParamsE)
        /*0014*/ 	.word	0x00000000


	//----- nvinfo : EIATTR_REGCOUNT
	.align		4
.L_14:
        /*0018*/ 	.byte	0x04, 0x2f
        /*001a*/ 	.short	(.L_16 - .L_15)
	.align		4
.L_15:
        /*001c*/ 	.word	index@(_ZN7cutlass13device_kernelIN5flash19enable_sm80_to_sm89INS1_16FlashAttnBwdSm80INS1_25CollectiveMainloopBwdSm80ILi2ELi2EN4cute5tupleIJNS5_1CILi64EEENS7_ILi128EEENS7_ILi96EEEEEENS_10bfloat16_tEfNS_4arch4Sm80ELb1ELb0ELb1ELb1ELb1ELb0ELb0ELb0ELi2ELi2ELi4ELi2ELb0EEENS1_24CollectiveEpilogueBwdGQAISB_fSE_Li256ELb1ELb1EEENS1_25SingleTileBwdLPTSchedulerILb1ELi128ELb1EEEEEEEEEvNT_6ParamsE)
        /*0020*/ 	.word	0x00000004


	//----- nvinfo : EIATTR_FRAME_SIZE
	.align		4
.L_16:
        /*0024*/ 	.byte	0x04, 0x11
        /*0026*/ 	.short	(.L_18 - .L_17)
	.align		4
.L_17:
        /*0028*/ 	.word	index@(_ZN7cutlass13device_kernelIN5flash19enable_sm80_to_sm89INS1_16FlashAttnBwdSm80INS1_25CollectiveMainloopBwdSm80ILi2ELi2EN4cute5tupleIJNS5_1CILi64EEENS7_ILi128EEENS7_ILi96EEEEEENS_10bfloat16_tEfNS_4arch4Sm80ELb1ELb0ELb1ELb1ELb1ELb0ELb0ELb0ELi2ELi2ELi4ELi2ELb0EEENS1_24CollectiveEpilogueBwdGQAISB_fSE_Li256ELb1ELb1EEENS1_25SingleTileBwdLPTSchedulerILb1ELi128ELb1EEEEEEEEEvNT_6ParamsE)
        /*002c*/ 	.word	0x00000000


	//----- nvinfo : EIATTR_REGCOUNT
	.align		4
.L_18:
        /*0030*/ 	.byte	0x04, 0x2f
        /*0032*/ 	.short	(.L_20 - .L_19)
	.align		4
.L_19:
        /*0034*/ 	.word	index@(_ZN7cutlass13device_kernelIN5flash32FlashAttnBwdPostprocessConvertdQIN4cute5tupleIJNS3_1CILi64EEENS5_ILi96EEEEEENS_10bfloat16_tEfNS_4arch4Sm80ELi256ENS3_8TiledMMAINS3_8MMA_AtomIJNS3_30SM80_16x8x16_F32BF16BF16F32_TNEEEENS3_6LayoutINS4_IJNS5_ILi2EEENS5_ILi4EEENS5_ILi1EEEEEENS4_IJSJ_SH_NS5_ILi0EEEEEEEENS4_IJNS5_ILi32EEESO_NS5_ILi16EEEEEEEELb0EEEEEvNT_6ParamsE)
        /*0038*/ 	.word	0x0000002c


	//----- nvinfo : EIATTR_FRAME_SIZE
	.align		4
.L_20:
        /*003c*/ 	.byte	0x04, 0x11
        /*003e*/ 	.short	(.L_22 - .L_21)
	.align		4
.L_21:
        /*0040*/ 	.word	index@(_ZN7cutlass13device_kernelIN5flash32FlashAttnBwdPostprocessConvertdQIN4cute5tupleIJNS3_1CILi64EEENS5_ILi96EEEEEENS_10bfloat16_tEfNS_4arch4Sm80ELi256ENS3_8TiledMMAINS3_8MMA_AtomIJNS3_30SM80_16x8x16_F32BF16BF16F32_TNEEEENS3_6LayoutINS4_IJNS5_ILi2EEENS5_ILi4EEENS5_ILi1EEEEEENS4_IJSJ_SH_NS5_ILi0EEEEEEEENS4_IJNS5_ILi32EEESO_NS5_ILi16EEEEEEEELb0EEEEEvNT_6ParamsE)
        /*0044*/ 	.word	0x00000000


	//----- nvinfo : EIATTR_REGCOUNT
	.align		4
.L_22:
        /*0048*/ 	.byte	0x04, 0x2f
        /*004a*/ 	.short	(.L_24 - .L_23)
	.align		4
.L_23:
        /*004c*/ 	.word	index@(_ZN7cutlass13device_kernelIN5flash32FlashAttnBwdPostprocessConvertdQIN4cute5tupleIJNS3_1CILi128EEENS5_ILi96EEEEEENS_10bfloat16_tEfNS_4arch4Sm80ELi256ENS3_8TiledMMAINS3_8MMA_AtomIJNS3_30SM80_16x8x16_F32BF16BF16F32_TNEEEENS3_6LayoutINS4_IJNS5_ILi4EEENS5_ILi2EEENS5_ILi1EEEEEENS4_IJSJ_SH_NS5_ILi0EEEEEEEENS4_IJNS5_ILi64EEENS5_ILi32EEENS5_ILi16EEEEEEEELb0EEEEEvNT_6ParamsE)
        /*0050*/ 	.word	0x00000044


	//----- nvinfo : EIATTR_FRAME_SIZE
	.align		4
.L_24:
        /*0054*/ 	.byte	0x04, 0x11
        /*0056*/ 	.short	(.L_26 - .L_25)
	.align		4
.L_25:
        /*0058*/ 	.word	index@(_ZN7cutlass13device_kernelIN5flash32FlashAttnBwdPostprocessConvertdQIN4cute5tupleIJNS3_1CILi128EEENS5_ILi96EEEEEENS_10bfloat16_tEfNS_4arch4Sm80ELi256ENS3_8TiledMMAINS3_8MMA_AtomIJNS3_30SM80_16x8x16_F32BF16BF16F32_TNEEEENS3_6LayoutINS4_IJNS5_ILi4EEENS5_ILi2EEENS5_ILi1EEEEEENS4_IJSJ_SH_NS5_ILi0EEEEEEEENS4_IJNS5_ILi64EEENS5_ILi32EEENS5_ILi16EEEEEEEELb0EEEEEvNT_6ParamsE)
        /*005c*/ 	.word	0x00000000


	//----- nvinfo : EIATTR_REGCOUNT
	.align		4
.L_26:
        /*0060*/ 	.byte	0x04, 0x2f
        /*0062*/ 	.short	(.L_28 - .L_27)
	.align		4
.L_27:
        /*0064*/ 	.word	index@(_ZN7cutlass13device_kernelIN5flash19enable_sm80_to_sm89INS1_16FlashAttnBwdSm80INS1_25CollectiveMainloopBwdSm80ILi2ELi2EN4cute5tupleIJNS5_1CILi64EEENS7_ILi128EEENS7_ILi96EEEEEENS_10bfloat16_tEfNS_4arch4Sm80ELb1ELb0ELb1ELb1ELb0ELb0ELb0ELb0ELi2ELi2ELi4ELi2ELb0EEENS1_24CollectiveEpilogueBwdGQAISB_fSE_Li256ELb1ELb0EEENS1_25SingleTileBwdLPTSchedulerILb1ELi128ELb0EEEEEEEEEvNT_6ParamsE)
        /*0068*/ 	.word	0x00000004


	//----- nvinfo : EIATTR_FRAME_SIZE
	.align		4
.L_28:
        /*006c*/ 	.byte	0x04, 0x11
        /*006e*/ 	.short	(.L_30 - .L_29)
	.align		4
.L_29:
        /*0070*/ 	.word	index@(_ZN7cutlass13device_kernelIN5flash19enable_sm80_to_sm89INS1_16FlashAttnBwdSm80INS1_25CollectiveMainloopBwdSm80ILi2ELi2EN4cute5tupleIJNS5_1CILi64EEENS7_ILi128EEENS7_ILi96EEEEEENS_10bfloat16_tEfNS_4arch4Sm80ELb1ELb0ELb1ELb1ELb0ELb0ELb0ELb0ELi2ELi2ELi4ELi2ELb0EEENS1_24CollectiveEpilogueBwdGQAISB_fSE_Li256ELb1ELb0EEENS1_25SingleTileBwdLPTSchedulerILb1ELi128ELb0EEEEEEEEEvNT_6ParamsE)
        /*0074*/ 	.word	0x00000000


	//----- nvinfo : EIATTR_REGCOUNT
	.align		4
.L_30:
        /*0078*/ 	.byte	0x04, 0x2f
        /*007a*/ 	.short	(.L_32 - .L_31)
	.align		4
.L_31:
        /*007c*/ 	.word	index@(_ZN7cutlass13device_kernelIN5flash19enable_sm80_to_sm89INS1_16FlashAttnBwdSm80INS1_25CollectiveMainloopBwdSm80ILi2ELi2EN4cute5tupleIJNS5_1CILi64EEENS7_ILi128EEENS7_ILi96EEEEEENS_10bfloat16_tEfNS_4arch4Sm80ELb1ELb0ELb1ELb1ELb1ELb0ELb0ELb0ELi2ELi2ELi4ELi2ELb0EEENS1_21CollectiveEpilogueBwdISB_SC_SE_Li256ELb1ELb0ELi2EEENS1_25SingleTileBwdLPTSchedulerILb1ELi128ELb1EEEEEEEEEvNT_6ParamsE)
        /*0080*/ 	.word	0x00000004


	//----- nvinfo : EIATTR_FRAME_SIZE
	.align		4
.L_32:
        /*0084*/ 	.byte	0x04, 0x11
        /*0086*/ 	.short	(.L_34 - .L_33)
	.align		4
.L_33:
        /*0088*/ 	.word	index@(_ZN7cutlass13device_kernelIN5flash19enable_sm80_to_sm89INS1_16FlashAttnBwdSm80INS1_25CollectiveMainloopBwdSm80ILi2ELi2EN4cute5tupleIJNS5_1CILi64EEENS7_ILi128EEENS7_ILi96EEEEEENS_10bfloat16_tEfNS_4arch4Sm80ELb1ELb0ELb1ELb1ELb1ELb0ELb0ELb0ELi2ELi2ELi4ELi2ELb0EEENS1_21CollectiveEpilogueBwdISB_SC_SE_Li256ELb1ELb0ELi2EEENS1_25SingleTileBwdLPTSchedulerILb1ELi128ELb1EEEEEEEEEvNT_6ParamsE)
        /*008c*/ 	.word	0x00000000


	//----- nvinfo : EIATTR_REGCOUNT
	.align		4
.L_34:
        /*0090*/ 	.byte	0x04, 0x2f
        /*0092*/ 	.short	(.L_36 - .L_35)
	.align		4
.L_35:
        /*0094*/ 	.word	index@(_ZN7cutlass13device_kernelIN5flash19enable_sm80_to_sm89INS1_16FlashAttnBwdSm80INS1_25CollectiveMainloopBwdSm80ILi2ELi2EN4cute5tupleIJNS5_1CILi64EEENS7_ILi128EEENS7_ILi96EEEEEENS_10bfloat16_tEfNS_4arch4Sm80ELb1ELb0ELb1ELb1ELb0ELb0ELb0ELb0ELi2ELi2ELi4ELi2ELb0EEENS1_21CollectiveEpilogueBwdISB_SC_SE_Li256ELb1ELb0ELi2EEENS1_25SingleTileBwdLPTSchedulerILb1ELi128ELb0EEEEEEEEEvNT_6ParamsE)
        /*0098*/ 	.word	0x00000004


	//----- nvinfo : EIATTR_FRAME_SIZE
	.align		4
.L_36:
        /*009c*/ 	.byte	0x04, 0x11
        /*009e*/ 	.short	(.L_38 - .L_37)
	.align		4
.L_37:
        /*00a0*/ 	.word	index@(_ZN7cutlass13device_kernelIN5flash19enable_sm80_to_sm89INS1_16FlashAttnBwdSm80INS1_25CollectiveMainloopBwdSm80ILi2ELi2EN4cute5tupleIJNS5_1CILi64EEENS7_ILi128EEENS7_ILi96EEEEEENS_10bfloat16_tEfNS_4arch4Sm80ELb1ELb0ELb1ELb1ELb0ELb0ELb0ELb0ELi2ELi2ELi4ELi2ELb0EEENS1_21CollectiveEpilogueBwdISB_SC_SE_Li256ELb1ELb0ELi2EEENS1_25SingleTileBwdLPTSchedulerILb1ELi128ELb0EEEEEEEEEvNT_6ParamsE)
        /*00a4*/ 	.word	0x00000000


	//----- nvinfo : EIATTR_REGCOUNT
	.align		4
.L_38:
        /*00a8*/ 	.byte	0x04, 0x2f
        /*00aa*/ 	.short	(.L_40 - .L_39)
	.align		4
.L_39:
        /*00ac*/ 	.word	index@(_ZN7cutlass13device_kernelIN5flash22FlashAttnBwdPreprocessIN4cute5tupleIJNS3_1CILi64EEENS5_ILi96EEEEEENS_10bfloat16_tEfNS_4arch4Sm80ELb1ELb0EEEEEvNT_6ParamsE)
        /*00b0*/ 	.word	0x0000002c


	//----- nvinfo : EIATTR_FRAME_SIZE
	.align		4
.L_40:
        /*00b4*/ 	.byte	0x04, 0x11
        /*00b6*/ 	.short	(.L_42 - .L_41)
	.align		4
.L_41:
        /*00b8*/ 	.word	index@(_ZN7cutlass13device_kernelIN5flash22FlashAttnBwdPreprocessIN4cute5tupleIJNS3_1CILi64EEENS5_ILi96EEEEEENS_10bfloat16_tEfNS_4arch4Sm80ELb1ELb0EEEEEvNT_6ParamsE)
        /*00bc*/ 	.word	0x00000000


	//----- nvinfo : EIATTR_REGCOUNT
	.align		4
.L_42:
        /*00c0*/ 	.byte	0x04, 0x2f
        /*00c2*/ 	.short	(.L_44 - .L_43)
	.align		4
.L_43:
        /*00c4*/ 	.word	index@(_ZN7cutlass13device_kernelIN5flash19enable_sm80_to_sm89INS1_16FlashAttnBwdSm80INS1_25CollectiveMainloopBwdSm80ILi2ELi2EN4cute5tupleIJNS5_1CILi64EEENS7_ILi128EEENS7_ILi96EEEEEENS_10bfloat16_tEfNS_4arch4Sm80ELb1ELb0ELb1ELb0ELb1ELb0ELb0ELb0ELi2ELi2ELi4ELi2ELb0EEENS1_24CollectiveEpilogueBwdGQAISB_fSE_Li256ELb0ELb1EEENS1_25SingleTileBwdLPTSchedulerILb0ELi128ELb1EEEEEEEEEvNT_6ParamsE)
        /*00c8*/ 	.word	0x00000004


	//----- nvinfo : EIATTR_FRAME_SIZE
	.align		4
.L_44:
        /*00cc*/ 	.byte	0x04, 0x11
        /*00ce*/ 	.short	(.L_46 - .L_45)
	.align		4
.L_45:
        /*00d0*/ 	.word	index@(_ZN7cutlass13device_kernelIN5flash19enable_sm80_to_sm89INS1_16FlashAttnBwdSm80INS1_25CollectiveMainloopBwdSm80ILi2ELi2EN4cute5tupleIJNS5_1CILi64EEENS7_ILi128EEENS7_ILi96EEEEEENS_10bfloat16_tEfNS_4arch4Sm80ELb1ELb0ELb1ELb0ELb1ELb0ELb0ELb0ELi2ELi2ELi4ELi2ELb0EEENS1_24CollectiveEpilogueBwdGQAISB_fSE_Li256ELb0ELb1EEENS1_25SingleTileBwdLPTSchedulerILb0ELi128ELb1EEEEEEEEEvNT_6ParamsE)
        /*00d4*/ 	.word	0x00000000


	//----- nvinfo : EIATTR_REGCOUNT
	.align		4
.L_46:
        /*00d8*/ 	.byte	0x04, 0x2f
        /*00da*/ 	.short	(.L_48 - .L_47)
	.align		4
.L_47:
        /*00dc*/ 	.word	index@(_ZN7cutlass13device_kernelIN5flash19enable_sm80_to_sm89INS1_16FlashAttnBwdSm80INS1_25CollectiveMainloopBwdSm80ILi2ELi2EN4cute5tupleIJNS5_1CILi64EEENS7_ILi128EEENS7_ILi96EEEEEENS_10bfloat16_tEfNS_4arch4Sm80ELb1ELb0ELb1ELb0ELb0ELb0ELb0ELb0ELi2ELi2ELi4ELi2ELb0EEENS1_24CollectiveEpilogueBwdGQAISB_fSE_Li256ELb0ELb0EEENS1_25SingleTileBwdLPTSchedulerILb0ELi128ELb0EEEEEEEEEvNT_6ParamsE)
        /*00e0*/ 	.word	0x00000004


	//----- nvinfo : EIATTR_FRAME_SIZE
	.align		4
.L_48:
        /*00e4*/ 	.byte	0x04, 0x11
        /*00e6*/ 	.short	(.L_50 - .L_49)
	.align		4
.L_49:
        /*00e8*/ 	.word	index@(_ZN7cutlass13device_kernelIN5flash19enable_sm80_to_sm89INS1_16FlashAttnBwdSm80INS1_25CollectiveMainloopBwdSm80ILi2ELi2EN4cute5tupleIJNS5_1CILi64EEENS7_ILi128EEENS7_ILi96EEEEEENS_10bfloat16_tEfNS_4arch4Sm80ELb1ELb0ELb1ELb0ELb0ELb0ELb0ELb0ELi2ELi2ELi4ELi2ELb0EEENS1_24CollectiveEpilogueBwdGQAISB_fSE_Li256ELb0ELb0EEENS1_25SingleTileBwdLPTSchedulerILb0ELi128ELb0EEEEEEEEEvNT_6ParamsE)
        /*00ec*/ 	.word	0x00000000


	//----- nvinfo : EIATTR_REGCOUNT
	.align		4
.L_50:
        /*00f0*/ 	.byte	0x04, 0x2f
        /*00f2*/ 	.short	(.L_52 - .L_51)
	.align		4
.L_51:
        /*00f4*/ 	.word	index@(_ZN7cutlass13device_kernelIN5flash19enable_sm80_to_sm89INS1_16FlashAttnBwdSm80INS1_25CollectiveMainloopBwdSm80ILi2ELi2EN4cute5tupleIJNS5_1CILi64EEENS7_ILi128EEENS7_ILi96EEEEEENS_10bfloat16_tEfNS_4arch4Sm80ELb1ELb0ELb1ELb0ELb1ELb0ELb0ELb0ELi2ELi2ELi4ELi2ELb0EEENS1_21CollectiveEpilogueBwdISB_SC_SE_Li256ELb0ELb0ELi2EEENS1_25SingleTileBwdLPTSchedulerILb0ELi128ELb1EEEEEEEEEvNT_6ParamsE)
        /*00f8*/ 	.word	0x00000004


	//----- nvinfo : EIATTR_FRAME_SIZE
	.align		4
.L_52:
        /*00fc*/ 	.byte	0x04, 0x11
        /*00fe*/ 	.short	(.L_54 - .L_53)
	.align		4
.L_53:
        /*0100*/ 	.word	index@(_ZN7cutlass13device_kernelIN5flash19enable_sm80_to_sm89INS1_16FlashAttnBwdSm80INS1_25CollectiveMainloopBwdSm80ILi2ELi2EN4cute5tupleIJNS5_1CILi64EEENS7_ILi128EEENS7_ILi96EEEEEENS_10bfloat16_tEfNS_4arch4Sm80ELb1ELb0ELb1ELb0ELb1ELb0ELb0ELb0ELi2ELi2ELi4ELi2ELb0EEENS1_21CollectiveEpilogueBwdISB_SC_SE_Li256ELb0ELb0ELi2EEENS1_25SingleTileBwdLPTSchedulerILb0ELi128ELb1EEEEEEEEEvNT_6ParamsE)
        /*0104*/ 	.word	0x00000000


	//----- nvinfo : EIATTR_REGCOUNT
	.align		4
.L_54:
        /*0108*/ 	.byte	0x04, 0x2f
        /*010a*/ 	.short	(.L_56 - .L_55)
	.align		4
.L_55:
        /*010c*/ 	.word	index@(_ZN7cutlass13device_kernelIN5flash19enable_sm80_to_sm89INS1_16FlashAttnBwdSm80INS1_25CollectiveMainloopBwdSm80ILi2ELi2EN4cute5tupleIJNS5_1CILi64EEENS7_ILi128EEENS7_ILi96EEEEEENS_10bfloat16_tEfNS_4arch4Sm80ELb1ELb0ELb1ELb0ELb0ELb0ELb0ELb0ELi2ELi2ELi4ELi2ELb0EEENS1_21CollectiveEpilogueBwdISB_SC_SE_Li256ELb0ELb0ELi2EEENS1_25SingleTileBwdLPTSchedulerILb0ELi128ELb0EEEEEEEEEvNT_6ParamsE)
        /*0110*/ 	.word	0x00000004


	//----- nvinfo : EIATTR_FRAME_SIZE
	.align		4
.L_56:
        /*0114*/ 	.byte	0x04, 0x11
        /*0116*/ 	.short	(.L_58 - .L_57)
	.align		4
.L_57:
        /*0118*/ 	.word	index@(_ZN7cutlass13device_kernelIN5flash19enable_sm80_to_sm89INS1_16FlashAttnBwdSm80INS1_25CollectiveMainloopBwdSm80ILi2ELi2EN4cute5tupleIJNS5_1CILi64EEENS7_ILi128EEENS7_ILi96EEEEEENS_10bfloat16_tEfNS_4arch4Sm80ELb1ELb0ELb1ELb0ELb0ELb0ELb0ELb0ELi2ELi2ELi4ELi2ELb0EEENS1_21CollectiveEpilogueBwdISB_SC_SE_Li256ELb0ELb0ELi2EEENS1_25SingleTileBwdLPTSchedulerILb0ELi128ELb0EEEEEEEEEvNT_6ParamsE)
        /*011c*/ 	.word	0x00000000


	//----- nvinfo : EIATTR_REGCOUNT
	.align		4
.L_58:
        /*0120*/ 	.byte	0x04, 0x2f
        /*0122*/ 	.short	(.L_60 - .L_59)
	.align		4
.L_59:
        /*0124*/ 	.word	index@(_ZN7cutlass13device_kernelIN5flash19enable_sm80_to_sm89INS1_16FlashAttnBwdSm80INS1_25CollectiveMainloopBwdSm80ILi2ELi2EN4cute5tupleIJNS5_1CILi64EEENS7_ILi128EEENS7_ILi96EEEEEENS_10bfloat16_tEfNS_4arch4Sm80ELb0ELb1ELb1ELb1ELb1ELb0ELb0ELb0ELi2ELi2ELi4ELi2ELb0EEENS1_24CollectiveEpilogueBwdGQAISB_fSE_Li256ELb1ELb1EEENS1_19SingleTileSchedulerILb1ELb0ELb0ELi128EEEEEEEEEvNT_6ParamsE)
        /*0128*/ 	.word	0x00000004


	//----- nvinfo : EIATTR_FRAME_SIZE
	.align		4
.L_60:
        /*012c*/ 	.byte	0x04, 0x11
        /*012e*/ 	.short	(.L_62 - .L_61)
	.align		4
.L_61:
        /*0130*/ 	.word	index@(_ZN7cutlass13device_kernelIN5flash19enable_sm80_to_sm89INS1_16FlashAttnBwdSm80INS1_25CollectiveMainloopBwdSm80ILi2ELi2EN4cute5tupleIJNS5_1CILi64EEENS7_ILi128EEENS7_ILi96EEEEEENS_10bfloat16_tEfNS_4arch4Sm80ELb0ELb1ELb1ELb1ELb1ELb0ELb0ELb0ELi2ELi2ELi4ELi2ELb0EEENS1_24CollectiveEpilogueBwdGQAISB_fSE_Li256ELb1ELb1EEENS1_19SingleTileSchedulerILb1ELb0ELb0ELi128EEEEEEEEEvNT_6ParamsE)
        /*0134*/ 	.word	0x00000000


	//----- nvinfo : EIATTR_REGCOUNT
	.align		4
.L_62:
        /*0138*/ 	.byte	0x04, 0x2f
        /*013a*/ 	.short	(.L_64 - .L_63)
	.align		4
.L_63:
        /*013c*/ 	.word	index@(_ZN7cutlass13device_kernelIN5flash19enable_sm80_to_sm89INS1_16FlashAttnBwdSm80INS1_25CollectiveMainloopBwdSm80ILi2ELi2EN4cute5tupleIJNS5_1CILi64EEENS7_ILi128EEENS7_ILi96EEEEEENS_10bfloat16_tEfNS_4arch4Sm80ELb0ELb1ELb1ELb1ELb0ELb0ELb0ELb0ELi2ELi2ELi4ELi2ELb0EEENS1_24CollectiveEpilogueBwdGQAISB_fSE_Li256ELb1ELb0EEENS1_19SingleTileSchedulerILb1ELb0ELb0ELi128EEEEEEEEEvNT_6ParamsE)
        /*0140*/ 	.word	0x00000004


	//----- nvinfo : EIATTR_FRAME_SIZE
	.align		4
.L_64:
        /*0144*/ 	.byte	0x04, 0x11
        /*0146*/ 	.short	(.L_66 - .L_65)
	.align		4
.L_65:
        /*0148*/ 	.word	index@(_ZN7cutlass13device_kernelIN5flash19enable_sm80_to_sm89INS1_16FlashAttnBwdSm80INS1_25CollectiveMainloopBwdSm80ILi2ELi2EN4cute5tupleIJNS5_1CILi64EEENS7_ILi128EEENS7_ILi96EEEEEENS_10bfloat16_tEfNS_4arch4Sm80ELb0ELb1ELb1ELb1ELb0ELb0ELb0ELb0ELi2ELi2ELi4ELi2ELb0EEENS1_24CollectiveEpilogueBwdGQAISB_fSE_Li256ELb1ELb0EEENS1_19SingleTileSchedulerILb1ELb0ELb0ELi128EEEEEEEEEvNT_6ParamsE)
        /*014c*/ 	.word	0x00000000


	//----- nvinfo : EIATTR_REGCOUNT
	.align		4
.L_66:
        /*0150*/ 	.byte	0x04, 0x2f
        /*0152*/ 	.short	(.L_68 - .L_67)
	.align		4
.L_67:
        /*0154*/ 	.word	index@(_ZN7cutlass13device_kernelIN5flash19enable_sm80_to_sm89INS1_16FlashAttnBwdSm80INS1_25CollectiveMainloopBwdSm80ILi2ELi2EN4cute5tupleIJNS5_1CILi64EEENS7_ILi128EEENS7_ILi96EEEEEENS_10bfloat16_tEfNS_4arch4Sm80ELb0ELb1ELb1ELb1ELb1ELb0ELb0ELb0ELi2ELi2ELi4ELi2ELb0EEENS1_21CollectiveEpilogueBwdISB_SC_SE_Li256ELb1ELb0ELi2EEENS1_19SingleTileSchedulerILb1ELb0ELb0ELi128EEEEEEEEEvNT_6ParamsE)
        /*0158*/ 	.word	0x00000004


	//----- nvinfo : EIATTR_FRAME_SIZE
	.align		4
.L_68:
        /*015c*/ 	.byte	0x04, 0x11
        /*015e*/ 	.short	(.L_70 - .L_69)
	.align		4
.L_69:
        /*0160*/ 	.word	index@(_ZN7cutlass13device_kernelIN5flash19enable_sm80_to_sm89INS1_16FlashAttnBwdSm80INS1_25CollectiveMainloopBwdSm80ILi2ELi2EN4cute5tupleIJNS5_1CILi64EEENS7_ILi128EEENS7_ILi96EEEEEENS_10bfloat16_tEfNS_4arch4Sm80ELb0ELb1ELb1ELb1ELb1ELb0ELb0ELb0ELi2ELi2ELi4ELi2ELb0EEENS1_21CollectiveEpilogueBwdISB_SC_SE_Li256ELb1ELb0ELi2EEENS1_19SingleTileSchedulerILb1ELb0ELb0ELi128EEEEEEEEEvNT_6ParamsE)
        /*0164*/ 	.word	0x00000000


	//----- nvinfo : EIATTR_REGCOUNT
	.align		4
.L_70:
        /*0168*/ 	.byte	0x04, 0x2f
        /*016a*/ 	.short	(.L_72 - .L_71)
	.align		4
.L_71:
        /*016c*/ 	.word	index@(_ZN7cutlass13device_kernelIN5flash19enable_sm80_to_sm89INS1_16FlashAttnBwdSm80INS1_25CollectiveMainloopBwdSm80ILi2ELi2EN4cute5tupleIJNS5_1CILi64EEENS7_ILi128EEENS7_ILi96EEEEEENS_10bfloat16_tEfNS_4arch4Sm80ELb0ELb1ELb1ELb1ELb0ELb0ELb0ELb0ELi2ELi2ELi4ELi2ELb0EEENS1_21CollectiveEpilogueBwdISB_SC_SE_Li256ELb1ELb0ELi2EEENS1_19SingleTileSchedulerILb1ELb0ELb0ELi128EEEEEEEEEvNT_6ParamsE)
        /*0170*/ 	.word	0x00000004


	//----- nvinfo : EIATTR_FRAME_SIZE
	.align		4
.L_72:
        /*0174*/ 	.byte	0x04, 0x11
        /*0176*/ 	.short	(.L_74 - .L_73)
	.align		4
.L_73:
        /*0178*/ 	.word	index@(_ZN7cutlass13device_kernelIN5flash19enable_sm80_to_sm89INS1_16FlashAttnBwdSm80INS1_25CollectiveMainloopBwdSm80ILi2ELi2EN4cute5tupleIJNS5_1CILi64EEENS7_ILi128EEENS7_ILi96EEEEEENS_10bfloat16_tEfNS_4arch4Sm80ELb0ELb1ELb1ELb1ELb0ELb0ELb0ELb0ELi2ELi2ELi4ELi2ELb0EEENS1_21CollectiveEpilogueBwdISB_SC_SE_Li256ELb1ELb0ELi2EEENS1_19SingleTileSchedulerILb1ELb0ELb0ELi128EEEEEEEEEvNT_6ParamsE)
        /*017c*/ 	.word	0x00000000


	//----- nvinfo : EIATTR_REGCOUNT
	.align		4
.L_74:
        /*0180*/ 	.byte	0x04, 0x2f
        /*0182*/ 	.short	(.L_76 - .L_75)
	.align		4
.L_75:
        /*0184*/ 	.word	index@(_ZN7cutlass13device_kernelIN5flash19enable_sm80_to_sm89INS1_16FlashAttnBwdSm80INS1_25CollectiveMainloopBwdSm80ILi2ELi2EN4cute5tupleIJNS5_1CILi64EEENS7_ILi128EEENS7_ILi96EEEEEENS_10bfloat16_tEfNS_4arch4Sm80ELb0ELb1ELb1ELb0ELb1ELb0ELb0ELb0ELi2ELi2ELi4ELi2ELb0EEENS1_24CollectiveEpilogueBwdGQAISB_fSE_Li256ELb0ELb1EEENS1_19SingleTileSchedulerILb0ELb0ELb0ELi128EEEEEEEEEvNT_6ParamsE)
        /*0188*/ 	.word	0x00000004


	//----- nvinfo : EIATTR_FRAME_SIZE
	.align		4
.L_76:
        /*018c*/ 	.byte	0x04, 0x11
        /*018e*/ 	.short	(.L_78 - .L_77)
	.align		4
.L_77:
        /*0190*/ 	.word	index@(_ZN7cutlass13device_kernelIN5flash19enable_sm80_to_sm89INS1_16FlashAttnBwdSm80INS1_25CollectiveMainloopBwdSm80ILi2ELi2EN4cute5tupleIJNS5_1CILi64EEENS7_ILi128EEENS7_ILi96EEEEEENS_10bfloat16_tEfNS_4arch4Sm80ELb0ELb1ELb1ELb0ELb1ELb0ELb0ELb0ELi2ELi2ELi4ELi2ELb0EEENS1_24CollectiveEpilogueBwdGQAISB_fSE_Li256ELb0ELb1EEENS1_19SingleTileSchedulerILb0ELb0ELb0ELi128EEEEEEEEEvNT_6ParamsE)
        /*0194*/ 	.word	0x00000000


	//----- nvinfo : EIATTR_REGCOUNT
	.align		4
.L_78:
        /*0198*/ 	.byte	0x04, 0x2f
        /*019a*/ 	.short	(.L_80 - .L_79)
	.align		4
.L_79:
        /*019c*/ 	.word	index@(_ZN7cutlass13device_kernelIN5flash19enable_sm80_to_sm89INS1_16FlashAttnBwdSm80INS1_25CollectiveMainloopBwdSm80ILi2ELi2EN4cute5tupleIJNS5_1CILi64EEENS7_ILi128EEENS7_ILi96EEEEEENS_10bfloat16_tEfNS_4arch4Sm80ELb0ELb1ELb1ELb0ELb0ELb0ELb0ELb0ELi2ELi2ELi4ELi2ELb0EEENS1_24CollectiveEpilogueBwdGQAISB_fSE_Li256ELb0ELb0EEENS1_19SingleTileSchedulerILb0ELb0ELb0ELi128EEEEEEEEEvNT_6ParamsE)
        /*01a0*/ 	.word	0x00000004


	//----- nvinfo : EIATTR_FRAME_SIZE
	.align		4
.L_80:
        /*01a4*/ 	.byte	0x04, 0x11
        /*01a6*/ 	.short	(.L_82 - .L_81)
	.align		4
.L_81:
        /*01a8*/ 	.word	index@(_ZN7cutlass13device_kernelIN5flash19enable_sm80_to_sm89INS1_16FlashAttnBwdSm80INS1_25CollectiveMainloopBwdSm80ILi2ELi2EN4cute5tupleIJNS5_1CILi64EEENS7_ILi128EEENS7_ILi96EEEEEENS_10bfloat16_tEfNS_4arch4Sm80ELb0ELb1ELb1ELb0ELb0ELb0ELb0ELb0ELi2ELi2ELi4ELi2ELb0EEENS1_24CollectiveEpilogueBwdGQAISB_fSE_Li256ELb0ELb0EEENS1_19SingleTileSchedulerILb0ELb0ELb0ELi128EEEEEEEEEvNT_6ParamsE)
        /*01ac*/ 	.word	0x00000000


	//----- nvinfo : EIATTR_REGCOUNT
	.align		4
.L_82:
        /*01b0*/ 	.byte	0x04, 0x2f
        /*01b2*/ 	.short	(.L_84 - .L_83)
	.align		4
.L_83:
        /*01b4*/ 	.word	index@(_ZN7cutlass13device_kernelIN5flash19enable_sm80_to_sm89INS1_16FlashAttnBwdSm80INS1_25CollectiveMainloopBwdSm80ILi2ELi2EN4cute5tupleIJNS5_1CILi64EEENS7_ILi128EEENS7_ILi96EEEEEENS_10bfloat16_tEfNS_4arch4Sm80ELb0ELb1ELb1ELb0ELb1ELb0ELb0ELb0ELi2ELi2ELi4ELi2ELb0EEENS1_21CollectiveEpilogueBwdISB_SC_SE_Li256ELb0ELb0ELi2EEENS1_19SingleTileSchedulerILb0ELb0ELb0ELi128EEEEEEEEEvNT_6ParamsE)
        /*01b8*/ 	.word	0x00000004


	//----- nvinfo : EIATTR_FRAME_SIZE
	.align		4
.L_84:
        /*01bc*/ 	.byte	0x04, 0x11
        /*01be*/ 	.short	(.L_86 - .L_85)
	.align		4
.L_85:
        /*01c0*/ 	.word	index@(_ZN7cutlass13device_kernelIN5flash19enable_sm80_to_sm89INS1_16FlashAttnBwdSm80INS1_25CollectiveMainloopBwdSm80ILi2ELi2EN4cute5tupleIJNS5_1CILi64EEENS7_ILi128EEENS7_ILi96EEEEEENS_10bfloat16_tEfNS_4arch4Sm80ELb0ELb1ELb1ELb0ELb1ELb0ELb0ELb0ELi2ELi2ELi4ELi2ELb0EEENS1_21CollectiveEpilogueBwdISB_SC_SE_Li256ELb0ELb0ELi2EEENS1_19SingleTileSchedulerILb0ELb0ELb0ELi128EEEEEEEEEvNT_6ParamsE)
        /*01c4*/ 	.word	0x00000000


	//----- nvinfo : EIATTR_REGCOUNT
	.align		4
.L_86:
        /*01c8*/ 	.byte	0x04, 0x2f
        /*01ca*/ 	.short	(.L_88 - .L_87)
	.align		4
.L_87:
        /*01cc*/ 	.word	index@(_ZN7cutlass13device_kernelIN5flash19enable_sm80_to_sm89INS1_16FlashAttnBwdSm80INS1_25CollectiveMainloopBwdSm80ILi2ELi2EN4cute5tupleIJNS5_1CILi64EEENS7_ILi128EEENS7_ILi96EEEEEENS_10bfloat16_tEfNS_4arch4Sm80ELb0ELb1ELb1ELb0ELb0ELb0ELb0ELb0ELi2ELi2ELi4ELi2ELb0EEENS1_21CollectiveEpilogueBwdISB_SC_SE_Li256ELb0ELb0ELi2EEENS1_19SingleTileSchedulerILb0ELb0ELb0ELi128EEEEEEEEEvNT_6ParamsE)
        /*01d0*/ 	.word	0x00000004


	//----- nvinfo : EIATTR_FRAME_SIZE
	.align		4
.L_88:
        /*01d4*/ 	.byte	0x04, 0x11
        /*01d6*/ 	.short	(.L_90 - .L_89)
	.align		4
.L_89:
        /*01d8*/ 	.word	index@(_ZN7cutlass13device_kernelIN5flash19enable_sm80_to_sm89INS1_16FlashAttnBwdSm80INS1_25CollectiveMainloopBwdSm80ILi2ELi2EN4cute5tupleIJNS5_1CILi64EEENS7_ILi128EEENS7_ILi96EEEEEENS_10bfloat16_tEfNS_4arch4Sm80ELb0ELb1ELb1ELb0ELb0ELb0ELb0ELb0ELi2ELi2ELi4ELi2ELb0EEENS1_21CollectiveEpilogueBwdISB_SC_SE_Li256ELb0ELb0ELi2EEENS1_19SingleTileSchedulerILb0ELb0ELb0ELi128EEEEEEEEEvNT_6ParamsE)
        /*01dc*/ 	.word	0x00000000


	//----- nvinfo : EIATTR_REGCOUNT
	.align		4
.L_90:
        /*01e0*/ 	.byte	0x04, 0x2f
        /*01e2*/ 	.short	(.L_92 - .L_91)
	.align		4
.L_91:
        /*01e4*/ 	.word	index@(_ZN7cutlass13device_kernelIN5flash19enable_sm80_to_sm89INS1_16FlashAttnBwdSm80INS1_25CollectiveMainloopBwdSm80ILi2ELi2EN4cute5tupleIJNS5_1CILi64EEENS7_ILi128EEENS7_ILi96EEEEEENS_10bfloat16_tEfNS_4arch4Sm80ELb0ELb0ELb1ELb1ELb1ELb0ELb0ELb0ELi2ELi2ELi4ELi2ELb0EEENS1_24CollectiveEpilogueBwdGQAISB_fSE_Li256ELb1ELb1EEENS1_19SingleTileSchedulerILb1ELb0ELb0ELi128EEEEEEEEEvNT_6ParamsE)
        /*01e8*/ 	.word	0x00000004


	//----- nvinfo : EIATTR_FRAME_SIZE
	.align		4
.L_92:
        /*01ec*/ 	.byte	0x04, 0x11
        /*01ee*/ 	.short	(.L_94 - .L_93)
	.align		4
.L_93:
        /*01f0*/ 	.word	index@(_ZN7cutlass13device_kernelIN5flash19enable_sm80_to_sm89INS1_16FlashAttnBwdSm80INS1_25CollectiveMainloopBwdSm80ILi2ELi2EN4cute5tupleIJNS5_1CILi64EEENS7_ILi128EEENS7_ILi96EEEEEENS_10bfloat16_tEfNS_4arch4Sm80ELb0ELb0ELb1ELb1ELb1ELb0ELb0ELb0ELi2ELi2ELi4ELi2ELb0EEENS1_24CollectiveEpilogueBwdGQAISB_fSE_Li256ELb1ELb1EEENS1_19SingleTileSchedulerILb1ELb0ELb0ELi128EEEEEEEEEvNT_6ParamsE)
        /*01f4*/ 	.word	0x00000000


	//----- nvinfo : EIATTR_REGCOUNT
	.align		4
.L_94:
        /*01f8*/ 	.byte	0x04, 0x2f
        /*01fa*/ 	.short	(.L_96 - .L_95)
	.align		4
.L_95:
        /*01fc*/ 	.word	index@(_ZN7cutlass13device_kernelIN5flash19enable_sm80_to_sm89INS1_16FlashAttnBwdSm80INS1_25CollectiveMainloopBwdSm80ILi2ELi2EN4cute5tupleIJNS5_1CILi64EEENS7_ILi128EEENS7_ILi96EEEEEENS_10bfloat16_tEfNS_4arch4Sm80ELb0ELb0ELb1ELb1ELb0ELb0ELb0ELb0ELi2ELi2ELi4ELi2ELb0EEENS1_24CollectiveEpilogueBwdGQAISB_fSE_Li256ELb1ELb0EEENS1_19SingleTileSchedulerILb1ELb0ELb0ELi128EEEEEEEEEvNT_6ParamsE)
        /*0200*/ 	.word	0x00000004


	//----- nvinfo : EIATTR_FRAME_SIZE
	.align		4
.L_96:
        /*0204*/ 	.byte	0x04, 0x11
        /*0206*/ 	.short	(.L_98 - .L_97)
	.align		4
.L_97:
        /*0208*/ 	.word	index@(_ZN7cutlass13device_kernelIN5flash19enable_sm80_to_sm89INS1_16FlashAttnBwdSm80INS1_25CollectiveMainloopBwdSm80ILi2ELi2EN4cute5tupleIJNS5_1CILi64EEENS7_ILi128EEENS7_ILi96EEEEEENS_10bfloat16_tEfNS_4arch4Sm80ELb0ELb0ELb1ELb1ELb0ELb0ELb0ELb0ELi2ELi2ELi4ELi2ELb0EEENS1_24CollectiveEpilogueBwdGQAISB_fSE_Li256ELb1ELb0EEENS1_19SingleTileSchedulerILb1ELb0ELb0ELi128EEEEEEEEEvNT_6ParamsE)
        /*020c*/ 	.word	0x00000000


	//----- nvinfo : EIATTR_REGCOUNT
	.align		4
.L_98:
        /*0210*/ 	.byte	0x04, 0x2f
        /*0212*/ 	.short	(.L_100 - .L_99)
	.align		4
.L_99:
        /*0214*/ 	.word	index@(_ZN7cutlass13device_kernelIN5flash19enable_sm80_to_sm89INS1_16FlashAttnBwdSm80INS1_25CollectiveMainloopBwdSm80ILi2ELi2EN4cute5tupleIJNS5_1CILi64EEENS7_ILi128EEENS7_ILi96EEEEEENS_10bfloat16_tEfNS_4arch4Sm80ELb0ELb0ELb1ELb1ELb1ELb0ELb0ELb0ELi2ELi2ELi4ELi2ELb0EEENS1_21CollectiveEpilogueBwdISB_SC_SE_Li256ELb1ELb0ELi2EEENS1_19SingleTileSchedulerILb1ELb0ELb0ELi128EEEEEEEEEvNT_6ParamsE)
        /*0218*/ 	.word	0x00000004


	//----- nvinfo : EIATTR_FRAME_SIZE
	.align		4
.L_100:
        /*021c*/ 	.byte	0x04, 0x11
        /*021e*/ 	.short	(.L_102 - .L_101)
	.align		4
.L_101:
        /*0220*/ 	.word	index@(_ZN7cutlass13device_kernelIN5flash19enable_sm80_to_sm89INS1_16FlashAttnBwdSm80INS1_25CollectiveMainloopBwdSm80ILi2ELi2EN4cute5tupleIJNS5_1CILi64EEENS7_ILi128EEENS7_ILi96EEEEEENS_10bfloat16_tEfNS_4arch4Sm80ELb0ELb0ELb1ELb1ELb1ELb0ELb0ELb0ELi2ELi2ELi4ELi2ELb0EEENS1_21CollectiveEpilogueBwdISB_SC_SE_Li256ELb1ELb0ELi2EEENS1_19SingleTileSchedulerILb1ELb0ELb0ELi128EEEEEEEEEvNT_6ParamsE)
        /*0224*/ 	.word	0x00000000


	//----- nvinfo : EIATTR_REGCOUNT
	.align		4
.L_102:
        /*0228*/ 	.byte	0x04, 0x2f
        /*022a*/ 	.short	(.L_104 - .L_103)
	.align		4
.L_103:
        /*022c*/ 	.word	index@(_ZN7cutlass13device_kernelIN5flash19enable_sm80_to_sm89INS1_16FlashAttnBwdSm80INS1_25CollectiveMainloopBwdSm80ILi2ELi2EN4cute5tupleIJNS5_1CILi64EEENS7_ILi128EEENS7_ILi96EEEEEENS_10bfloat16_tEfNS_4arch4Sm80ELb0ELb0ELb1ELb1ELb0ELb0ELb0ELb0ELi2ELi2ELi4ELi2ELb0EEENS1_21CollectiveEpilogueBwdISB_SC_SE_Li256ELb1ELb0ELi2EEENS1_19SingleTileSchedulerILb1ELb0ELb0ELi128EEEEEEEEEvNT_6ParamsE)
        /*0230*/ 	.word	0x00000004


	//----- nvinfo : EIATTR_FRAME_SIZE
	.align		4
.L_104:
        /*0234*/ 	.byte	0x04, 0x11
        /*0236*/ 	.short	(.L_106 - .L_105)
	.align		4
.L_105:
        /*0238*/ 	.word	index@(_ZN7cutlass13device_kernelIN5flash19enable_sm80_to_sm89INS1_16FlashAttnBwdSm80INS1_25CollectiveMainloopBwdSm80ILi2ELi2EN4cute5tupleIJNS5_1CILi64EEENS7_ILi128EEENS7_ILi96EEEEEENS_10bfloat16_tEfNS_4arch4Sm80ELb0ELb0ELb1ELb1ELb0ELb0ELb0ELb0ELi2ELi2ELi4ELi2ELb0EEENS1_21CollectiveEpilogueBwdISB_SC_SE_Li256ELb1ELb0ELi2EEENS1_19SingleTileSchedulerILb1ELb0ELb0ELi128EEEEEEEEEvNT_6ParamsE)
        /*023c*/ 	.word	0x00000000


	//----- nvinfo : EIATTR_REGCOUNT
	.align		4
.L_106:
        /*0240*/ 	.byte	0x04, 0x2f
        /*0242*/ 	.short	(.L_108 - .L_107)
	.align		4
.L_107:
        /*0244*/ 	.word	index@(_ZN7cutlass13device_kernelIN5flash19enable_sm80_to_sm89INS1_16FlashAttnBwdSm80INS1_25CollectiveMainloopBwdSm80ILi2ELi2EN4cute5tupleIJNS5_1CILi64EEENS7_ILi128EEENS7_ILi96EEEEEENS_10bfloat16_tEfNS_4arch4Sm80ELb0ELb0ELb1ELb0ELb1ELb0ELb0ELb0ELi2ELi2ELi4ELi2ELb0EEENS1_24CollectiveEpilogueBwdGQAISB_fSE_Li256ELb0ELb1EEENS1_19SingleTileSchedulerILb0ELb0ELb0ELi128EEEEEEEEEvNT_6ParamsE)
        /*0248*/ 	.word	0x00000004


	//----- nvinfo : EIATTR_FRAME_SIZE
	.align		4
.L_108:
        /*024c*/ 	.byte	0x04, 0x11
        /*024e*/ 	.short	(.L_110 - .L_109)
	.align		4
.L_109:
        /*0250*/ 	.word	index@(_ZN7cutlass13device_kernelIN5flash19enable_sm80_to_sm89INS1_16FlashAttnBwdSm80INS1_25CollectiveMainloopBwdSm80ILi2ELi2EN4cute5tupleIJNS5_1CILi64EEENS7_ILi128EEENS7_ILi96EEEEEENS_10bfloat16_tEfNS_4arch4Sm80ELb0ELb0ELb1ELb0ELb1ELb0ELb0ELb0ELi2ELi2ELi4ELi2ELb0EEENS1_24CollectiveEpilogueBwdGQAISB_fSE_Li256ELb0ELb1EEENS1_19SingleTileSchedulerILb0ELb0ELb0ELi128EEEEEEEEEvNT_6ParamsE)
        /*0254*/ 	.word	0x00000000


	//----- nvinfo : EIATTR_REGCOUNT
	.align		4
.L_110:
        /*0258*/ 	.byte	0x04, 0x2f
        /*025a*/ 	.short	(.L_112 - .L_111)
	.align		4
.L_111:
        /*025c*/ 	.word	index@(_ZN7cutlass13device_kernelIN5flash19enable_sm80_to_sm89INS1_16FlashAttnBwdSm80INS1_25CollectiveMainloopBwdSm80ILi2ELi2EN4cute5tupleIJNS5_1CILi64EEENS7_ILi128EEENS7_ILi96EEEEEENS_10bfloat16_tEfNS_4arch4Sm80ELb0ELb0ELb1ELb0ELb0ELb0ELb0ELb0ELi2ELi2ELi4ELi2ELb0EEENS1_24CollectiveEpilogueBwdGQAISB_fSE_Li256ELb0ELb0EEENS1_19SingleTileSchedulerILb0ELb0ELb0ELi128EEEEEEEEEvNT_6ParamsE)
        /*0260*/ 	.word	0x00000004


	//----- nvinfo : EIATTR_FRAME_SIZE
	.align		4
.L_112:
        /*0264*/ 	.byte	0x04, 0x11
        /*0266*/ 	.short	(.L_114 - .L_113)
	.align		4
.L_113:
        /*0268*/ 	.word	index@(_ZN7cutlass13device_kernelIN5flash19enable_sm80_to_sm89INS1_16FlashAttnBwdSm80INS1_25CollectiveMainloopBwdSm80ILi2ELi2EN4cute5tupleIJNS5_1CILi64EEENS7_ILi128EEENS7_ILi96EEEEEENS_10bfloat16_tEfNS_4arch4Sm80ELb0ELb0ELb1ELb0ELb0ELb0ELb0ELb0ELi2ELi2ELi4ELi2ELb0EEENS1_24CollectiveEpilogueBwdGQAISB_fSE_Li256ELb0ELb0EEENS1_19SingleTileSchedulerILb0ELb0ELb0ELi128EEEEEEEEEvNT_6ParamsE)
        /*026c*/ 	.word	0x00000000


	//----- nvinfo : EIATTR_REGCOUNT
	.align		4
.L_114:
        /*0270*/ 	.byte	0x04, 0x2f
        /*0272*/ 	.short	(.L_116 - .L_115)
	.align		4
.L_115:
        /*0274*/ 	.word	index@(_ZN7cutlass13device_kernelIN5flash19enable_sm80_to_sm89INS1_16FlashAttnBwdSm80INS1_25CollectiveMainloopBwdSm80ILi2ELi2EN4cute5tupleIJNS5_1CILi64EEENS7_ILi128EEENS7_ILi96EEEEEENS_10bfloat16_tEfNS_4arch4Sm80ELb0ELb0ELb1ELb0ELb1ELb0ELb0ELb0ELi2ELi2ELi4ELi2ELb0EEENS1_21CollectiveEpilogueBwdISB_SC_SE_Li256ELb0ELb0ELi2EEENS1_19SingleTileSchedulerILb0ELb0ELb0ELi128EEEEEEEEEvNT_6ParamsE)
        /*0278*/ 	.word	0x00000004


	//----- nvinfo : EIATTR_FRAME_SIZE
	.align		4
.L_116:
        /*027c*/ 	.byte	0x04, 0x11
        /*027e*/ 	.short	(.L_118 - .L_117)
	.align		4
.L_117:
        /*0280*/ 	.word	index@(_ZN7cutlass13device_kernelIN5flash19enable_sm80_to_sm89INS1_16FlashAttnBwdSm80INS1_25CollectiveMainloopBwdSm80ILi2ELi2EN4cute5tupleIJNS5_1CILi64EEENS7_ILi128EEENS7_ILi96EEEEEENS_10bfloat16_tEfNS_4arch4Sm80ELb0ELb0ELb1ELb0ELb1ELb0ELb0ELb0ELi2ELi2ELi4ELi2ELb0EEENS1_21CollectiveEpilogueBwdISB_SC_SE_Li256ELb0ELb0ELi2EEENS1_19SingleTileSchedulerILb0ELb0ELb0ELi128EEEEEEEEEvNT_6ParamsE)
        /*0284*/ 	.word	0x00000000


	//----- nvinfo : EIATTR_REGCOUNT
	.align		4
.L_118:
        /*0288*/ 	.byte	0x04, 0x2f
        /*028a*/ 	.short	(.L_120 - .L_119)
	.align		4
.L_119:
        /*028c*/ 	.word	index@(_ZN7cutlass13device_kernelIN5flash19enable_sm80_to_sm89INS1_16FlashAttnBwdSm80INS1_25CollectiveMainloopBwdSm80ILi2ELi2EN4cute5tupleIJNS5_1CILi64EEENS7_ILi128EEENS7_ILi96EEEEEENS_10bfloat16_tEfNS_4arch4Sm80ELb0ELb0ELb1ELb0ELb0ELb0ELb0ELb0ELi2ELi2ELi4ELi2ELb0EEENS1_21CollectiveEpilogueBwdISB_SC_SE_Li256ELb0ELb0ELi2EEENS1_19SingleTileSchedulerILb0ELb0ELb0ELi128EEEEEEEEEvNT_6ParamsE)
        /*0290*/ 	.word	0x00000004


	//----- nvinfo : EIATTR_FRAME_SIZE
	.align		4
.L_120:
        /*0294*/ 	.byte	0x04, 0x11
        /*0296*/ 	.short	(.L_122 - .L_121)
	.align		4
.L_121:
        /*0298*/ 	.word	index@(_ZN7cutlass13device_kernelIN5flash19enable_sm80_to_sm89INS1_16FlashAttnBwdSm80INS1_25CollectiveMainloopBwdSm80ILi2ELi2EN4cute5tupleIJNS5_1CILi64EEENS7_ILi128EEENS7_ILi96EEEEEENS_10bfloat16_tEfNS_4arch4Sm80ELb0ELb0ELb1ELb0ELb0ELb0ELb0ELb0ELi2ELi2ELi4ELi2ELb0EEENS1_21CollectiveEpilogueBwdISB_SC_SE_Li256ELb0ELb0ELi2EEENS1_19SingleTileSchedulerILb0ELb0ELb0ELi128EEEEEEEEEvNT_6ParamsE)
        /*029c*/ 	.word	0x00000000


	//----- nvinfo : EIATTR_REGCOUNT
	.align		4
.L_122:
        /*02a0*/ 	.byte	0x04, 0x2f
        /*02a2*/ 	.short	(.L_124 - .L_123)
	.align		4
.L_123:
        /*02a4*/ 	.word	index@(_ZN7cutlass13device_kernelIN5flash19enable_sm80_to_sm89INS1_16FlashAttnBwdSm80INS1_25CollectiveMainloopBwdSm80ILi2ELi1EN4cute5tupleIJNS5_1CILi64EEENS7_ILi128EEENS7_ILi96EEEEEENS_10bfloat16_tEfNS_4arch4Sm80ELb1ELb0ELb1ELb1ELb1ELb0ELb0ELb0ELi2ELi2ELi4ELi2ELb1EEENS1_24CollectiveEpilogueBwdGQAISB_fSE_Li256ELb1ELb1EEENS1_25SingleTileBwdLPTSchedulerILb1ELi128ELb1EEEEEEEEEvNT_6ParamsE)
        /*02a8*/ 	.word	0x00000004


	//----- nvinfo : EIATTR_FRAME_SIZE
	.align		4
.L_124:
        /*02ac*/ 	.byte	0x04, 0x11
        /*02ae*/ 	.short	(.L_126 - .L_125)
	.align		4
.L_125:
        /*02b0*/ 	.word	index@(_ZN7cutlass13device_kernelIN5flash19enable_sm80_to_sm89INS1_16FlashAttnBwdSm80INS1_25CollectiveMainloopBwdSm80ILi2ELi1EN4cute5tupleIJNS5_1CILi64EEENS7_ILi128EEENS7_ILi96EEEEEENS_10bfloat16_tEfNS_4arch4Sm80ELb1ELb0ELb1ELb1ELb1ELb0ELb0ELb0ELi2ELi2ELi4ELi2ELb1EEENS1_24CollectiveEpilogueBwdGQAISB_fSE_Li256ELb1ELb1EEENS1_25SingleTileBwdLPTSchedulerILb1ELi128ELb1EEEEEEEEEvNT_6ParamsE)
        /*02b4*/ 	.word	0x00000000


	//----- nvinfo : EIATTR_REGCOUNT
	.align		4
.L_126:
        /*02b8*/ 	.byte	0x04, 0x2f
        /*02ba*/ 	.short	(.L_128 - .L_127)
	.align		4
.L_127:
        /*02bc*/ 	.word	index@(_ZN7cutlass13device_kernelIN5flash19enable_sm80_to_sm89INS1_16FlashAttnBwdSm80INS1_25CollectiveMainloopBwdSm80ILi2ELi1EN4cute5tupleIJNS5_1CILi64EEENS7_ILi128EEENS7_ILi96EEEEEENS_10bfloat16_tEfNS_4arch4Sm80ELb1ELb0ELb1ELb1ELb0ELb0ELb0ELb0ELi2ELi2ELi4ELi2ELb1EEENS1_24CollectiveEpilogueBwdGQAISB_fSE_Li256ELb1ELb0EEENS1_25SingleTileBwdLPTSchedulerILb1ELi128ELb0EEEEEEEEEvNT_6ParamsE)
        /*02c0*/ 	.word	0x00000004


	//----- nvinfo : EIATTR_FRAME_SIZE
	.align		4
.L_128:
        /*02c4*/ 	.byte	0x04, 0x11
        /*02c6*/ 	.short	(.L_130 - .L_129)
	.align		4
.L_129:
        /*02c8*/ 	.word	index@(_ZN7cutlass13device_kernelIN5flash19enable_sm80_to_sm89INS1_16FlashAttnBwdSm80INS1_25CollectiveMainloopBwdSm80ILi2ELi1EN4cute5tupleIJNS5_1CILi64EEENS7_ILi128EEENS7_ILi96EEEEEENS_10bfloat16_tEfNS_4arch4Sm80ELb1ELb0ELb1ELb1ELb0ELb0ELb0ELb0ELi2ELi2ELi4ELi2ELb1EEENS1_24CollectiveEpilogueBwdGQAISB_fSE_Li256ELb1ELb0EEENS1_25SingleTileBwdLPTSchedulerILb1ELi128ELb0EEEEEEEEEvNT_6ParamsE)
        /*02cc*/ 	.word	0x00000000


	//----- nvinfo : EIATTR_REGCOUNT
	.align		4
.L_130:
        /*02d0*/ 	.byte	0x04, 0x2f
        /*02d2*/ 	.short	(.L_132 - .L_131)
	.align		4
.L_131:
        /*02d4*/ 	.word	index@(_ZN7cutlass13device_kernelIN5flash19enable_sm80_to_sm89INS1_16FlashAttnBwdSm80INS1_25CollectiveMainloopBwdSm80ILi2ELi1EN4cute5tupleIJNS5_1CILi64EEENS7_ILi128EEENS7_ILi96EEEEEENS_10bfloat16_tEfNS_4arch4Sm80ELb1ELb0ELb1ELb1ELb1ELb0ELb0ELb0ELi2ELi2ELi4ELi2ELb1EEENS1_21CollectiveEpilogueBwdISB_SC_SE_Li256ELb1ELb0ELi2EEENS1_25SingleTileBwdLPTSchedulerILb1ELi128ELb1EEEEEEEEEvNT_6ParamsE)
        /*02d8*/ 	.word	0x00000004


	//----- nvinfo : EIATTR_FRAME_SIZE
	.align		4
.L_132:
        /*02dc*/ 	.byte	0x04, 0x11
        /*02de*/ 	.short	(.L_134 - .L_133)
	.align		4
.L_133:
        /*02e0*/ 	.word	index@(_ZN7cutlass13device_kernelIN5flash19enable_sm80_to_sm89INS1_16FlashAttnBwdSm80INS1_25CollectiveMainloopBwdSm80ILi2ELi1EN4cute5tupleIJNS5_1CILi64EEENS7_ILi128EEENS7_ILi96EEEEEENS_10bfloat16_tEfNS_4arch4Sm80ELb1ELb0ELb1ELb1ELb1ELb0ELb0ELb0ELi2ELi2ELi4ELi2ELb1EEENS1_21CollectiveEpilogueBwdISB_SC_SE_Li256ELb1ELb0ELi2EEENS1_25SingleTileBwdLPTSchedulerILb1ELi128ELb1EEEEEEEEEvNT_6ParamsE)
        /*02e4*/ 	.word	0x00000000


	//----- nvinfo : EIATTR_REGCOUNT
	.align		4
.L_134:
        /*02e8*/ 	.byte	0x04, 0x2f
        /*02ea*/ 	.short	(.L_136 - .L_135)
	.align		4
.L_135:
        /*02ec*/ 	.word	index@(_ZN7cutlass13device_kernelIN5flash19enable_sm80_to_sm89INS1_16FlashAttnBwdSm80INS1_25CollectiveMainloopBwdSm80ILi2ELi1EN4cute5tupleIJNS5_1CILi64EEENS7_ILi128EEENS7_ILi96EEEEEENS_10bfloat16_tEfNS_4arch4Sm80ELb1ELb0ELb1ELb1ELb0ELb0ELb0ELb0ELi2ELi2ELi4ELi2ELb1EEENS1_21CollectiveEpilogueBwdISB_SC_SE_Li256ELb1ELb0ELi2EEENS1_25SingleTileBwdLPTSchedulerILb1ELi128ELb0EEEEEEEEEvNT_6ParamsE)
        /*02f0*/ 	.word	0x00000004


	//----- nvinfo : EIATTR_FRAME_SIZE
	.align		4
.L_136:
        /*02f4*/ 	.byte	0x04, 0x11
        /*02f6*/ 	.short	(.L_138 - .L_137)
	.align		4
.L_137:
        /*02f8*/ 	.word	index@(_ZN7cutlass13device_kernelIN5flash19enable_sm80_to_sm89INS1_16FlashAttnBwdSm80INS1_25CollectiveMainloopBwdSm80ILi2ELi1EN4cute5tupleIJNS5_1CILi64EEENS7_ILi128EEENS7_ILi96EEEEEENS_10bfloat16_tEfNS_4arch4Sm80ELb1ELb0ELb1ELb1ELb0ELb0ELb0ELb0ELi2ELi2ELi4ELi2ELb1EEENS1_21CollectiveEpilogueBwdISB_SC_SE_Li256ELb1ELb0ELi2EEENS1_25SingleTileBwdLPTSchedulerILb1ELi128ELb0EEEEEEEEEvNT_6ParamsE)
        /*02fc*/ 	.word	0x00000000


	//----- nvinfo : EIATTR_REGCOUNT
	.align		4
.L_138:
        /*0300*/ 	.byte	0x04, 0x2f
        /*0302*/ 	.short	(.L_140 - .L_139)
	.align		4
.L_139:
        /*0304*/ 	.word	index@(_ZN7cutlass13device_kernelIN5flash19enable_sm80_to_sm89INS1_16FlashAttnBwdSm80INS1_25CollectiveMainloopBwdSm80ILi2ELi1EN4cute5tupleIJNS5_1CILi64EEENS7_ILi128EEENS7_ILi96EEEEEENS_10bfloat16_tEfNS_4arch4Sm80ELb1ELb0ELb1ELb0ELb1ELb0ELb0ELb0ELi2ELi2ELi4ELi2ELb1EEENS1_24CollectiveEpilogueBwdGQAISB_fSE_Li256ELb0ELb1EEENS1_25SingleTileBwdLPTSchedulerILb0ELi128ELb1EEEEEEEEEvNT_6ParamsE)
        /*0308*/ 	.word	0x00000004


	//----- nvinfo : EIATTR_FRAME_SIZE
	.align		4
.L_140:
        /*030c*/ 	.byte	0x04, 0x11
        /*030e*/ 	.short	(.L_142 - .L_141)
	.align		4
.L_141:
        /*0310*/ 	.word	index@(_ZN7cutlass13device_kernelIN5flash19enable_sm80_to_sm89INS1_16FlashAttnBwdSm80INS1_25CollectiveMainloopBwdSm80ILi2ELi1EN4cute5tupleIJNS5_1CILi64EEENS7_ILi128EEENS7_ILi96EEEEEENS_10bfloat16_tEfNS_4arch4Sm80ELb1ELb0ELb1ELb0ELb1ELb0ELb0ELb0ELi2ELi2ELi4ELi2ELb1EEENS1_24CollectiveEpilogueBwdGQAISB_fSE_Li256ELb0ELb1EEENS1_25SingleTileBwdLPTSchedulerILb0ELi128ELb1EEEEEEEEEvNT_6ParamsE)
        /*0314*/ 	.word	0x00000000


	//----- nvinfo : EIATTR_REGCOUNT
	.align		4
.L_142:
        /*0318*/ 	.byte	0x04, 0x2f
        /*031a*/ 	.short	(.L_144 - .L_143)
	.align		4
.L_143:
        /*031c*/ 	.word	index@(_ZN7cutlass13device_kernelIN5flash19enable_sm80_to_sm89INS1_16FlashAttnBwdSm80INS1_25CollectiveMainloopBwdSm80ILi2ELi1EN4cute5tupleIJNS5_1CILi64EEENS7_ILi128EEENS7_ILi96EEEEEENS_10bfloat16_tEfNS_4arch4Sm80ELb1ELb0ELb1ELb0ELb0ELb0ELb0ELb0ELi2ELi2ELi4ELi2ELb1EEENS1_24CollectiveEpilogueBwdGQAISB_fSE_Li256ELb0ELb0EEENS1_25SingleTileBwdLPTSchedulerILb0ELi128ELb0EEEEEEEEEvNT_6ParamsE)
        /*0320*/ 	.word	0x00000004


	//----- nvinfo : EIATTR_FRAME_SIZE
	.align		4
.L_144:
        /*0324*/ 	.byte	0x04, 0x11
        /*0326*/ 	.short	(.L_146 - .L_145)
	.align		4
.L_145:
        /*0328*/ 	.word	index@(_ZN7cutlass13device_kernelIN5flash19enable_sm80_to_sm89INS1_16FlashAttnBwdSm80INS1_25CollectiveMainloopBwdSm80ILi2ELi1EN4cute5tupleIJNS5_1CILi64EEENS7_ILi128EEENS7_ILi96EEEEEENS_10bfloat16_tEfNS_4arch4Sm80ELb1ELb0ELb1ELb0ELb0ELb0ELb0ELb0ELi2ELi2ELi4ELi2ELb1EEENS1_24CollectiveEpilogueBwdGQAISB_fSE_Li256ELb0ELb0EEENS1_25SingleTileBwdLPTSchedulerILb0ELi128ELb0EEEEEEEEEvNT_6ParamsE)
        /*032c*/ 	.word	0x00000000


	//----- nvinfo : EIATTR_REGCOUNT
	.align		4
.L_146:
        /*0330*/ 	.byte	0x04, 0x2f
        /*0332*/ 	.short	(.L_148 - .L_147)
	.align		4
.L_147:
        /*0334*/ 	.word	index@(_ZN7cutlass13device_kernelIN5flash19enable_sm80_to_sm89INS1_16FlashAttnBwdSm80INS1_25CollectiveMainloopBwdSm80ILi2ELi1EN4cute5tupleIJNS5_1CILi64EEENS7_ILi128EEENS7_ILi96EEEEEENS_10bfloat16_tEfNS_4arch4Sm80ELb1ELb0ELb1ELb0ELb1ELb0ELb0ELb0ELi2ELi2ELi4ELi2ELb1EEENS1_21CollectiveEpilogueBwdISB_SC_SE_Li256ELb0ELb0ELi2EEENS1_25SingleTileBwdLPTSchedulerILb0ELi128ELb1EEEEEEEEEvNT_6ParamsE)
        /*0338*/ 	.word	0x00000004


	//----- nvinfo : EIATTR_FRAME_SIZE
	.align		4
.L_148:
        /*033c*/ 	.byte	0x04, 0x11
        /*033e*/ 	.short	(.L_150 - .L_149)
	.align		4
.L_149:
        /*0340*/ 	.word	index@(_ZN7cutlass13device_kernelIN5flash19enable_sm80_to_sm89INS1_16FlashAttnBwdSm80INS1_25CollectiveMainloopBwdSm80ILi2ELi1EN4cute5tupleIJNS5_1CILi64EEENS7_ILi128EEENS7_ILi96EEEEEENS_10bfloat16_tEfNS_4arch4Sm80ELb1ELb0ELb1ELb0ELb1ELb0ELb0ELb0ELi2ELi2ELi4ELi2ELb1EEENS1_21CollectiveEpilogueBwdISB_SC_SE_Li256ELb0ELb0ELi2EEENS1_25SingleTileBwdLPTSchedulerILb0ELi128ELb1EEEEEEEEEvNT_6ParamsE)
        /*0344*/ 	.word	0x00000000


	//----- nvinfo : EIATTR_REGCOUNT
	.align		4
.L_150:
        /*0348*/ 	.byte	0x04, 0x2f
        /*034a*/ 	.short	(.L_152 - .L_151)
	.align		4
.L_151:
        /*034c*/ 	.word	index@(_ZN7cutlass13device_kernelIN5flash19enable_sm80_to_sm89INS1_16FlashAttnBwdSm80INS1_25CollectiveMainloopBwdSm80ILi2ELi1EN4cute5tupleIJNS5_1CILi64EEENS7_ILi128EEENS7_ILi96EEEEEENS_10bfloat16_tEfNS_4arch4Sm80ELb1ELb0ELb1ELb0ELb0ELb0ELb0ELb0ELi2ELi2ELi4ELi2ELb1EEENS1_21CollectiveEpilogueBwdISB_SC_SE_Li256ELb0ELb0ELi2EEENS1_25SingleTileBwdLPTSchedulerILb0ELi128ELb0EEEEEEEEEvNT_6ParamsE)
        /*0350*/ 	.word	0x00000004


	//----- nvinfo : EIATTR_FRAME_SIZE
	.align		4
.L_152:
        /*0354*/ 	.byte	0x04, 0x11
        /*0356*/ 	.short	(.L_154 - .L_153)
	.align		4
.L_153:
        /*0358*/ 	.word	index@(_ZN7cutlass13device_kernelIN5flash19enable_sm80_to_sm89INS1_16FlashAttnBwdSm80INS1_25CollectiveMainloopBwdSm80ILi2ELi1EN4cute5tupleIJNS5_1CILi64EEENS7_ILi128EEENS7_ILi96EEEEEENS_10bfloat16_tEfNS_4arch4Sm80ELb1ELb0ELb1ELb0ELb0ELb0ELb0ELb0ELi2ELi2ELi4ELi2ELb1EEENS1_21CollectiveEpilogueBwdISB_SC_SE_Li256ELb0ELb0ELi2EEENS1_25SingleTileBwdLPTSchedulerILb0ELi128ELb0EEEEEEEEEvNT_6ParamsE)
        /*035c*/ 	.word	0x00000000


	//----- nvinfo : EIATTR_REGCOUNT
	.align		4
.L_154:
        /*0360*/ 	.byte	0x04, 0x2f
        /*0362*/ 	.short	(.L_156 - .L_155)
	.align		4
.L_155:
        /*0364*/ 	.word	index@(_ZN7cutlass13device_kernelIN5flash19enable_sm80_to_sm89INS1_16FlashAttnBwdSm80INS1_25CollectiveMainloopBwdSm80ILi2ELi1EN4cute5tupleIJNS5_1CILi64EEENS7_ILi128EEENS7_ILi96EEEEEENS_10bfloat16_tEfNS_4arch4Sm80ELb0ELb1ELb1ELb1ELb1ELb0ELb0ELb0ELi2ELi2ELi4ELi2ELb1EEENS1_24CollectiveEpilogueBwdGQAISB_fSE_Li256ELb1ELb1EEENS1_19SingleTileSchedulerILb1ELb0ELb0ELi128EEEEEEEEEvNT_6ParamsE)
        /*0368*/ 	.word	0x00000004


	//----- nvinfo : EIATTR_FRAME_SIZE
	.align		4
.L_156:
        /*036c*/ 	.byte	0x04, 0x11
        /*036e*/ 	.short	(.L_158 - .L_157)
	.align		4
.L_157:
        /*0370*/ 	.word	index@(_ZN7cutlass13device_kernelIN5flash19enable_sm80_to_sm89INS1_16FlashAttnBwdSm80INS1_25CollectiveMainloopBwdSm80ILi2ELi1EN4cute5tupleIJNS5_1CILi64EEENS7_ILi128EEENS7_ILi96EEEEEENS_10bfloat16_tEfNS_4arch4Sm80ELb0ELb1ELb1ELb1ELb1ELb0ELb0ELb0ELi2ELi2ELi4ELi2ELb1EEENS1_24CollectiveEpilogueBwdGQAISB_fSE_Li256ELb1ELb1EEENS1_19SingleTileSchedulerILb1ELb0ELb0ELi128EEEEEEEEEvNT_6ParamsE)
        /*0374*/ 	.word	0x00000000


	//----- nvinfo : EIATTR_REGCOUNT
	.align		4
.L_158:
        /*0378*/ 	.byte	0x04, 0x2f
        /*037a*/ 	.short	(.L_160 - .L_159)
	.align		4
.L_159:
        /*037c*/ 	.word	index@(_ZN7cutlass13device_kernelIN5flash19enable_sm80_to_sm89INS1_16FlashAttnBwdSm80INS1_25CollectiveMainloopBwdSm80ILi2ELi1EN4cute5tupleIJNS5_1CILi64EEENS7_ILi128EEENS7_ILi96EEEEEENS_10bfloat16_tEfNS_4arch4Sm80ELb0ELb1ELb1ELb1ELb0ELb0ELb0ELb0ELi2ELi2ELi4ELi2ELb1EEENS1_24CollectiveEpilogueBwdGQAISB_fSE_Li256ELb1ELb0EEENS1_19SingleTileSchedulerILb1ELb0ELb0ELi128EEEEEEEEEvNT_6ParamsE)
        /*0380*/ 	.word	0x00000004


	//----- nvinfo : EIATTR_FRAME_SIZE
	.align		4
.L_160:
        /*0384*/ 	.byte	0x04, 0x11
        /*0386*/ 	.short	(.L_162 - .L_161)
	.align		4
.L_161:
        /*0388*/ 	.word	index@(_ZN7cutlass13device_kernelIN5flash19enable_sm80_to_sm89INS1_16FlashAttnBwdSm80INS1_25CollectiveMainloopBwdSm80ILi2ELi1EN4cute5tupleIJNS5_1CILi64EEENS7_ILi128EEENS7_ILi96EEEEEENS_10bfloat16_tEfNS_4arch4Sm80ELb0ELb1ELb1ELb1ELb0ELb0ELb0ELb0ELi2ELi2ELi4ELi2ELb1EEENS1_24CollectiveEpilogueBwdGQAISB_fSE_Li256ELb1ELb0EEENS1_19SingleTileSchedulerILb1ELb0ELb0ELi128EEEEEEEEEvNT_6ParamsE)
        /*038c*/ 	.word	0x00000000


	//----- nvinfo : EIATTR_REGCOUNT
	.align		4
.L_162:
        /*0390*/ 	.byte	0x04, 0x2f
        /*0392*/ 	.short	(.L_164 - .L_163)
	.align		4
.L_163:
        /*0394*/ 	.word	index@(_ZN7cutlass13device_kernelIN5flash19enable_sm80_to_sm89INS1_16FlashAttnBwdSm80INS1_25CollectiveMainloopBwdSm80ILi2ELi1EN4cute5tupleIJNS5_1CILi64EEENS7_ILi128EEENS7_ILi96EEEEEENS_10bfloat16_tEfNS_4arch4Sm80ELb0ELb1ELb1ELb1ELb1ELb0ELb0ELb0ELi2ELi2ELi4ELi2ELb1EEENS1_21CollectiveEpilogueBwdISB_SC_SE_Li256ELb1ELb0ELi2EEENS1_19SingleTileSchedulerILb1ELb0ELb0ELi128EEEEEEEEEvNT_6ParamsE)
        /*0398*/ 	.word	0x00000004


	//----- nvinfo : EIATTR_FRAME_SIZE
	.align		4
.L_164:
        /*039c*/ 	.byte	0x04, 0x11
        /*039e*/ 	.short	(.L_166 - .L_165)
	.align		4
.L_165:
        /*03a0*/ 	.word	index@(_ZN7cutlass13device_kernelIN5flash19enable_sm80_to_sm89INS1_16FlashAttnBwdSm80INS1_25CollectiveMainloopBwdSm80ILi2ELi1EN4cute5tupleIJNS5_1CILi64EEENS7_ILi128EEENS7_ILi96EEEEEENS_10bfloat16_tEfNS_4arch4Sm80ELb0ELb1ELb1ELb1ELb1ELb0ELb0ELb0ELi2ELi2ELi4ELi2ELb1EEENS1_21CollectiveEpilogueBwdISB_SC_SE_Li256ELb1ELb0ELi2EEENS1_19SingleTileSchedulerILb1ELb0ELb0ELi128EEEEEEEEEvNT_6ParamsE)
        /*03a4*/ 	.word	0x00000000


	//----- nvinfo : EIATTR_REGCOUNT
	.align		4
.L_166:
        /*03a8*/ 	.byte	0x04, 0x2f
        /*03aa*/ 	.short	(.L_168 - .L_167)
	.align		4
.L_167:
        /*03ac*/ 	.word	index@(_ZN7cutlass13device_kernelIN5flash19enable_sm80_to_sm89INS1_16FlashAttnBwdSm80INS1_25CollectiveMainloopBwdSm80ILi2ELi1EN4cute5tupleIJNS5_1CILi64EEENS7_ILi128EEENS7_ILi96EEEEEENS_10bfloat16_tEfNS_4arch4Sm80ELb0ELb1ELb1ELb1ELb0ELb0ELb0ELb0ELi2ELi2ELi4ELi2ELb1EEENS1_21CollectiveEpilogueBwdISB_SC_SE_Li256ELb1ELb0ELi2EEENS1_19SingleTileSchedulerILb1ELb0ELb0ELi128EEEEEEEEEvNT_6ParamsE)
        /*03b0*/ 	.word	0x00000004


	//----- nvinfo : EIATTR_FRAME_SIZE
	.align		4
.L_168:
        /*03b4*/ 	.byte	0x04, 0x11
        /*03b6*/ 	.short	(.L_170 - .L_169)
	.align		4
.L_169:
        /*03b8*/ 	.word	index@(_ZN7cutlass13device_kernelIN5flash19enable_sm80_to_sm89INS1_16FlashAttnBwdSm80INS1_25CollectiveMainloopBwdSm80ILi2ELi1EN4cute5tupleIJNS5_1CILi64EEENS7_ILi128EEENS7_ILi96EEEEEENS_10bfloat16_tEfNS_4arch4Sm80ELb0ELb1ELb1ELb1ELb0ELb0ELb0ELb0ELi2ELi2ELi4ELi2ELb1EEENS1_21CollectiveEpilogueBwdISB_SC_SE_Li256ELb1ELb0ELi2EEENS1_19SingleTileSchedulerILb1ELb0ELb0ELi128EEEEEEEEEvNT_6ParamsE)
        /*03bc*/ 	.word	0x00000000


	//----- nvinfo : EIATTR_REGCOUNT
	.align		4
.L_170:
        /*03c0*/ 	.byte	0x04, 0x2f
        /*03c2*/ 	.short	(.L_172 - .L_171)
	.align		4
.L_171:
        /*03c4*/ 	.word	index@(_ZN7cutlass13device_kernelIN5flash19enable_sm80_to_sm89INS1_16FlashAttnBwdSm80INS1_25CollectiveMainloopBwdSm80ILi2ELi1EN4cute5tupleIJNS5_1CILi64EEENS7_ILi128EEENS7_ILi96EEEEEENS_10bfloat16_tEfNS_4arch4Sm80ELb0ELb1ELb1ELb0ELb1ELb0ELb0ELb0ELi2ELi2ELi4ELi2ELb1EEENS1_24CollectiveEpilogueBwdGQAISB_fSE_Li256ELb0ELb1EEENS1_19SingleTileSchedulerILb0ELb0ELb0ELi128EEEEEEEEEvNT_6ParamsE)
        /*03c8*/ 	.word	0x00000004


	//----- nvinfo : EIATTR_FRAME_SIZE
	.align		4
.L_172:
        /*03cc*/ 	.byte	0x04, 0x11
        /*03ce*/ 	.short	(.L_174 - .L_173)
	.align		4
.L_173:
        /*03d0*/ 	.word	index@(_ZN7cutlass13device_kernelIN5flash19enable_sm80_to_sm89INS1_16FlashAttnBwdSm80INS1_25CollectiveMainloopBwdSm80ILi2ELi1EN4cute5tupleIJNS5_1CILi64EEENS7_ILi128EEENS7_ILi96EEEEEENS_10bfloat16_tEfNS_4arch4Sm80ELb0ELb1ELb1ELb0ELb1ELb0ELb0ELb0ELi2ELi2ELi4ELi2ELb1EEENS1_24CollectiveEpilogueBwdGQAISB_fSE_Li256ELb0ELb1EEENS1_19SingleTileSchedulerILb0ELb0ELb0ELi128EEEEEEEEEvNT_6ParamsE)
        /*03d4*/ 	.word	0x00000000


	//----- nvinfo : EIATTR_REGCOUNT
	.align		4
.L_174:
        /*03d8*/ 	.byte	0x04, 0x2f
        /*03da*/ 	.short	(.L_176 - .L_175)
	.align		4
.L_175:
        /*03dc*/ 	.word	index@(_ZN7cutlass13device_kernelIN5flash19enable_sm80_to_sm89INS1_16FlashAttnBwdSm80INS1_25CollectiveMainloopBwdSm80ILi2ELi1EN4cute5tupleIJNS5_1CILi64EEENS7_ILi128EEENS7_ILi96EEEEEENS_10bfloat16_tEfNS_4arch4Sm80ELb0ELb1ELb1ELb0ELb0ELb0ELb0ELb0ELi2ELi2ELi4ELi2ELb1EEENS1_24CollectiveEpilogueBwdGQAISB_fSE_Li256ELb0ELb0EEENS1_19SingleTileSchedulerILb0ELb0ELb0ELi128EEEEEEEEEvNT_6ParamsE)
        /*03e0*/ 	.word	0x00000004


	//----- nvinfo : EIATTR_FRAME_SIZE
	.align		4
.L_176:
        /*03e4*/ 	.byte	0x04, 0x11
        /*03e6*/ 	.short	(.L_178 - .L_177)
	.align		4
.L_177:
        /*03e8*/ 	.word	index@(_ZN7cutlass13device_kernelIN5flash19enable_sm80_to_sm89INS1_16FlashAttnBwdSm80INS1_25CollectiveMainloopBwdSm80ILi2ELi1EN4cute5tupleIJNS5_1CILi64EEENS7_ILi128EEENS7_ILi96EEEEEENS_10bfloat16_tEfNS_4arch4Sm80ELb0ELb1ELb1ELb0ELb0ELb0ELb0ELb0ELi2ELi2ELi4ELi2ELb1EEENS1_24CollectiveEpilogueBwdGQAISB_fSE_Li256ELb0ELb0EEENS1_19SingleTileSchedulerILb0ELb0ELb0ELi128EEEEEEEEEvNT_6ParamsE)
        /*03ec*/ 	.word	0x00000000


	//----- nvinfo : EIATTR_REGCOUNT
	.align		4
.L_178:
        /*03f0*/ 	.byte	0x04, 0x2f
        /*03f2*/ 	.short	(.L_180 - .L_179)
	.align		4
.L_179:
        /*03f4*/ 	.word	index@(_ZN7cutlass13device_kernelIN5flash19enable_sm80_to_sm89INS1_16FlashAttnBwdSm80INS1_25CollectiveMainloopBwdSm80ILi2ELi1EN4cute5tupleIJNS5_1CILi64EEENS7_ILi128EEENS7_ILi96EEEEEENS_10bfloat16_tEfNS_4arch4Sm80ELb0ELb1ELb1ELb0ELb1ELb0ELb0ELb0ELi2ELi2ELi4ELi2ELb1EEENS1_21CollectiveEpilogueBwdISB_SC_SE_Li256ELb0ELb0ELi2EEENS1_19SingleTileSchedulerILb0ELb0ELb0ELi128EEEEEEEEEvNT_6ParamsE)
        /*03f8*/ 	.word	0x00000004


	//----- nvinfo : EIATTR_FRAME_SIZE
	.align		4
.L_180:
        /*03fc*/ 	.byte	0x04, 0x11
        /*03fe*/ 	.short	(.L_182 - .L_181)
	.align		4
.L_181:
        /*0400*/ 	.word	index@(_ZN7cutlass13device_kernelIN5flash19enable_sm80_to_sm89INS1_16FlashAttnBwdSm80INS1_25CollectiveMainloopBwdSm80ILi2ELi1EN4cute5tupleIJNS5_1CILi64EEENS7_ILi128EEENS7_ILi96EEEEEENS_10bfloat16_tEfNS_4arch4Sm80ELb0ELb1ELb1ELb0ELb1ELb0ELb0ELb0ELi2ELi2ELi4ELi2ELb1EEENS1_21CollectiveEpilogueBwdISB_SC_SE_Li256ELb0ELb0ELi2EEENS1_19SingleTileSchedulerILb0ELb0ELb0ELi128EEEEEEEEEvNT_6ParamsE)
        /*0404*/ 	.word	0x00000000


	//----- nvinfo : EIATTR_REGCOUNT
	.align		4
.L_182:
        /*0408*/ 	.byte	0x04, 0x2f
        /*040a*/ 	.short	(.L_184 - .L_183)
	.align		4
.L_183:
        /*040c*/ 	.word	index@(_ZN7cutlass13device_kernelIN5flash19enable_sm80_to_sm89INS1_16FlashAttnBwdSm80INS1_25CollectiveMainloopBwdSm80ILi2ELi1EN4cute5tupleIJNS5_1CILi64EEENS7_ILi128EEENS7_ILi96EEEEEENS_10bfloat16_tEfNS_4arch4Sm80ELb0ELb1ELb1ELb0ELb0ELb0ELb0ELb0ELi2ELi2ELi4ELi2ELb1EEENS1_21CollectiveEpilogueBwdISB_SC_SE_Li256ELb0ELb0ELi2EEENS1_19SingleTileSchedulerILb0ELb0ELb0ELi128EEEEEEEEEvNT_6ParamsE)
        /*0410*/ 	.word	0x00000004


	//----- nvinfo : EIATTR_FRAME_SIZE
	.align		4
.L_184:
        /*0414*/ 	.byte	0x04, 0x11
        /*0416*/ 	.short	(.L_186 - .L_185)
	.align		4
.L_185:
        /*0418*/ 	.word	index@(_ZN7cutlass13device_kernelIN5flash19enable_sm80_to_sm89INS1_16FlashAttnBwdSm80INS1_25CollectiveMainloopBwdSm80ILi2ELi1EN4cute5tupleIJNS5_1CILi64EEENS7_ILi128EEENS7_ILi96EEEEEENS_10bfloat16_tEfNS_4arch4Sm80ELb0ELb1ELb1ELb0ELb0ELb0ELb0ELb0ELi2ELi2ELi4ELi2ELb1EEENS1_21CollectiveEpilogueBwdISB_SC_SE_Li256ELb0ELb0ELi2EEENS1_19SingleTileSchedulerILb0ELb0ELb0ELi128EEEEEEEEEvNT_6ParamsE)
        /*041c*/ 	.word	0x00000000


	//----- nvinfo : EIATTR_REGCOUNT
	.align		4
.L_186:
        /*0420*/ 	.byte	0x04, 0x2f
        /*0422*/ 	.short	(.L_188 - .L_187)
	.align		4
.L_187:
        /*0424*/ 	.word	index@(_ZN7cutlass13device_kernelIN5flash19enable_sm80_to_sm89INS1_16FlashAttnBwdSm80INS1_25CollectiveMainloopBwdSm80ILi2ELi1EN4cute5tupleIJNS5_1CILi64EEENS7_ILi128EEENS7_ILi96EEEEEENS_10bfloat16_tEfNS_4arch4Sm80ELb0ELb0ELb1ELb1ELb1ELb0ELb0ELb0ELi2ELi2ELi4ELi2ELb1EEENS1_24CollectiveEpilogueBwdGQAISB_fSE_Li256ELb1ELb1EEENS1_19SingleTileSchedulerILb1ELb0ELb0ELi128EEEEEEEEEvNT_6ParamsE)
        /*0428*/ 	.word	0x00000004


	//----- nvinfo : EIATTR_FRAME_SIZE
	.align		4
.L_188:
        /*042c*/ 	.byte	0x04, 0x11
        /*042e*/ 	.short	(.L_190 - .L_189)
	.align		4
.L_189:
        /*0430*/ 	.word	index@(_ZN7cutlass13device_kernelIN5flash19enable_sm80_to_sm89INS1_16FlashAttnBwdSm80INS1_25CollectiveMainloopBwdSm80ILi2ELi1EN4cute5tupleIJNS5_1CILi64EEENS7_ILi128EEENS7_ILi96EEEEEENS_10bfloat16_tEfNS_4arch4Sm80ELb0ELb0ELb1ELb1ELb1ELb0ELb0ELb0ELi2ELi2ELi4ELi2ELb1EEENS1_24CollectiveEpilogueBwdGQAISB_fSE_Li256ELb1ELb1EEENS1_19SingleTileSchedulerILb1ELb0ELb0ELi128EEEEEEEEEvNT_6ParamsE)
        /*0434*/ 	.word	0x00000000


	//----- nvinfo : EIATTR_REGCOUNT
	.align		4
.L_190:
        /*0438*/ 	.byte	0x04, 0x2f
        /*043a*/ 	.short	(.L_192 - .L_191)
	.align		4
.L_191:
        /*043c*/ 	.word	index@(_ZN7cutlass13device_kernelIN5flash19enable_sm80_to_sm89INS1_16FlashAttnBwdSm80INS1_25CollectiveMainloopBwdSm80ILi2ELi1EN4cute5tupleIJNS5_1CILi64EEENS7_ILi128EEENS7_ILi96EEEEEENS_10bfloat16_tEfNS_4arch4Sm80ELb0ELb0ELb1ELb1ELb0ELb0ELb0ELb0ELi2ELi2ELi4ELi2ELb1EEENS1_24CollectiveEpilogueBwdGQAISB_fSE_Li256ELb1ELb0EEENS1_19SingleTileSchedulerILb1ELb0ELb0ELi128EEEEEEEEEvNT_6ParamsE)
        /*0440*/ 	.word	0x00000004


	//----- nvinfo : EIATTR_FRAME_SIZE
	.align		4
.L_192:
        /*0444*/ 	.byte	0x04, 0x11
        /*0446*/ 	.short	(.L_194 - .L_193)
	.align		4
.L_193:
        /*0448*/ 	.word	index@(_ZN7cutlass13device_kernelIN5flash19enable_sm80_to_sm89INS1_16FlashAttnBwdSm80INS1_25CollectiveMainloopBwdSm80ILi2ELi1EN4cute5tupleIJNS5_1CILi64EEENS7_ILi128EEENS7_ILi96EEEEEENS_10bfloat16_tEfNS_4arch4Sm80ELb0ELb0ELb1ELb1ELb0ELb0ELb0ELb0ELi2ELi2ELi4ELi2ELb1EEENS1_24CollectiveEpilogueBwdGQAISB_fSE_Li256ELb1ELb0EEENS1_19SingleTileSchedulerILb1ELb0ELb0ELi128EEEEEEEEEvNT_6ParamsE)
        /*044c*/ 	.word	0x00000000


	//----- nvinfo : EIATTR_REGCOUNT
	.align		4
.L_194:
        /*0450*/ 	.byte	0x04, 0x2f
        /*0452*/ 	.short	(.L_196 - .L_195)
	.align		4
.L_195:
        /*0454*/ 	.word	index@(_ZN7cutlass13device_kernelIN5flash19enable_sm80_to_sm89INS1_16FlashAttnBwdSm80INS1_25CollectiveMainloopBwdSm80ILi2ELi1EN4cute5tupleIJNS5_1CILi64EEENS7_ILi128EEENS7_ILi96EEEEEENS_10bfloat16_tEfNS_4arch4Sm80ELb0ELb0ELb1ELb1ELb1ELb0ELb0ELb0ELi2ELi2ELi4ELi2ELb1EEENS1_21CollectiveEpilogueBwdISB_SC_SE_Li256ELb1ELb0ELi2EEENS1_19SingleTileSchedulerILb1ELb0ELb0ELi128EEEEEEEEEvNT_6ParamsE)
        /*0458*/ 	.word	0x00000004


	//----- nvinfo : EIATTR_FRAME_SIZE
	.align		4
.L_196:
        /*045c*/ 	.byte	0x04, 0x11
        /*045e*/ 	.short	(.L_198 - .L_197)
	.align		4
.L_197:
        /*0460*/ 	.word	index@(_ZN7cutlass13device_kernelIN5flash19enable_sm80_to_sm89INS1_16FlashAttnBwdSm80INS1_25CollectiveMainloopBwdSm80ILi2ELi1EN4cute5tupleIJNS5_1CILi64EEENS7_ILi128EEENS7_ILi96EEEEEENS_10bfloat16_tEfNS_4arch4Sm80ELb0ELb0ELb1ELb1ELb1ELb0ELb0ELb0ELi2ELi2ELi4ELi2ELb1EEENS1_21CollectiveEpilogueBwdISB_SC_SE_Li256ELb1ELb0ELi2EEENS1_19SingleTileSchedulerILb1ELb0ELb0ELi128EEEEEEEEEvNT_6ParamsE)
        /*0464*/ 	.word	0x00000000


	//----- nvinfo : EIATTR_REGCOUNT
	.align		4
.L_198:
        /*0468*/ 	.byte	0x04, 0x2f
        /*046a*/ 	.short	(.L_200 - .L_199)
	.align		4
.L_199:
        /*046c*/ 	.word	index@(_ZN7cutlass13device_kernelIN5flash19enable_sm80_to_sm89INS1_16FlashAttnBwdSm80INS1_25CollectiveMainloopBwdSm80ILi2ELi1EN4cute5tupleIJNS5_1CILi64EEENS7_ILi128EEENS7_ILi96EEEEEENS_10bfloat16_tEfNS_4arch4Sm80ELb0ELb0ELb1ELb1ELb0ELb0ELb0ELb0ELi2ELi2ELi4ELi2ELb1EEENS1_21CollectiveEpilogueBwdISB_SC_SE_Li256ELb1ELb0ELi2EEENS1_19SingleTileSchedulerILb1ELb0ELb0ELi128EEEEEEEEEvNT_6ParamsE)
        /*0470*/ 	.word	0x00000004


	//----- nvinfo : EIATTR_FRAME_SIZE
	.align		4
.L_200:
        /*0474*/ 	.byte	0x04, 0x11
        /*0476*/ 	.short	(.L_202 - .L_201)
	.align		4
.L_201:
        /*0478*/ 	.word	index@(_ZN7cutlass13device_kernelIN5flash19enable_sm80_to_sm89INS1_16FlashAttnBwdSm80INS1_25CollectiveMainloopBwdSm80ILi2ELi1EN4cute5tupleIJNS5_1CILi64EEENS7_ILi128EEENS7_ILi96EEEEEENS_10bfloat16_tEfNS_4arch4Sm80ELb0ELb0ELb1ELb1ELb0ELb0ELb0ELb0ELi2ELi2ELi4ELi2ELb1EEENS1_21CollectiveEpilogueBwdISB_SC_SE_Li256ELb1ELb0ELi2EEENS1_19SingleTileSchedulerILb1ELb0ELb0ELi128EEEEEEEEEvNT_6ParamsE)
        /*047c*/ 	.word	0x00000000


	//----- nvinfo : EIATTR_REGCOUNT
	.align		4
.L_202:
        /*0480*/ 	.byte	0x04, 0x2f
        /*0482*/ 	.short	(.L_204 - .L_203)
	.align		4
.L_203:
        /*0484*/ 	.word	index@(_ZN7cutlass13device_kernelIN5flash19enable_sm80_to_sm89INS1_16FlashAttnBwdSm80INS1_25CollectiveMainloopBwdSm80ILi2ELi1EN4cute5tupleIJNS5_1CILi64EEENS7_ILi128EEENS7_ILi96EEEEEENS_10bfloat16_tEfNS_4arch4Sm80ELb0ELb0ELb1ELb0ELb1ELb0ELb0ELb0ELi2ELi2ELi4ELi2ELb1EEENS1_24CollectiveEpilogueBwdGQAISB_fSE_Li256ELb0ELb1EEENS1_19SingleTileSchedulerILb0ELb0ELb0ELi128EEEEEEEEEvNT_6ParamsE)
        /*0488*/ 	.word	0x00000004


	//----- nvinfo : EIATTR_FRAME_SIZE
	.align		4
.L_204:
        /*048c*/ 	.byte	0x04, 0x11
        /*048e*/ 	.short	(.L_206 - .L_205)
	.align		4
.L_205:
        /*0490*/ 	.word	index@(_ZN7cutlass13device_kernelIN5flash19enable_sm80_to_sm89INS1_16FlashAttnBwdSm80INS1_25CollectiveMainloopBwdSm80ILi2ELi1EN4cute5tupleIJNS5_1CILi64EEENS7_ILi128EEENS7_ILi96EEEEEENS_10bfloat16_tEfNS_4arch4Sm80ELb0ELb0ELb1ELb0ELb1ELb0ELb0ELb0ELi2ELi2ELi4ELi2ELb1EEENS1_24CollectiveEpilogueBwdGQAISB_fSE_Li256ELb0ELb1EEENS1_19SingleTileSchedulerILb0ELb0ELb0ELi128EEEEEEEEEvNT_6ParamsE)
        /*0494*/ 	.word	0x00000000


	//----- nvinfo : EIATTR_REGCOUNT
	.align		4
.L_206:
        /*0498*/ 	.byte	0x04, 0x2f
        /*049a*/ 	.short	(.L_208 - .L_207)
	.align		4
.L_207:
        /*049c*/ 	.word	index@(_ZN7cutlass13device_kernelIN5flash19enable_sm80_to_sm89INS1_16FlashAttnBwdSm80INS1_25CollectiveMainloopBwdSm80ILi2ELi1EN4cute5tupleIJNS5_1CILi64EEENS7_ILi128EEENS7_ILi96EEEEEENS_10bfloat16_tEfNS_4arch4Sm80ELb0ELb0ELb1ELb0ELb0ELb0ELb0ELb0ELi2ELi2ELi4ELi2ELb1EEENS1_24CollectiveEpilogueBwdGQAISB_fSE_Li256ELb0ELb0EEENS1_19SingleTileSchedulerILb0ELb0ELb0ELi128EEEEEEEEEvNT_6ParamsE)
        /*04a0*/ 	.word	0x00000004


	//----- nvinfo : EIATTR_FRAME_SIZE
	.align		4
.L_208:
        /*04a4*/ 	.byte	0x04, 0x11
        /*04a6*/ 	.short	(.L_210 - .L_209)
	.align		4
.L_209:
        /*04a8*/ 	.word	index@(_ZN7cutlass13device_kernelIN5flash19enable_sm80_to_sm89INS1_16FlashAttnBwdSm80INS1_25CollectiveMainloopBwdSm80ILi2ELi1EN4cute5tupleIJNS5_1CILi64EEENS7_ILi128EEENS7_ILi96EEEEEENS_10bfloat16_tEfNS_4arch4Sm80ELb0ELb0ELb1ELb0ELb0ELb0ELb0ELb0ELi2ELi2ELi4ELi2ELb1EEENS1_24CollectiveEpilogueBwdGQAISB_fSE_Li256ELb0ELb0EEENS1_19SingleTileSchedulerILb0ELb0ELb0ELi128EEEEEEEEEvNT_6ParamsE)
        /*04ac*/ 	.word	0x00000000


	//----- nvinfo : EIATTR_REGCOUNT
	.align		4
.L_210:
        /*04b0*/ 	.byte	0x04, 0x2f
        /*04b2*/ 	.short	(.L_212 - .L_211)
	.align		4
.L_211:
        /*04b4*/ 	.word	index@(_ZN7cutlass13device_kernelIN5flash19enable_sm80_to_sm89INS1_16FlashAttnBwdSm80INS1_25CollectiveMainloopBwdSm80ILi2ELi1EN4cute5tupleIJNS5_1CILi64EEENS7_ILi128EEENS7_ILi96EEEEEENS_10bfloat16_tEfNS_4arch4Sm80ELb0ELb0ELb1ELb0ELb1ELb0ELb0ELb0ELi2ELi2ELi4ELi2ELb1EEENS1_21CollectiveEpilogueBwdISB_SC_SE_Li256ELb0ELb0ELi2EEENS1_19SingleTileSchedulerILb0ELb0ELb0ELi128EEEEEEEEEvNT_6ParamsE)
        /*04b8*/ 	.word	0x00000004


	//----- nvinfo : EIATTR_FRAME_SIZE
	.align		4
.L_212:
        /*04bc*/ 	.byte	0x04, 0x11
        /*04be*/ 	.short	(.L_214 - .L_213)
	.align		4
.L_213:
        /*04c0*/ 	.word	index@(_ZN7cutlass13device_kernelIN5flash19enable_sm80_to_sm89INS1_16FlashAttnBwdSm80INS1_25CollectiveMainloopBwdSm80ILi2ELi1EN4cute5tupleIJNS5_1CILi64EEENS7_ILi128EEENS7_ILi96EEEEEENS_10bfloat16_tEfNS_4arch4Sm80ELb0ELb0ELb1ELb0ELb1ELb0ELb0ELb0ELi2ELi2ELi4ELi2ELb1EEENS1_21CollectiveEpilogueBwdISB_SC_SE_Li256ELb0ELb0ELi2EEENS1_19SingleTileSchedulerILb0ELb0ELb0ELi128EEEEEEEEEvNT_6ParamsE)
        /*04c4*/ 	.word	0x00000000


	//----- nvinfo : EIATTR_REGCOUNT
	.align		4
.L_214:
        /*04c8*/ 	.byte	0x04, 0x2f
        /*04ca*/ 	.short	(.L_216 - .L_215)
	.align		4
.L_215:
        /*04cc*/ 	.word	index@(_ZN7cutlass13device_kernelIN5flash19enable_sm80_to_sm89INS1_16FlashAttnBwdSm80INS1_25CollectiveMainloopBwdSm80ILi2ELi1EN4cute5tupleIJNS5_1CILi64EEENS7_ILi128EEENS7_ILi96EEEEEENS_10bfloat16_tEfNS_4arch4Sm80ELb0ELb0ELb1ELb0ELb0ELb0ELb0ELb0ELi2ELi2ELi4ELi2ELb1EEENS1_21CollectiveEpilogueBwdISB_SC_SE_Li256ELb0ELb0ELi2EEENS1_19SingleTileSchedulerILb0ELb0ELb0ELi128EEEEEEEEEvNT_6ParamsE)
        /*04d0*/ 	.word	0x00000004


	//----- nvinfo : EIATTR_FRAME_SIZE
	.align		4
.L_216:
        /*04d4*/ 	.byte	0x04, 0x11
        /*04d6*/ 	.short	(.L_218 - .L_217)
	.align		4
.L_217:
        /*04d8*/ 	.word	index@(_ZN7cutlass13device_kernelIN5flash19enable_sm80_to_sm89INS1_16FlashAttnBwdSm80INS1_25CollectiveMainloopBwdSm80ILi2ELi1EN4cute5tupleIJNS5_1CILi64EEENS7_ILi128EEENS7_ILi96EEEEEENS_10bfloat16_tEfNS_4arch4Sm80ELb0ELb0ELb1ELb0ELb0ELb0ELb0ELb0ELi2ELi2ELi4ELi2ELb1EEENS1_21CollectiveEpilogueBwdISB_SC_SE_Li256ELb0ELb0ELi2EEENS1_19SingleTileSchedulerILb0ELb0ELb0ELi128EEEEEEEEEvNT_6ParamsE)
        /*04dc*/ 	.word	0x00000000


	//----- nvinfo : EIATTR_MIN_STACK_SIZE
	.align		4
.L_218:
        /*04e0*/ 	.byte	0x04, 0x12
        /*04e2*/ 	.short	(.L_220 - .L_219)
	.align		4
.L_219:
        /*04e4*/ 	.word	index@(_ZN7cutlass13device_kernelIN5flash19enable_sm80_to_sm89INS1_16FlashAttnBwdSm80INS1_25CollectiveMainloopBwdSm80ILi2ELi1EN4cute5tupleIJNS5_1CILi64EEENS7_ILi128EEENS7_ILi96EEEEEENS_10bfloat16_tEfNS_4arch4Sm80ELb0ELb0ELb1ELb0ELb0ELb0ELb0ELb0ELi2ELi2ELi4ELi2ELb1EEENS1_21CollectiveEpilogueBwdISB_SC_SE_Li256ELb0ELb0ELi2EEENS1_19SingleTileSchedulerILb0ELb0ELb0ELi128EEEEEEEEEvNT_6ParamsE)
        /*04e8*/ 	.word	0x00000000


	//----- nvinfo : EIATTR_MIN_STACK_SIZE
	.align		4
.L_220:
        /*04ec*/ 	.byte	0x04, 0x12
        /*04ee*/ 	.short	(.L_222 - .L_221)
	.align		4
.L_221:
        /*04f0*/ 	.word	index@(_ZN7cutlass13device_kernelIN5flash19enable_sm80_to_sm89INS1_16FlashAttnBwdSm80INS1_25CollectiveMainloopBwdSm80ILi2ELi1EN4cute5tupleIJNS5_1CILi64EEENS7_ILi128EEENS7_ILi96EEEEEENS_10bfloat16_tEfNS_4arch4Sm80ELb0ELb0ELb1ELb0ELb1ELb0ELb0ELb0ELi2ELi2ELi4ELi2ELb1EEENS1_21CollectiveEpilogueBwdISB_SC_SE_Li256ELb0ELb0ELi2EEENS1_19SingleTileSchedulerILb0ELb0ELb0ELi128EEEEEEEEEvNT_6ParamsE)
        /*04f4*/ 	.word	0x00000000


	//----- nvinfo : EIATTR_MIN_STACK_SIZE
	.align		4
.L_222:
        /*04f8*/ 	.byte	0x04, 0x12
        /*04fa*/ 	.short	(.L_224 - .L_223)
	.align		4
.L_223:
        /*04fc*/ 	.word	index@(_ZN7cutlass13device_kernelIN5flash19enable_sm80_to_sm89INS1_16FlashAttnBwdSm80INS1_25CollectiveMainloopBwdSm80ILi2ELi1EN4cute5tupleIJNS5_1CILi64EEENS7_ILi128EEENS7_ILi96EEEEEENS_10bfloat16_tEfNS_4arch4Sm80ELb0ELb0ELb1ELb0ELb0ELb0ELb0ELb0ELi2ELi2ELi4ELi2ELb1EEENS1_24CollectiveEpilogueBwdGQAISB_fSE_Li256ELb0ELb0EEENS1_19SingleTileSchedulerILb0ELb0ELb0ELi128EEEEEEEEEvNT_6ParamsE)
        /*0500*/ 	.word	0x00000000


	//----- nvinfo : EIATTR_MIN_STACK_SIZE
	.align		4
.L_224:
        /*0504*/ 	.byte	0x04, 0x12
        /*0506*/ 	.short	(.L_226 - .L_225)
	.align		4
.L_225:
        /*0508*/ 	.word	index@(_ZN7cutlass13device_kernelIN5flash19enable_sm80_to_sm89INS1_16FlashAttnBwdSm80INS1_25CollectiveMainloopBwdSm80ILi2ELi1EN4cute5tupleIJNS5_1CILi64EEENS7_ILi128EEENS7_ILi96EEEEEENS_10bfloat16_tEfNS_4arch4Sm80ELb0ELb0ELb1ELb0ELb1ELb0ELb0ELb0ELi2ELi2ELi4ELi2ELb1EEENS1_24CollectiveEpilogueBwdGQAISB_fSE_Li256ELb0ELb1EEENS1_19SingleTileSchedulerILb0ELb0ELb0ELi128EEEEEEEEEvNT_6ParamsE)
        /*050c*/ 	.word	0x00000000


	//----- nvinfo : EIATTR_MIN_STACK_SIZE
	.align		4
.L_226:
        /*0510*/ 	.byte	0x04, 0x12
        /*0512*/ 	.short	(.L_228 - .L_227)
	.align		4
.L_227:
        /*0514*/ 	.word	index@(_ZN7cutlass13device_kernelIN5flash19enable_sm80_to_sm89INS1_16FlashAttnBwdSm80INS1_25CollectiveMainloopBwdSm80ILi2ELi1EN4cute5tupleIJNS5_1CILi64EEENS7_ILi128EEENS7_ILi96EEEEEENS_10bfloat16_tEfNS_4arch4Sm80ELb0ELb0ELb1ELb1ELb0ELb0ELb0ELb0ELi2ELi2ELi4ELi2ELb1EEENS1_21CollectiveEpilogueBwdISB_SC_SE_Li256ELb1ELb0ELi2EEENS1_19SingleTileSchedulerILb1ELb0ELb0ELi128EEEEEEEEEvNT_6ParamsE)
        /*0518*/ 	.word	0x00000000


	//----- nvinfo : EIATTR_MIN_STACK_SIZE
	.align		4
.L_228:
        /*051c*/ 	.byte	0x04, 0x12
        /*051e*/ 	.short	(.L_230 - .L_229)
	.align		4
.L_229:
        /*0520*/ 	.word	index@(_ZN7cutlass13device_kernelIN5flash19enable_sm80_to_sm89INS1_16FlashAttnBwdSm80INS1_25CollectiveMainloopBwdSm80ILi2ELi1EN4cute5tupleIJNS5_1CILi64EEENS7_ILi128EEENS7_ILi96EEEEEENS_10bfloat16_tEfNS_4arch4Sm80ELb0ELb0ELb1ELb1ELb1ELb0ELb0ELb0ELi2ELi2ELi4ELi2ELb1EEENS1_21CollectiveEpilogueBwdISB_SC_SE_Li256ELb1ELb0ELi2EEENS1_19SingleTileSchedulerILb1ELb0ELb0ELi128EEEEEEEEEvNT_6ParamsE)
        /*0524*/ 	.word	0x00000000


	//----- nvinfo : EIATTR_MIN_STACK_SIZE
	.align		4
.L_230:
        /*0528*/ 	.byte	0x04, 0x12
        /*052a*/ 	.short	(.L_232 - .L_231)
	.align		4
.L_231:
        /*052c*/ 	.word	index@(_ZN7cutlass13device_kernelIN5flash19enable_sm80_to_sm89INS1_16FlashAttnBwdSm80INS1_25CollectiveMainloopBwdSm80ILi2ELi1EN4cute5tupleIJNS5_1CILi64EEENS7_ILi128EEENS7_ILi96EEEEEENS_10bfloat16_tEfNS_4arch4Sm80ELb0ELb0ELb1ELb1ELb0ELb0ELb0ELb0ELi2ELi2ELi4ELi2ELb1EEENS1_24CollectiveEpilogueBwdGQAISB_fSE_Li256ELb1ELb0EEENS1_19SingleTileSchedulerILb1ELb0ELb0ELi128EEEEEEEEEvNT_6ParamsE)
        /*0530*/ 	.word	0x00000000


	//----- nvinfo : EIATTR_MIN_STACK_SIZE
	.align		4
.L_232:
        /*0534*/ 	.byte	0x04, 0x12
        /*0536*/ 	.short	(.L_234 - .L_233)
	.align		4
.L_233:
        /*0538*/ 	.word	index@(_ZN7cutlass13device_kernelIN5flash19enable_sm80_to_sm89INS1_16FlashAttnBwdSm80INS1_25CollectiveMainloopBwdSm80ILi2ELi1EN4cute5tupleIJNS5_1CILi64EEENS7_ILi128EEENS7_ILi96EEEEEENS_10bfloat16_tEfNS_4arch4Sm80ELb0ELb0ELb1ELb1ELb1ELb0ELb0ELb0ELi2ELi2ELi4ELi2ELb1EEENS1_24CollectiveEpilogueBwdGQAISB_fSE_Li256ELb1ELb1EEENS1_19SingleTileSchedulerILb1ELb0ELb0ELi128EEEEEEEEEvNT_6ParamsE)
        /*053c*/ 	.word	0x00000000


	//----- nvinfo : EIATTR_MIN_STACK_SIZE
	.align		4
.L_234:
        /*0540*/ 	.byte	0x04, 0x12
        /*0542*/ 	.short	(.L_236 - .L_235)
	.align		4
.L_235:
        /*0544*/ 	.word	index@(_ZN7cutlass13device_kernelIN5flash19enable_sm80_to_sm89INS1_16FlashAttnBwdSm80INS1_25CollectiveMainloopBwdSm80ILi2ELi1EN4cute5tupleIJNS5_1CILi64EEENS7_ILi128EEENS7_ILi96EEEEEENS_10bfloat16_tEfNS_4arch4Sm80ELb0ELb1ELb1ELb0ELb0ELb0ELb0ELb0ELi2ELi2ELi4ELi2ELb1EEENS1_21CollectiveEpilogueBwdISB_SC_SE_Li256ELb0ELb0ELi2EEENS1_19SingleTileSchedulerILb0ELb0ELb0ELi128EEEEEEEEEvNT_6ParamsE)
        /*0548*/ 	.word	0x00000000


	//----- nvinfo : EIATTR_MIN_STACK_SIZE
	.align		4
.L_236:
        /*054c*/ 	.byte	0x04, 0x12
        /*054e*/ 	.short	(.L_238 - .L_237)
	.align		4
.L_237:
        /*0550*/ 	.word	index@(_ZN7cutlass13device_kernelIN5flash19enable_sm80_to_sm89INS1_16FlashAttnBwdSm80INS1_25CollectiveMainloopBwdSm80ILi2ELi1EN4cute5tupleIJNS5_1CILi64EEENS7_ILi128EEENS7_ILi96EEEEEENS_10bfloat16_tEfNS_4arch4Sm80ELb0ELb1ELb1ELb0ELb1ELb0ELb0ELb0ELi2ELi2ELi4ELi2ELb1EEENS1_21CollectiveEpilogueBwdISB_SC_SE_Li256ELb0ELb0ELi2EEENS1_19SingleTileSchedulerILb0ELb0ELb0ELi128EEEEEEEEEvNT_6ParamsE)
        /*0554*/ 	.word	0x00000000


	//----- nvinfo : EIATTR_MIN_STACK_SIZE
	.align		4
.L_238:
        /*0558*/ 	.byte	0x04, 0x12
        /*055a*/ 	.short	(.L_240 - .L_239)
	.align		4
.L_239:
        /*055c*/ 	.word	index@(_ZN7cutlass13device_kernelIN5flash19enable_sm80_to_sm89INS1_16FlashAttnBwdSm80INS1_25CollectiveMainloopBwdSm80ILi2ELi1EN4cute5tupleIJNS5_1CILi64EEENS7_ILi128EEENS7_ILi96EEEEEENS_10bfloat16_tEfNS_4arch4Sm80ELb0ELb1ELb1ELb0ELb0ELb0ELb0ELb0ELi2ELi2ELi4ELi2ELb1EEENS1_24CollectiveEpilogueBwdGQAISB_fSE_Li256ELb0ELb0EEENS1_19SingleTileSchedulerILb0ELb0ELb0ELi128EEEEEEEEEvNT_6ParamsE)
        /*0560*/ 	.word	0x00000000


	//----- nvinfo : EIATTR_MIN_STACK_SIZE
	.align		4
.L_240:
        /*0564*/ 	.byte	0x04, 0x12
        /*0566*/ 	.short	(.L_242 - .L_241)
	.align		4
.L_241:
        /*0568*/ 	.word	index@(_ZN7cutlass13device_kernelIN5flash19enable_sm80_to_sm89INS1_16FlashAttnBwdSm80INS1_25CollectiveMainloopBwdSm80ILi2ELi1EN4cute5tupleIJNS5_1CILi64EEENS7_ILi128EEENS7_ILi96EEEEEENS_10bfloat16_tEfNS_4arch4Sm80ELb0ELb1ELb1ELb0ELb1ELb0ELb0ELb0ELi2ELi2ELi4ELi2ELb1EEENS1_24CollectiveEpilogueBwdGQAISB_fSE_Li256ELb0ELb1EEENS1_19SingleTileSchedulerILb0ELb0ELb0ELi128EEEEEEEEEvNT_6ParamsE)
        /*056c*/ 	.word	0x00000000


	//----- nvinfo : EIATTR_MIN_STACK_SIZE
	.align		4
.L_242:
        /*0570*/ 	.byte	0x04, 0x12
        /*0572*/ 	.short	(.L_244 - .L_243)
	.align		4
.L_243:
        /*0574*/ 	.word	index@(_ZN7cutlass13device_kernelIN5flash19enable_sm80_to_sm89INS1_16FlashAttnBwdSm80INS1_25CollectiveMainloopBwdSm80ILi2ELi1EN4cute5tupleIJNS5_1CILi64EEENS7_ILi128EEENS7_ILi96EEEEEENS_10bfloat16_tEfNS_4arch4Sm80ELb0ELb1ELb1ELb1ELb0ELb0ELb0ELb0ELi2ELi2ELi4ELi2ELb1EEENS1_21CollectiveEpilogueBwdISB_SC_SE_Li256ELb1ELb0ELi2EEENS1_19SingleTileSchedulerILb1ELb0ELb0ELi128EEEEEEEEEvNT_6ParamsE)
        /*0578*/ 	.word	0x00000000


	//----- nvinfo : EIATTR_MIN_STACK_SIZE
	.align		4
.L_244:
        /*057c*/ 	.byte	0x04, 0x12
        /*057e*/ 	.short	(.L_246 - .L_245)
	.align		4
.L_245:
        /*0580*/ 	.word	index@(_ZN7cutlass13device_kernelIN5flash19enable_sm80_to_sm89INS1_16FlashAttnBwdSm80INS1_25CollectiveMainloopBwdSm80ILi2ELi1EN4cute5tupleIJNS5_1CILi64EEENS7_ILi128EEENS7_ILi96EEEEEENS_10bfloat16_tEfNS_4arch4Sm80ELb0ELb1ELb1ELb1ELb1ELb0ELb0ELb0ELi2ELi2ELi4ELi2ELb1EEENS1_21CollectiveEpilogueBwdISB_SC_SE_Li256ELb1ELb0ELi2EEENS1_19SingleTileSchedulerILb1ELb0ELb0ELi128EEEEEEEEEvNT_6ParamsE)
        /*0584*/ 	.word	0x00000000


	//----- nvinfo : EIATTR_MIN_STACK_SIZE
	.align		4
.L_246:
        /*0588*/ 	.byte	0x04, 0x12
        /*058a*/ 	.short	(.L_248 - .L_247)
	.align		4
.L_247:
        /*058c*/ 	.word	index@(_ZN7cutlass13device_kernelIN5flash19enable_sm80_to_sm89INS1_16FlashAttnBwdSm80INS1_25CollectiveMainloopBwdSm80ILi2ELi1EN4cute5tupleIJNS5_1CILi64EEENS7_ILi128EEENS7_ILi96EEEEEENS_10bfloat16_tEfNS_4arch4Sm80ELb0ELb1ELb1ELb1ELb0ELb0ELb0ELb0ELi2ELi2ELi4ELi2ELb1EEENS1_24CollectiveEpilogueBwdGQAISB_fSE_Li256ELb1ELb0EEENS1_19SingleTileSchedulerILb1ELb0ELb0ELi128EEEEEEEEEvNT_6ParamsE)
        /*0590*/ 	.word	0x00000000


	//----- nvinfo : EIATTR_MIN_STACK_SIZE
	.align		4
.L_248:
        /*0594*/ 	.byte	0x04, 0x12
        /*0596*/ 	.short	(.L_250 - .L_249)
	.align		4
.L_249:
        /*0598*/ 	.word	index@(_ZN7cutlass13device_kernelIN5flash19enable_sm80_to_sm89INS1_16FlashAttnBwdSm80INS1_25CollectiveMainloopBwdSm80ILi2ELi1EN4cute5tupleIJNS5_1CILi64EEENS7_ILi128EEENS7_ILi96EEEEEENS_10bfloat16_tEfNS_4arch4Sm80ELb0ELb1ELb1ELb1ELb1ELb0ELb0ELb0ELi2ELi2ELi4ELi2ELb1EEENS1_24CollectiveEpilogueBwdGQAISB_fSE_Li256ELb1ELb1EEENS1_19SingleTileSchedulerILb1ELb0ELb0ELi128EEEEEEEEEvNT_6ParamsE)
        /*059c*/ 	.word	0x00000000


	//----- nvinfo : EIATTR_MIN_STACK_SIZE
	.align		4
.L_250:
        /*05a0*/ 	.byte	0x04, 0x12
        /*05a2*/ 	.short	(.L_252 - .L_251)
	.align		4
.L_251:
        /*05a4*/ 	.word	index@(_ZN7cutlass13device_kernelIN5flash19enable_sm80_to_sm89INS1_16FlashAttnBwdSm80INS1_25CollectiveMainloopBwdSm80ILi2ELi1EN4cute5tupleIJNS5_1CILi64EEENS7_ILi128EEENS7_ILi96EEEEEENS_10bfloat16_tEfNS_4arch4Sm80ELb1ELb0ELb1ELb0ELb0ELb0ELb0ELb0ELi2ELi2ELi4ELi2ELb1EEENS1_21CollectiveEpilogueBwdISB_SC_SE_Li256ELb0ELb0ELi2EEENS1_25SingleTileBwdLPTSchedulerILb0ELi128ELb0EEEEEEEEEvNT_6ParamsE)
        /*05a8*/ 	.word	0x00000000


	//----- nvinfo : EIATTR_MIN_STACK_SIZE
	.align		4
.L_252:
        /*05ac*/ 	.byte	0x04, 0x12
        /*05ae*/ 	.short	(.L_254 - .L_253)
	.align		4
.L_253:
        /*05b0*/ 	.word	index@(_ZN7cutlass13device_kernelIN5flash19enable_sm80_to_sm89INS1_16FlashAttnBwdSm80INS1_25CollectiveMainloopBwdSm80ILi2ELi1EN4cute5tupleIJNS5_1CILi64EEENS7_ILi128EEENS7_ILi96EEEEEENS_10bfloat16_tEfNS_4arch4Sm80ELb1ELb0ELb1ELb0ELb1ELb0ELb0ELb0ELi2ELi2ELi4ELi2ELb1EEENS1_21CollectiveEpilogueBwdISB_SC_SE_Li256ELb0ELb0ELi2EEENS1_25SingleTileBwdLPTSchedulerILb0ELi128ELb1EEEEEEEEEvNT_6ParamsE)
        /*05b4*/ 	.word	0x00000000


	//----- nvinfo : EIATTR_MIN_STACK_SIZE
	.align		4
.L_254:
        /*05b8*/ 	.byte	0x04, 0x12
        /*05ba*/ 	.short	(.L_256 - .L_255)
	.align		4
.L_255:
        /*05bc*/ 	.word	index@(_ZN7cutlass13device_kernelIN5flash19enable_sm80_to_sm89INS1_16FlashAttnBwdSm80INS1_25CollectiveMainloopBwdSm80ILi2ELi1EN4cute5tupleIJNS5_1CILi64EEENS7_ILi128EEENS7_ILi96EEEEEENS_10bfloat16_tEfNS_4arch4Sm80ELb1ELb0ELb1ELb0ELb0ELb0ELb0ELb0ELi2ELi2ELi4ELi2ELb1EEENS1_24CollectiveEpilogueBwdGQAISB_fSE_Li256ELb0ELb0EEENS1_25SingleTileBwdLPTSchedulerILb0ELi128ELb0EEEEEEEEEvNT_6ParamsE)
        /*05c0*/ 	.word	0x00000000


	//----- nvinfo : EIATTR_MIN_STACK_SIZE
	.align		4
.L_256:
        /*05c4*/ 	.byte	0x04, 0x12
        /*05c6*/ 	.short	(.L_258 - .L_257)
	.align		4
.L_257:
        /*05c8*/ 	.word	index@(_ZN7cutlass13device_kernelIN5flash19enable_sm80_to_sm89INS1_16FlashAttnBwdSm80INS1_25CollectiveMainloopBwdSm80ILi2ELi1EN4cute5tupleIJNS5_1CILi64EEENS7_ILi128EEENS7_ILi96EEEEEENS_10bfloat16_tEfNS_4arch4Sm80ELb1ELb0ELb1ELb0ELb1ELb0ELb0ELb0ELi2ELi2ELi4ELi2ELb1EEENS1_24CollectiveEpilogueBwdGQAISB_fSE_Li256ELb0ELb1EEENS1_25SingleTileBwdLPTSchedulerILb0ELi128ELb1EEEEEEEEEvNT_6ParamsE)
        /*05cc*/ 	.word	0x00000000


	//----- nvinfo : EIATTR_MIN_STACK_SIZE
	.align		4
.L_258:
        /*05d0*/ 	.byte	0x04, 0x12
        /*05d2*/ 	.short	(.L_260 - .L_259)
	.align		4
.L_259:
        /*05d4*/ 	.word	index@(_ZN7cutlass13device_kernelIN5flash19enable_sm80_to_sm89INS1_16FlashAttnBwdSm80INS1_25CollectiveMainloopBwdSm80ILi2ELi1EN4cute5tupleIJNS5_1CILi64EEENS7_ILi128EEENS7_ILi96EEEEEENS_10bfloat16_tEfNS_4arch4Sm80ELb1ELb0ELb1ELb1ELb0ELb0ELb0ELb0ELi2ELi2ELi4ELi2ELb1EEENS1_21CollectiveEpilogueBwdISB_SC_SE_Li256ELb1ELb0ELi2EEENS1_25SingleTileBwdLPTSchedulerILb1ELi128ELb0EEEEEEEEEvNT_6ParamsE)
        /*05d8*/ 	.word	0x00000000


	//----- nvinfo : EIATTR_MIN_STACK_SIZE
	.align		4
.L_260:
        /*05dc*/ 	.byte	0x04, 0x12
        /*05de*/ 	.short	(.L_262 - .L_261)
	.align		4
.L_261:
        /*05e0*/ 	.word	index@(_ZN7cutlass13device_kernelIN5flash19enable_sm80_to_sm89INS1_16FlashAttnBwdSm80INS1_25CollectiveMainloopBwdSm80ILi2ELi1EN4cute5tupleIJNS5_1CILi64EEENS7_ILi128EEENS7_ILi96EEEEEENS_10bfloat16_tEfNS_4arch4Sm80ELb1ELb0ELb1ELb1ELb1ELb0ELb0ELb0ELi2ELi2ELi4ELi2ELb1EEENS1_21CollectiveEpilogueBwdISB_SC_SE_Li256ELb1ELb0ELi2EEENS1_25SingleTileBwdLPTSchedulerILb1ELi128ELb1EEEEEEEEEvNT_6ParamsE)
        /*05e4*/ 	.word	0x00000000


	//----- nvinfo : EIATTR_MIN_STACK_SIZE
	.align		4
.L_262:
        /*05e8*/ 	.byte	0x04, 0x12
        /*05ea*/ 	.short	(.L_264 - .L_263)
	.align		4
.L_263:
        /*05ec*/ 	.word	index@(_ZN7cutlass13device_kernelIN5flash19enable_sm80_to_sm89INS1_16FlashAttnBwdSm80INS1_25CollectiveMainloopBwdSm80ILi2ELi1EN4cute5tupleIJNS5_1CILi64EEENS7_ILi128EEENS7_ILi96EEEEEENS_10bfloat16_tEfNS_4arch4Sm80ELb1ELb0ELb1ELb1ELb0ELb0ELb0ELb0ELi2ELi2ELi4ELi2ELb1EEENS1_24CollectiveEpilogueBwdGQAISB_fSE_Li256ELb1ELb0EEENS1_25SingleTileBwdLPTSchedulerILb1ELi128ELb0EEEEEEEEEvNT_6ParamsE)
        /*05f0*/ 	.word	0x00000000


	//----- nvinfo : EIATTR_MIN_STACK_SIZE
	.align		4
.L_264:
        /*05f4*/ 	.byte	0x04, 0x12
        /*05f6*/ 	.short	(.L_266 - .L_265)
	.align		4
.L_265:
        /*05f8*/ 	.word	index@(_ZN7cutlass13device_kernelIN5flash19enable_sm80_to_sm89INS1_16FlashAttnBwdSm80INS1_25CollectiveMainloopBwdSm80ILi2ELi1EN4cute5tupleIJNS5_1CILi64EEENS7_ILi128EEENS7_ILi96EEEEEENS_10bfloat16_tEfNS_4arch4Sm80ELb1ELb0ELb1ELb1ELb1ELb0ELb0ELb0ELi2ELi2ELi4ELi2ELb1EEENS1_24CollectiveEpilogueBwdGQAISB_fSE_Li256ELb1ELb1EEENS1_25SingleTileBwdLPTSchedulerILb1ELi128ELb1EEEEEEEEEvNT_6ParamsE)
        /*05fc*/ 	.word	0x00000000


	//----- nvinfo : EIATTR_MIN_STACK_SIZE
	.align		4
.L_266:
        /*0600*/ 	.byte	0x04, 0x12
        /*0602*/ 	.short	(.L_268 - .L_267)
	.align		4
.L_267:
        /*0604*/ 	.word	index@(_ZN7cutlass13device_kernelIN5flash19enable_sm80_to_sm89INS1_16FlashAttnBwdSm80INS1_25CollectiveMainloopBwdSm80ILi2ELi2EN4cute5tupleIJNS5_1CILi64EEENS7_ILi128EEENS7_ILi96EEEEEENS_10bfloat16_tEfNS_4arch4Sm80ELb0ELb0ELb1ELb0ELb0ELb0ELb0ELb0ELi2ELi2ELi4ELi2ELb0EEENS1_21CollectiveEpilogueBwdISB_SC_SE_Li256ELb0ELb0ELi2EEENS1_19SingleTileSchedulerILb0ELb0ELb0ELi128EEEEEEEEEvNT_6ParamsE)
        /*0608*/ 	.word	0x00000000


	//----- nvinfo : EIATTR_MIN_STACK_SIZE
	.align		4
.L_268:
        /*060c*/ 	.byte	0x04, 0x12
        /*060e*/ 	.short	(.L_270 - .L_269)
	.align		4
.L_269:
        /*0610*/ 	.word	index@(_ZN7cutlass13device_kernelIN5flash19enable_sm80_to_sm89INS1_16FlashAttnBwdSm80INS1_25CollectiveMainloopBwdSm80ILi2ELi2EN4cute5tupleIJNS5_1CILi64EEENS7_ILi128EEENS7_ILi96EEEEEENS_10bfloat16_tEfNS_4arch4Sm80ELb0ELb0ELb1ELb0ELb1ELb0ELb0ELb0ELi2ELi2ELi4ELi2ELb0EEENS1_21CollectiveEpilogueBwdISB_SC_SE_Li256ELb0ELb0ELi2EEENS1_19SingleTileSchedulerILb0ELb0ELb0ELi128EEEEEEEEEvNT_6ParamsE)
        /*0614*/ 	.word	0x00000000


	//----- nvinfo : EIATTR_MIN_STACK_SIZE
	.align		4
.L_270:
        /*0618*/ 	.byte	0x04, 0x12
        /*061a*/ 	.short	(.L_272 - .L_271)
	.align		4
.L_271:
        /*061c*/ 	.word	index@(_ZN7cutlass13device_kernelIN5flash19enable_sm80_to_sm89INS1_16FlashAttnBwdSm80INS1_25CollectiveMainloopBwdSm80ILi2ELi2EN4cute5tupleIJNS5_1CILi64EEENS7_ILi128EEENS7_ILi96EEEEEENS_10bfloat16_tEfNS_4arch4Sm80ELb0ELb0ELb1ELb0ELb0ELb0ELb0ELb0ELi2ELi2ELi4ELi2ELb0EEENS1_24CollectiveEpilogueBwdGQAISB_fSE_Li256ELb0ELb0EEENS1_19SingleTileSchedulerILb0ELb0ELb0ELi128EEEEEEEEEvNT_6ParamsE)
        /*0620*/ 	.word	0x00000000


	//----- nvinfo : EIATTR_MIN_STACK_SIZE
	.align		4
.L_272:
        /*0624*/ 	.byte	0x04, 0x12
        /*0626*/ 	.short	(.L_274 - .L_273)
	.align		4
.L_273:
        /*0628*/ 	.word	index@(_ZN7cutlass13device_kernelIN5flash19enable_sm80_to_sm89INS1_16FlashAttnBwdSm80INS1_25CollectiveMainloopBwdSm80ILi2ELi2EN4cute5tupleIJNS5_1CILi64EEENS7_ILi128EEENS7_ILi96EEEEEENS_10bfloat16_tEfNS_4arch4Sm80ELb0ELb0ELb1ELb0ELb1ELb0ELb0ELb0ELi2ELi2ELi4ELi2ELb0EEENS1_24CollectiveEpilogueBwdGQAISB_fSE_Li256ELb0ELb1EEENS1_19SingleTileSchedulerILb0ELb0ELb0ELi128EEEEEEEEEvNT_6ParamsE)
        /*062c*/ 	.word	0x00000000


	//----- nvinfo : EIATTR_MIN_STACK_SIZE
	.align		4
.L_274:
        /*0630*/ 	.byte	0x04, 0x12
        /*0632*/ 	.short	(.L_276 - .L_275)
	.align		4
.L_275:
        /*0634*/ 	.word	index@(_ZN7cutlass13device_kernelIN5flash19enable_sm80_to_sm89INS1_16FlashAttnBwdSm80INS1_25CollectiveMainloopBwdSm80ILi2ELi2EN4cute5tupleIJNS5_1CILi64EEENS7_ILi128EEENS7_ILi96EEEEEENS_10bfloat16_tEfNS_4arch4Sm80ELb0ELb0ELb1ELb1ELb0ELb0ELb0ELb0ELi2ELi2ELi4ELi2ELb0EEENS1_21CollectiveEpilogueBwdISB_SC_SE_Li256ELb1ELb0ELi2EEENS1_19SingleTileSchedulerILb1ELb0ELb0ELi128EEEEEEEEEvNT_6ParamsE)
        /*0638*/ 	.word	0x00000000


	//----- nvinfo : EIATTR_MIN_STACK_SIZE
	.align		4
.L_276:
        /*063c*/ 	.byte	0x04, 0x12
        /*063e*/ 	.short	(.L_278 - .L_277)
	.align		4
.L_277:
        /*0640*/ 	.word	index@(_ZN7cutlass13device_kernelIN5flash19enable_sm80_to_sm89INS1_16FlashAttnBwdSm80INS1_25CollectiveMainloopBwdSm80ILi2ELi2EN4cute5tupleIJNS5_1CILi64EEENS7_ILi128EEENS7_ILi96EEEEEENS_10bfloat16_tEfNS_4arch4Sm80ELb0ELb0ELb1ELb1ELb1ELb0ELb0ELb0ELi2ELi2ELi4ELi2ELb0EEENS1_21CollectiveEpilogueBwdISB_SC_SE_Li256ELb1ELb0ELi2EEENS1_19SingleTileSchedulerILb1ELb0ELb0ELi128EEEEEEEEEvNT_6ParamsE)
        /*0644*/ 	.word	0x00000000


	//----- nvinfo : EIATTR_MIN_STACK_SIZE
	.align		4
.L_278:
        /*0648*/ 	.byte	0x04, 0x12
        /*064a*/ 	.short	(.L_280 - .L_279)
	.align		4
.L_279:
        /*064c*/ 	.word	index@(_ZN7cutlass13device_kernelIN5flash19enable_sm80_to_sm89INS1_16FlashAttnBwdSm80INS1_25CollectiveMainloopBwdSm80ILi2ELi2EN4cute5tupleIJNS5_1CILi64EEENS7_ILi128EEENS7_ILi96EEEEEENS_10bfloat16_tEfNS_4arch4Sm80ELb0ELb0ELb1ELb1ELb0ELb0ELb0ELb0ELi2ELi2ELi4ELi2ELb0EEENS1_24CollectiveEpilogueBwdGQAISB_fSE_Li256ELb1ELb0EEENS1_19SingleTileSchedulerILb1ELb0ELb0ELi128EEEEEEEEEvNT_6ParamsE)
        /*0650*/ 	.word	0x00000000


	//----- nvinfo : EIATTR_MIN_STACK_SIZE
	.align		4
.L_280:
        /*0654*/ 	.byte	0x04, 0x12
        /*0656*/ 	.short	(.L_282 - .L_281)
	.align		4
.L_281:
        /*0658*/ 	.word	index@(_ZN7cutlass13device_kernelIN5flash19enable_sm80_to_sm89INS1_16FlashAttnBwdSm80INS1_25CollectiveMainloopBwdSm80ILi2ELi2EN4cute5tupleIJNS5_1CILi64EEENS7_ILi128EEENS7_ILi96EEEEEENS_10bfloat16_tEfNS_4arch4Sm80ELb0ELb0ELb1ELb1ELb1ELb0ELb0ELb0ELi2ELi2ELi4ELi2ELb0EEENS1_24CollectiveEpilogueBwdGQAISB_fSE_Li256ELb1ELb1EEENS1_19SingleTileSchedulerILb1ELb0ELb0ELi128EEEEEEEEEvNT_6ParamsE)
        /*065c*/ 	.word	0x00000000


	//----- nvinfo : EIATTR_MIN_STACK_SIZE
	.align		4
.L_282:
        /*0660*/ 	.byte	0x04, 0x12
        /*0662*/ 	.short	(.L_284 - .L_283)
	.align		4
.L_283:
        /*0664*/ 	.word	index@(_ZN7cutlass13device_kernelIN5flash19enable_sm80_to_sm89INS1_16FlashAttnBwdSm80INS1_25CollectiveMainloopBwdSm80ILi2ELi2EN4cute5tupleIJNS5_1CILi64EEENS7_ILi128EEENS7_ILi96EEEEEENS_10bfloat16_tEfNS_4arch4Sm80ELb0ELb1ELb1ELb0ELb0ELb0ELb0ELb0ELi2ELi2ELi4ELi2ELb0EEENS1_21CollectiveEpilogueBwdISB_SC_SE_Li256ELb0ELb0ELi2EEENS1_19SingleTileSchedulerILb0ELb0ELb0ELi128EEEEEEEEEvNT_6ParamsE)
        /*0668*/ 	.word	0x00000000


	//----- nvinfo : EIATTR_MIN_STACK_SIZE
	.align		4
.L_284:
        /*066c*/ 	.byte	0x04, 0x12
        /*066e*/ 	.short	(.L_286 - .L_285)
	.align		4
.L_285:
        /*0670*/ 	.word	index@(_ZN7cutlass13device_kernelIN5flash19enable_sm80_to_sm89INS1_16FlashAttnBwdSm80INS1_25CollectiveMainloopBwdSm80ILi2ELi2EN4cute5tupleIJNS5_1CILi64EEENS7_ILi128EEENS7_ILi96EEEEEENS_10bfloat16_tEfNS_4arch4Sm80ELb0ELb1ELb1ELb0ELb1ELb0ELb0ELb0ELi2ELi2ELi4ELi2ELb0EEENS1_21CollectiveEpilogueBwdISB_SC_SE_Li256ELb0ELb0ELi2EEENS1_19SingleTileSchedulerILb0ELb0ELb0ELi128EEEEEEEEEvNT_6ParamsE)
        /*0674*/ 	.word	0x00000000


	//----- nvinfo : EIATTR_MIN_STACK_SIZE
	.align		4
.L_286:
        /*0678*/ 	.byte	0x04, 0x12
        /*067a*/ 	.short	(.L_288 - .L_287)
	.align		4
.L_287:
        /*067c*/ 	.word	index@(_ZN7cutlass13device_kernelIN5flash19enable_sm80_to_sm89INS1_16FlashAttnBwdSm80INS1_25CollectiveMainloopBwdSm80ILi2ELi2EN4cute5tupleIJNS5_1CILi64EEENS7_ILi128EEENS7_ILi96EEEEEENS_10bfloat16_tEfNS_4arch4Sm80ELb0ELb1ELb1ELb0ELb0ELb0ELb0ELb0ELi2ELi2ELi4ELi2ELb0EEENS1_24CollectiveEpilogueBwdGQAISB_fSE_Li256ELb0ELb0EEENS1_19SingleTileSchedulerILb0ELb0ELb0ELi128EEEEEEEEEvNT_6ParamsE)
        /*0680*/ 	.word	0x00000000


	//----- nvinfo : EIATTR_MIN_STACK_SIZE
	.align		4
.L_288:
        /*0684*/ 	.byte	0x04, 0x12
        /*0686*/ 	.short	(.L_290 - .L_289)
	.align		4
.L_289:
        /*0688*/ 	.word	index@(_ZN7cutlass13device_kernelIN5flash19enable_sm80_to_sm89INS1_16FlashAttnBwdSm80INS1_25CollectiveMainloopBwdSm80ILi2ELi2EN4cute5tupleIJNS5_1CILi64EEENS7_ILi128EEENS7_ILi96EEEEEENS_10bfloat16_tEfNS_4arch4Sm80ELb0ELb1ELb1ELb0ELb1ELb0ELb0ELb0ELi2ELi2ELi4ELi2ELb0EEENS1_24CollectiveEpilogueBwdGQAISB_fSE_Li256ELb0ELb1EEENS1_19SingleTileSchedulerILb0ELb0ELb0ELi128EEEEEEEEEvNT_6ParamsE)
        /*068c*/ 	.word	0x00000000


	//----- nvinfo : EIATTR_MIN_STACK_SIZE
	.align		4
.L_290:
        /*0690*/ 	.byte	0x04, 0x12
        /*0692*/ 	.short	(.L_292 - .L_291)
	.align		4
.L_291:
        /*0694*/ 	.word	index@(_ZN7cutlass13device_kernelIN5flash19enable_sm80_to_sm89INS1_16FlashAttnBwdSm80INS1_25CollectiveMainloopBwdSm80ILi2ELi2EN4cute5tupleIJNS5_1CILi64EEENS7_ILi128EEENS7_ILi96EEEEEENS_10bfloat16_tEfNS_4arch4Sm80ELb0ELb1ELb1ELb1ELb0ELb0ELb0ELb0ELi2ELi2ELi4ELi2ELb0EEENS1_21CollectiveEpilogueBwdISB_SC_SE_Li256ELb1ELb0ELi2EEENS1_19SingleTileSchedulerILb1ELb0ELb0ELi128EEEEEEEEEvNT_6ParamsE)
        /*0698*/ 	.word	0x00000000


	//----- nvinfo : EIATTR_MIN_STACK_SIZE
	.align		4
.L_292:
        /*069c*/ 	.byte	0x04, 0x12
        /*069e*/ 	.short	(.L_294 - .L_293)
	.align		4
.L_293:
        /*06a0*/ 	.word	index@(_ZN7cutlass13device_kernelIN5flash19enable_sm80_to_sm89INS1_16FlashAttnBwdSm80INS1_25CollectiveMainloopBwdSm80ILi2ELi2EN4cute5tupleIJNS5_1CILi64EEENS7_ILi128EEENS7_ILi96EEEEEENS_10bfloat16_tEfNS_4arch4Sm80ELb0ELb1ELb1ELb1ELb1ELb0ELb0ELb0ELi2ELi2ELi4ELi2ELb0EEENS1_21CollectiveEpilogueBwdISB_SC_SE_Li256ELb1ELb0ELi2EEENS1_19SingleTileSchedulerILb1ELb0ELb0ELi128EEEEEEEEEvNT_6ParamsE)
        /*06a4*/ 	.word	0x00000000


	//----- nvinfo : EIATTR_MIN_STACK_SIZE
	.align		4
.L_294:
        /*06a8*/ 	.byte	0x04, 0x12
        /*06aa*/ 	.short	(.L_296 - .L_295)
	.align		4
.L_295:
        /*06ac*/ 	.word	index@(_ZN7cutlass13device_kernelIN5flash19enable_sm80_to_sm89INS1_16FlashAttnBwdSm80INS1_25CollectiveMainloopBwdSm80ILi2ELi2EN4cute5tupleIJNS5_1CILi64EEENS7_ILi128EEENS7_ILi96EEEEEENS_10bfloat16_tEfNS_4arch4Sm80ELb0ELb1ELb1ELb1ELb0ELb0ELb0ELb0ELi2ELi2ELi4ELi2ELb0EEENS1_24CollectiveEpilogueBwdGQAISB_fSE_Li256ELb1ELb0EEENS1_19SingleTileSchedulerILb1ELb0ELb0ELi128EEEEEEEEEvNT_6ParamsE)
        /*06b0*/ 	.word	0x00000000


	//----- nvinfo : EIATTR_MIN_STACK_SIZE
	.align		4
.L_296:
        /*06b4*/ 	.byte	0x04, 0x12
        /*06b6*/ 	.short	(.L_298 - .L_297)
	.align		4
.L_297:
        /*06b8*/ 	.word	index@(_ZN7cutlass13device_kernelIN5flash19enable_sm80_to_sm89INS1_16FlashAttnBwdSm80INS1_25CollectiveMainloopBwdSm80ILi2ELi2EN4cute5tupleIJNS5_1CILi64EEENS7_ILi128EEENS7_ILi96EEEEEENS_10bfloat16_tEfNS_4arch4Sm80ELb0ELb1ELb1ELb1ELb1ELb0ELb0ELb0ELi2ELi2ELi4ELi2ELb0EEENS1_24CollectiveEpilogueBwdGQAISB_fSE_Li256ELb1ELb1EEENS1_19SingleTileSchedulerILb1ELb0ELb0ELi128EEEEEEEEEvNT_6ParamsE)
        /*06bc*/ 	.word	0x00000000


	//----- nvinfo : EIATTR_MIN_STACK_SIZE
	.align		4
.L_298:
        /*06c0*/ 	.byte	0x04, 0x12
        /*06c2*/ 	.short	(.L_300 - .L_299)
	.align		4
.L_299:
        /*06c4*/ 	.word	index@(_ZN7cutlass13device_kernelIN5flash19enable_sm80_to_sm89INS1_16FlashAttnBwdSm80INS1_25CollectiveMainloopBwdSm80ILi2ELi2EN4cute5tupleIJNS5_1CILi64EEENS7_ILi128EEENS7_ILi96EEEEEENS_10bfloat16_tEfNS_4arch4Sm80ELb1ELb0ELb1ELb0ELb0ELb0ELb0ELb0ELi2ELi2ELi4ELi2ELb0EEENS1_21CollectiveEpilogueBwdISB_SC_SE_Li256ELb0ELb0ELi2EEENS1_25SingleTileBwdLPTSchedulerILb0ELi128ELb0EEEEEEEEEvNT_6ParamsE)
        /*06c8*/ 	.word	0x00000000


	//----- nvinfo : EIATTR_MIN_STACK_SIZE
	.align		4
.L_300:
        /*06cc*/ 	.byte	0x04, 0x12
        /*06ce*/ 	.short	(.L_302 - .L_301)
	.align		4
.L_301:
        /*06d0*/ 	.word	index@(_ZN7cutlass13device_kernelIN5flash19enable_sm80_to_sm89INS1_16FlashAttnBwdSm80INS1_25CollectiveMainloopBwdSm80ILi2ELi2EN4cute5tupleIJNS5_1CILi64EEENS7_ILi128EEENS7_ILi96EEEEEENS_10bfloat16_tEfNS_4arch4Sm80ELb1ELb0ELb1ELb0ELb1ELb0ELb0ELb0ELi2ELi2ELi4ELi2ELb0EEENS1_21CollectiveEpilogueBwdISB_SC_SE_Li256ELb0ELb0ELi2EEENS1_25SingleTileBwdLPTSchedulerILb0ELi128ELb1EEEEEEEEEvNT_6ParamsE)
        /*06d4*/ 	.word	0x00000000


	//----- nvinfo : EIATTR_MIN_STACK_SIZE
	.align		4
.L_302:
        /*06d8*/ 	.byte	0x04, 0x12
        /*06da*/ 	.short	(.L_304 - .L_303)
	.align		4
.L_303:
        /*06dc*/ 	.word	index@(_ZN7cutlass13device_kernelIN5flash19enable_sm80_to_sm89INS1_16FlashAttnBwdSm80INS1_25CollectiveMainloopBwdSm80ILi2ELi2EN4cute5tupleIJNS5_1CILi64EEENS7_ILi128EEENS7_ILi96EEEEEENS_10bfloat16_tEfNS_4arch4Sm80ELb1ELb0ELb1ELb0ELb0ELb0ELb0ELb0ELi2ELi2ELi4ELi2ELb0EEENS1_24CollectiveEpilogueBwdGQAISB_fSE_Li256ELb0ELb0EEENS1_25SingleTileBwdLPTSchedulerILb0ELi128ELb0EEEEEEEEEvNT_6ParamsE)
        /*06e0*/ 	.word	0x00000000


	//----- nvinfo : EIATTR_MIN_STACK_SIZE
	.align		4
.L_304:
        /*06e4*/ 	.byte	0x04, 0x12
        /*06e6*/ 	.short	(.L_306 - .L_305)
	.align		4
.L_305:
        /*06e8*/ 	.word	index@(_ZN7cutlass13device_kernelIN5flash19enable_sm80_to_sm89INS1_16FlashAttnBwdSm80INS1_25CollectiveMainloopBwdSm80ILi2ELi2EN4cute5tupleIJNS5_1CILi64EEENS7_ILi128EEENS7_ILi96EEEEEENS_10bfloat16_tEfNS_4arch4Sm80ELb1ELb0ELb1ELb0ELb1ELb0ELb0ELb0ELi2ELi2ELi4ELi2ELb0EEENS1_24CollectiveEpilogueBwdGQAISB_fSE_Li256ELb0ELb1EEENS1_25SingleTileBwdLPTSchedulerILb0ELi128ELb1EEEEEEEEEvNT_6ParamsE)
        /*06ec*/ 	.word	0x00000000


	//----- nvinfo : EIATTR_MIN_STACK_SIZE
	.align		4
.L_306:
        /*06f0*/ 	.byte	0x04, 0x12
        /*06f2*/ 	.short	(.L_308 - .L_307)
	.align		4
.L_307:
        /*06f4*/ 	.word	index@(_ZN7cutlass13device_kernelIN5flash22FlashAttnBwdPreprocessIN4cute5tupleIJNS3_1CILi64EEENS5_ILi96EEEEEENS_10bfloat16_tEfNS_4arch4Sm80ELb1ELb0EEEEEvNT_6ParamsE)
        /*06f8*/ 	.word	0x00000000


	//----- nvinfo : EIATTR_MIN_STACK_SIZE
	.align		4
.L_308:
        /*06fc*/ 	.byte	0x04, 0x12
        /*06fe*/ 	.short	(.L_310 - .L_309)
	.align		4
.L_309:
        /*0700*/ 	.word	index@(_ZN7cutlass13device_kernelIN5flash19enable_sm80_to_sm89INS1_16FlashAttnBwdSm80INS1_25CollectiveMainloopBwdSm80ILi2ELi2EN4cute5tupleIJNS5_1CILi64EEENS7_ILi128EEENS7_ILi96EEEEEENS_10bfloat16_tEfNS_4arch4Sm80ELb1ELb0ELb1ELb1ELb0ELb0ELb0ELb0ELi2ELi2ELi4ELi2ELb0EEENS1_21CollectiveEpilogueBwdISB_SC_SE_Li256ELb1ELb0ELi2EEENS1_25SingleTileBwdLPTSchedulerILb1ELi128ELb0EEEEEEEEEvNT_6ParamsE)
        /*0704*/ 	.word	0x00000000


	//----- nvinfo : EIATTR_MIN_STACK_SIZE
	.align		4
.L_310:
        /*0708*/ 	.byte	0x04, 0x12
        /*070a*/ 	.short	(.L_312 - .L_311)
	.align		4
.L_311:
        /*070c*/ 	.word	index@(_ZN7cutlass13device_kernelIN5flash19enable_sm80_to_sm89INS1_16FlashAttnBwdSm80INS1_25CollectiveMainloopBwdSm80ILi2ELi2EN4cute5tupleIJNS5_1CILi64EEENS7_ILi128EEENS7_ILi96EEEEEENS_10bfloat16_tEfNS_4arch4Sm80ELb1ELb0ELb1ELb1ELb1ELb0ELb0ELb0ELi2ELi2ELi4ELi2ELb0EEENS1_21CollectiveEpilogueBwdISB_SC_SE_Li256ELb1ELb0ELi2EEENS1_25SingleTileBwdLPTSchedulerILb1ELi128ELb1EEEEEEEEEvNT_6ParamsE)
        /*0710*/ 	.word	0x00000000


	//----- nvinfo : EIATTR_MIN_STACK_SIZE
	.align		4
.L_312:
        /*0714*/ 	.byte	0x04, 0x12
        /*0716*/ 	.short	(.L_314 - .L_313)
	.align		4
.L_313:
        /*0718*/ 	.word	index@(_ZN7cutlass13device_kernelIN5flash19enable_sm80_to_sm89INS1_16FlashAttnBwdSm80INS1_25CollectiveMainloopBwdSm80ILi2ELi2EN4cute5tupleIJNS5_1CILi64EEENS7_ILi128EEENS7_ILi96EEEEEENS_10bfloat16_tEfNS_4arch4Sm80ELb1ELb0ELb1ELb1ELb0ELb0ELb0ELb0ELi2ELi2ELi4ELi2ELb0EEENS1_24CollectiveEpilogueBwdGQAISB_fSE_Li256ELb1ELb0EEENS1_25SingleTileBwdLPTSchedulerILb1ELi128ELb0EEEEEEEEEvNT_6ParamsE)
        /*071c*/ 	.word	0x00000000


	//----- nvinfo : EIATTR_MIN_STACK_SIZE
	.align		4
.L_314:
        /*0720*/ 	.byte	0x04, 0x12
        /*0722*/ 	.short	(.L_316 - .L_315)
	.align		4
.L_315:
        /*0724*/ 	.word	index@(_ZN7cutlass13device_kernelIN5flash32FlashAttnBwdPostprocessConvertdQIN4cute5tupleIJNS3_1CILi128EEENS5_ILi96EEEEEENS_10bfloat16_tEfNS_4arch4Sm80ELi256ENS3_8TiledMMAINS3_8MMA_AtomIJNS3_30SM80_16x8x16_F32BF16BF16F32_TNEEEENS3_6LayoutINS4_IJNS5_ILi4EEENS5_ILi2EEENS5_ILi1EEEEEENS4_IJSJ_SH_NS5_ILi0EEEEEEEENS4_IJNS5_ILi64EEENS5_ILi32EEENS5_ILi16EEEEEEEELb0EEEEEvNT_6ParamsE)
        /*0728*/ 	.word	0x00000000


	//----- nvinfo : EIATTR_MIN_STACK_SIZE
	.align		4
.L_316:
        /*072c*/ 	.byte	0x04, 0x12
        /*072e*/ 	.short	(.L_318 - .L_317)
	.align		4
.L_317:
        /*0730*/ 	.word	index@(_ZN7cutlass13device_kernelIN5flash32FlashAttnBwdPostprocessConvertdQIN4cute5tupleIJNS3_1CILi64EEENS5_ILi96EEEEEENS_10bfloat16_tEfNS_4arch4Sm80ELi256ENS3_8TiledMMAINS3_8MMA_AtomIJNS3_30SM80_16x8x16_F32BF16BF16F32_TNEEEENS3_6LayoutINS4_IJNS5_ILi2EEENS5_ILi4EEENS5_ILi1EEEEEENS4_IJSJ_SH_NS5_ILi0EEEEEEEENS4_IJNS5_ILi32EEESO_NS5_ILi16EEEEEEEELb0EEEEEvNT_6ParamsE)
        /*0734*/ 	.word	0x00000000


	//----- nvinfo : EIATTR_MIN_STACK_SIZE
	.align		4
.L_318:
        /*0738*/ 	.byte	0x04, 0x12
        /*073a*/ 	.short	(.L_320 - .L_319)
	.align		4
.L_319:
        /*073c*/ 	.word	index@(_ZN7cutlass13device_kernelIN5flash19enable_sm80_to_sm89INS1_16FlashAttnBwdSm80INS1_25CollectiveMainloopBwdSm80ILi2ELi2EN4cute5tupleIJNS5_1CILi64EEENS7_ILi128EEENS7_ILi96EEEEEENS_10bfloat16_tEfNS_4arch4Sm80ELb1ELb0ELb1ELb1ELb1ELb0ELb0ELb0ELi2ELi2ELi4ELi2ELb0EEENS1_24CollectiveEpilogueBwdGQAISB_fSE_Li256ELb1ELb1EEENS1_25SingleTileBwdLPTSchedulerILb1ELi128ELb1EEEEEEEEEvNT_6ParamsE)
        /*0740*/ 	.word	0x00000000


	//----- nvinfo : EIATTR_MIN_STACK_SIZE
	.align		4
.L_320:
        /*0744*/ 	.byte	0x04, 0x12
        /*0746*/ 	.short	(.L_322 - .L_321)
	.align		4
.L_321:
        /*0748*/ 	.word	index@(_ZN7cutlass13device_kernelIN5flash22FlashAttnBwdPreprocessIN4cute5tupleIJNS3_1CILi64EEENS5_ILi96EEEEEENS_10bfloat16_tEfNS_4arch4Sm80ELb1ELb1EEEEEvNT_6ParamsE)
        /*074c*/ 	.word	0x00000000
.L_322:


//--------------------- .nv.compat                --------------------------
	.section	.nv.compat,"",@"SHT_CUDA_COMPAT_INFO"
	.align	4
        /*0000*/ 	.byte	0x02, 0x09, 0x01, 0x00, 0x02, 0x02, 0x01, 0x00, 0x02, 0x05, 0x05, 0x00, 0x03, 0x07, 0x01, 0x01
        /*0010*/ 	.byte	0x02, 0x03, 0x00, 0x00, 0x02, 0x06, 0x01, 0x00, 0x04, 0x0b, 0x08, 0x00, 0x00, 0x00, 0x00, 0x00
        /*0020*/ 	.byte	0x00, 0x00, 0x00, 0x00


//--------------------- .nv.info._ZN7cutlass13device_kernelIN5flash19enable_sm80_to_sm89INS1_16FlashAttnBwdSm80INS1_25CollectiveMainloopBwdSm80ILi2ELi1EN4cute5tupleIJNS5_1CILi64EEENS7_ILi128EEENS7_ILi96EEEEEENS_10bfloat16_tEfNS_4arch4Sm80ELb0ELb0ELb1ELb0ELb0ELb0ELb0ELb0ELi2ELi2ELi4ELi2ELb1EEENS1_21CollectiveEpilogueBwdISB_SC_SE_Li256ELb0ELb0ELi2EEENS1_19SingleTileSchedulerILb0ELb0ELb0ELi128EEEEEEEEEvNT_6ParamsE --------------------------
	.section	.nv.info._ZN7cutlass13device_kernelIN5flash19enable_sm80_to_sm89INS1_16FlashAttnBwdSm80INS1_25CollectiveMainloopBwdSm80ILi2ELi1EN4cute5tupleIJNS5_1CILi64EEENS7_ILi128EEENS7_ILi96EEEEEENS_10bfloat16_tEfNS_4arch4Sm80ELb0ELb0ELb1ELb0ELb0ELb0ELb0ELb0ELi2ELi2ELi4ELi2ELb1EEENS1_21CollectiveEpilogueBwdISB_SC_SE_Li256ELb0ELb0ELi2EEENS1_19SingleTileSchedulerILb0ELb0ELb0ELi128EEEEEEEEEvNT_6ParamsE,"",@"SHT_CUDA_INFO"
	.sectionflags	@""
	.align	4


	//----- nvinfo : EIATTR_CUDA_API_VERSION
	.align		4
        /*0000*/ 	.byte	0x04, 0x37
        /*0002*/ 	.short	(.L_324 - .L_323)
.L_323:
        /*0004*/ 	.word	0x00000082


	//----- nvinfo : EIATTR_KPARAM_INFO
	.align		4
.L_324:
        /*0008*/ 	.byte	0x04, 0x17
        /*000a*/ 	.short	(.L_326 - .L_325)
.L_325:
        /*000c*/ 	.word	0x00000000
        /*0010*/ 	.short	0x0000
        /*0012*/ 	.short	0x0000
        /*0014*/ 	.byte	0x00, 0xf0, 0xc1, 0x09


	//----- nvinfo : EIATTR_SPARSE_MMA_MASK
	.align		4
.L_326:
        /*0018*/ 	.byte	0x03, 0x50
        /*001a*/ 	.short	0x0000


	//----- nvinfo : EIATTR_MAXREG_COUNT
	.align		4
        /*001c*/ 	.byte	0x03, 0x1b
        /*001e*/ 	.short	0x00ff


	//----- nvinfo : EIATTR_MERCURY_ISA_VERSION
	.align		4
        /*0020*/ 	.byte	0x03, 0x5f
        /*0022*/ 	.short	0x0101


	//----- nvinfo : EIATTR_EXIT_INSTR_OFFSETS
	.align		4
        /*0024*/ 	.byte	0x04, 0x1c
        /*0026*/ 	.short	(.L_328 - .L_327)


	//   ....[0]....
.L_327:
        /*0028*/ 	.word	0x00000010


	//----- nvinfo : EIATTR_MAX_THREADS
	.align		4
.L_328:
        /*002c*/ 	.byte	0x04, 0x05
        /*002e*/ 	.short	(.L_330 - .L_329)
.L_329:
        /*0030*/ 	.word	0x00000100
        /*0034*/ 	.word	0x00000001
        /*0038*/ 	.word	0x00000001


	//----- nvinfo : EIATTR_CBANK_PARAM_SIZE
	.align		4
.L_330:
        /*003c*/ 	.byte	0x03, 0x19
        /*003e*/ 	.short	0x0270


	//----- nvinfo : EIATTR_PARAM_CBANK
	.align		4
        /*0040*/ 	.byte	0x04, 0x0a
        /*0042*/ 	.short	(.L_332 - .L_331)
	.align		4
.L_331:
        /*0044*/ 	.word	index@(.nv.constant0._ZN7cutlass13device_kernelIN5flash19enable_sm80_to_sm89INS1_16FlashAttnBwdSm80INS1_25CollectiveMainloopBwdSm80ILi2ELi1EN4cute5tupleIJNS5_1CILi64EEENS7_ILi128EEENS7_ILi96EEEEEENS_10bfloat16_tEfNS_4arch4Sm80ELb0ELb0ELb1ELb0ELb0ELb0ELb0ELb0ELi2ELi2ELi4ELi2ELb1EEENS1_21CollectiveEpilogueBwdISB_SC_SE_Li256ELb0ELb0ELi2EEENS1_19SingleTileSchedulerILb0ELb0ELb0ELi128EEEEEEEEEvNT_6ParamsE)
        /*0048*/ 	.short	0x0210
        /*004a*/ 	.short	0x0270


	//----- nvinfo : EIATTR_SW_WAR
	.align		4
.L_332:
        /*004c*/ 	.byte	0x04, 0x36
        /*004e*/ 	.short	(.L_334 - .L_333)
.L_333:
        /*0050*/ 	.word	0x00000008
.L_334:


//--------------------- .nv.info._ZN7cutlass13device_kernelIN5flash19enable_sm80_to_sm89INS1_16FlashAttnBwdSm80INS1_25CollectiveMainloopBwdSm80ILi2ELi1EN4cute5tupleIJNS5_1CILi64EEENS7_ILi128EEENS7_ILi96EEEEEENS_10bfloat16_tEfNS_4arch4Sm80ELb0ELb0ELb1ELb0ELb1ELb0ELb0ELb0ELi2ELi2ELi4ELi2ELb1EEENS1_21CollectiveEpilogueBwdISB_SC_SE_Li256ELb0ELb0ELi2EEENS1_19SingleTileSchedulerILb0ELb0ELb0ELi128EEEEEEEEEvNT_6ParamsE --------------------------
	.section	.nv.info._ZN7cutlass13device_kernelIN5flash19enable_sm80_to_sm89INS1_16FlashAttnBwdSm80INS1_25CollectiveMainloopBwdSm80ILi2ELi1EN4cute5tupleIJNS5_1CILi64EEENS7_ILi128EEENS7_ILi96EEEEEENS_10bfloat16_tEfNS_4arch4Sm80ELb0ELb0ELb1ELb0ELb1ELb0ELb0ELb0ELi2ELi2ELi4ELi2ELb1EEENS1_21CollectiveEpilogueBwdISB_SC_SE_Li256ELb0ELb0ELi2EEENS1_19SingleTileSchedulerILb0ELb0ELb0ELi128EEEEEEEEEvNT_6ParamsE,"",@"SHT_CUDA_INFO"
	.sectionflags	@""
	.align	4


	//----- nvinfo : EIATTR_CUDA_API_VERSION
	.align		4
        /*0000*/ 	.byte	0x04, 0x37
        /*0002*/ 	.short	(.L_336 - .L_335)
.L_335:
        /*0004*/ 	.word	0x00000082


	//----- nvinfo : EIATTR_KPARAM_INFO
	.align		4
.L_336:
        /*0008*/ 	.byte	0x04, 0x17
        /*000a*/ 	.short	(.L_338 - .L_337)
.L_337:
        /*000c*/ 	.word	0x00000000
        /*0010*/ 	.short	0x0000
        /*0012*/ 	.short	0x0000
        /*0014*/ 	.byte	0x00, 0xf0, 0xc1, 0x09


	//----- nvinfo : EIATTR_SPARSE_MMA_MASK
	.align		4
.L_338:
        /*0018*/ 	.byte	0x03, 0x50
        /*001a*/ 	.short	0x0000


	//----- nvinfo : EIATTR_MAXREG_COUNT
	.align		4
        /*001c*/ 	.byte	0x03, 0x1b
        /*001e*/ 	.short	0x00ff


	//----- nvinfo : EIATTR_MERCURY_ISA_VERSION
	.align		4
        /*0020*/ 	.byte	0x03, 0x5f
        /*0022*/ 	.short	0x0101


	//----- nvinfo : EIATTR_EXIT_INSTR_OFFSETS
	.align		4
        /*0024*/ 	.byte	0x04, 0x1c
        /*0026*/ 	.short	(.L_340 - .L_339)


	//   ....[0]....
.L_339:
        /*0028*/ 	.word	0x00000010


	//----- nvinfo : EIATTR_MAX_THREADS
	.align		4
.L_340:
        /*002c*/ 	.byte	0x04, 0x05
        /*002e*/ 	.short	(.L_342 - .L_341)
.L_341:
        /*0030*/ 	.word	0x00000100
        /*0034*/ 	.word	0x00000001
        /*0038*/ 	.word	0x00000001


	//----- nvinfo : EIATTR_CBANK_PARAM_SIZE
	.align		4
.L_342:
        /*003c*/ 	.byte	0x03, 0x19
        /*003e*/ 	.short	0x0270


	//----- nvinfo : EIATTR_PARAM_CBANK
	.align		4
        /*0040*/ 	.byte	0x04, 0x0a
        /*0042*/ 	.short	(.L_344 - .L_343)
	.align		4
.L_343:
        /*0044*/ 	.word	index@(.nv.constant0._ZN7cutlass13device_kernelIN5flash19enable_sm80_to_sm89INS1_16FlashAttnBwdSm80INS1_25CollectiveMainloopBwdSm80ILi2ELi1EN4cute5tupleIJNS5_1CILi64EEENS7_ILi128EEENS7_ILi96EEEEEENS_10bfloat16_tEfNS_4arch4Sm80ELb0ELb0ELb1ELb0ELb1ELb0ELb0ELb0ELi2ELi2ELi4ELi2ELb1EEENS1_21CollectiveEpilogueBwdISB_SC_SE_Li256ELb0ELb0ELi2EEENS1_19SingleTileSchedulerILb0ELb0ELb0ELi128EEEEEEEEEvNT_6ParamsE)
        /*0048*/ 	.short	0x0210
        /*004a*/ 	.short	0x0270


	//----- nvinfo : EIATTR_SW_WAR
	.align		4
.L_344:
        /*004c*/ 	.byte	0x04, 0x36
        /*004e*/ 	.short	(.L_346 - .L_345)
.L_345:
        /*0050*/ 	.word	0x00000008
.L_346:


//--------------------- .nv.info._ZN7cutlass13device_kernelIN5flash19enable_sm80_to_sm89INS1_16FlashAttnBwdSm80INS1_25CollectiveMainloopBwdSm80ILi2ELi1EN4cute5tupleIJNS5_1CILi64EEENS7_ILi128EEENS7_ILi96EEEEEENS_10bfloat16_tEfNS_4arch4Sm80ELb0ELb0ELb1ELb0ELb0ELb0ELb0ELb0ELi2ELi2ELi4ELi2ELb1EEENS1_24CollectiveEpilogueBwdGQAISB_fSE_Li256ELb0ELb0EEENS1_19SingleTileSchedulerILb0ELb0ELb0ELi128EEEEEEEEEvNT_6ParamsE --------------------------
	.section	.nv.info._ZN7cutlass13device_kernelIN5flash19enable_sm80_to_sm89INS1_16FlashAttnBwdSm80INS1_25CollectiveMainloopBwdSm80ILi2ELi1EN4cute5tupleIJNS5_1CILi64EEENS7_ILi128EEENS7_ILi96EEEEEENS_10bfloat16_tEfNS_4arch4Sm80ELb0ELb0ELb1ELb0ELb0ELb0ELb0ELb0ELi2ELi2ELi4ELi2ELb1EEENS1_24CollectiveEpilogueBwdGQAISB_fSE_Li256ELb0ELb0EEENS1_19SingleTileSchedulerILb0ELb0ELb0ELi128EEEEEEEEEvNT_6ParamsE,"",@"SHT_CUDA_INFO"
	.sectionflags	@""
	.align	4


	//----- nvinfo : EIATTR_CUDA_API_VERSION
	.align		4
        /*0000*/ 	.byte	0x04, 0x37
        /*0002*/ 	.short	(.L_348 - .L_347)
.L_347:
        /*0004*/ 	.word	0x00000082


	//----- nvinfo : EIATTR_KPARAM_INFO
	.align		4
.L_348:
        /*0008*/ 	.byte	0x04, 0x17
        /*000a*/ 	.short	(.L_350 - .L_349)
.L_349:
        /*000c*/ 	.word	0x00000000
        /*0010*/ 	.short	0x0000
        /*0012*/ 	.short	0x0000
        /*0014*/ 	.byte	0x00, 0xf0, 0xe1, 0x09


	//----- nvinfo : EIATTR_SPARSE_MMA_MASK
	.align		4
.L_350:
        /*0018*/ 	.byte	0x03, 0x50
        /*001a*/ 	.short	0x0000


	//----- nvinfo : EIATTR_MAXREG_COUNT
	.align		4
        /*001c*/ 	.byte	0x03, 0x1b
        /*001e*/ 	.short	0x00ff


	//----- nvinfo : EIATTR_MERCURY_ISA_VERSION
	.align		4
        /*0020*/ 	.byte	0x03, 0x5f
        /*0022*/ 	.short	0x0101


	//----- nvinfo : EIATTR_EXIT_INSTR_OFFSETS
	.align		4
        /*0024*/ 	.byte	0x04, 0x1c
        /*0026*/ 	.short	(.L_352 - .L_351)


	//   ....[0]....
.L_351:
        /*0028*/ 	.word	0x00000010


	//----- nvinfo : EIATTR_MAX_THREADS
	.align		4
.L_352:
        /*002c*/ 	.byte	0x04, 0x05
        /*002e*/ 	.short	(.L_354 - .L_353)
.L_353:
        /*0030*/ 	.word	0x00000100
        /*0034*/ 	.word	0x00000001
        /*0038*/ 	.word	0x00000001


	//----- nvinfo : EIATTR_CBANK_PARAM_SIZE
	.align		4
.L_354:
        /*003c*/ 	.byte	0x03, 0x19
        /*003e*/ 	.short	0x0278


	//----- nvinfo : EIATTR_PARAM_CBANK
	.align		4
        /*0040*/ 	.byte	0x04, 0x0a
        /*0042*/ 	.short	(.L_356 - .L_355)
	.align		4
.L_355:
        /*0044*/ 	.word	index@(.nv.constant0._ZN7cutlass13device_kernelIN5flash19enable_sm80_to_sm89INS1_16FlashAttnBwdSm80INS1_25CollectiveMainloopBwdSm80ILi2ELi1EN4cute5tupleIJNS5_1CILi64EEENS7_ILi128EEENS7_ILi96EEEEEENS_10bfloat16_tEfNS_4arch4Sm80ELb0ELb0ELb1ELb0ELb0ELb0ELb0ELb0ELi2ELi2ELi4ELi2ELb1EEENS1_24CollectiveEpilogueBwdGQAISB_fSE_Li256ELb0ELb0EEENS1_19SingleTileSchedulerILb0ELb0ELb0ELi128EEEEEEEEEvNT_6ParamsE)
        /*0048*/ 	.short	0x0210
        /*004a*/ 	.short	0x0278


	//----- nvinfo : EIATTR_SW_WAR
	.align		4
.L_356:
        /*004c*/ 	.byte	0x04, 0x36
        /*004e*/ 	.short	(.L_358 - .L_357)
.L_357:
        /*0050*/ 	.word	0x00000008
.L_358:


//--------------------- .nv.info._ZN7cutlass13device_kernelIN5flash19enable_sm80_to_sm89INS1_16FlashAttnBwdSm80INS1_25CollectiveMainloopBwdSm80ILi2ELi1EN4cute5tupleIJNS5_1CILi64EEENS7_ILi128EEENS7_ILi96EEEEEENS_10bfloat16_tEfNS_4arch4Sm80ELb0ELb0ELb1ELb0ELb1ELb0ELb0ELb0ELi2ELi2ELi4ELi2ELb1EEENS1_24CollectiveEpilogueBwdGQAISB_fSE_Li256ELb0ELb1EEENS1_19SingleTileSchedulerILb0ELb0ELb0ELi128EEEEEEEEEvNT_6ParamsE --------------------------
	.section	.nv.info._ZN7cutlass13device_kernelIN5flash19enable_sm80_to_sm89INS1_16FlashAttnBwdSm80INS1_25CollectiveMainloopBwdSm80ILi2ELi1EN4cute5tupleIJNS5_1CILi64EEENS7_ILi128EEENS7_ILi96EEEEEENS_10bfloat16_tEfNS_4arch4Sm80ELb0ELb0ELb1ELb0ELb1ELb0ELb0ELb0ELi2ELi2ELi4ELi2ELb1EEENS1_24CollectiveEpilogueBwdGQAISB_fSE_Li256ELb0ELb1EEENS1_19SingleTileSchedulerILb0ELb0ELb0ELi128EEEEEEEEEvNT_6ParamsE,"",@"SHT_CUDA_INFO"
	.sectionflags	@""
	.align	4


	//----- nvinfo : EIATTR_CUDA_API_VERSION
	.align		4
        /*0000*/ 	.byte	0x04, 0x37
        /*0002*/ 	.short	(.L_360 - .L_359)
.L_359:
        /*0004*/ 	.word	0x00000082


	//----- nvinfo : EIATTR_KPARAM_INFO
	.align		4
.L_360:
        /*0008*/ 	.byte	0x04, 0x17
        /*000a*/ 	.short	(.L_362 - .L_361)
.L_361:
        /*000c*/ 	.word	0x00000000
        /*0010*/ 	.short	0x0000
        /*0012*/ 	.short	0x0000
        /*0014*/ 	.byte	0x00, 0xf0, 0xe1, 0x09


	//----- nvinfo : EIATTR_SPARSE_MMA_MASK
	.align		4
.L_362:
        /*0018*/ 	.byte	0x03, 0x50
        /*001a*/ 	.short	0x0000


	//----- nvinfo : EIATTR_MAXREG_COUNT
	.align		4
        /*001c*/ 	.byte	0x03, 0x1b
        /*001e*/ 	.short	0x00ff


	//----- nvinfo : EIATTR_MERCURY_ISA_VERSION
	.align		4
        /*0020*/ 	.byte	0x03, 0x5f
        /*0022*/ 	.short	0x0101


	//----- nvinfo : EIATTR_EXIT_INSTR_OFFSETS
	.align		4
        /*0024*/ 	.byte	0x04, 0x1c
        /*0026*/ 	.short	(.L_364 - .L_363)


	//   ....[0]....
.L_363:
        /*0028*/ 	.word	0x00000010


	//----- nvinfo : EIATTR_MAX_THREADS
	.align		4
.L_364:
        /*002c*/ 	.byte	0x04, 0x05
        /*002e*/ 	.short	(.L_366 - .L_365)
.L_365:
        /*0030*/ 	.word	0x00000100
        /*0034*/ 	.word	0x00000001
        /*0038*/ 	.word	0x00000001


	//----- nvinfo : EIATTR_CBANK_PARAM_SIZE
	.align		4
.L_366:
        /*003c*/ 	.byte	0x03, 0x19
        /*003e*/ 	.short	0x0278


	//----- nvinfo : EIATTR_PARAM_CBANK
	.align		4
        /*0040*/ 	.byte	0x04, 0x0a
        /*0042*/ 	.short	(.L_368 - .L_367)
	.align		4
.L_367:
        /*0044*/ 	.word	index@(.nv.constant0._ZN7cutlass13device_kernelIN5flash19enable_sm80_to_sm89INS1_16FlashAttnBwdSm80INS1_25CollectiveMainloopBwdSm80ILi2ELi1EN4cute5tupleIJNS5_1CILi64EEENS7_ILi128EEENS7_ILi96EEEEEENS_10bfloat16_tEfNS_4arch4Sm80ELb0ELb0ELb1ELb0ELb1ELb0ELb0ELb0ELi2ELi2ELi4ELi2ELb1EEENS1_24CollectiveEpilogueBwdGQAISB_fSE_Li256ELb0ELb1EEENS1_19SingleTileSchedulerILb0ELb0ELb0ELi128EEEEEEEEEvNT_6ParamsE)
        /*0048*/ 	.short	0x0210
        /*004a*/ 	.short	0x0278


	//----- nvinfo : EIATTR_SW_WAR
	.align		4
.L_368:
        /*004c*/ 	.byte	0x04, 0x36
        /*004e*/ 	.short	(.L_370 - .L_369)
.L_369:
        /*0050*/ 	.word	0x00000008
.L_370:


//--------------------- .nv.info._ZN7cutlass13device_kernelIN5flash19enable_sm80_to_sm89INS1_16FlashAttnBwdSm80INS1_25CollectiveMainloopBwdSm80ILi2ELi1EN4cute5tupleIJNS5_1CILi64EEENS7_ILi128EEENS7_ILi96EEEEEENS_10bfloat16_tEfNS_4arch4Sm80ELb0ELb0ELb1ELb1ELb0ELb0ELb0ELb0ELi2ELi2ELi4ELi2ELb1EEENS1_21CollectiveEpilogueBwdISB_SC_SE_Li256ELb1ELb0ELi2EEENS1_19SingleTileSchedulerILb1ELb0ELb0ELi128EEEEEEEEEvNT_6ParamsE --------------------------
	.section	.nv.info._ZN7cutlass13device_kernelIN5flash19enable_sm80_to_sm89INS1_16FlashAttnBwdSm80INS1_25CollectiveMainloopBwdSm80ILi2ELi1EN4cute5tupleIJNS5_1CILi64EEENS7_ILi128EEENS7_ILi96EEEEEENS_10bfloat16_tEfNS_4arch4Sm80ELb0ELb0ELb1ELb1ELb0ELb0ELb0ELb0ELi2ELi2ELi4ELi2ELb1EEENS1_21CollectiveEpilogueBwdISB_SC_SE_Li256ELb1ELb0ELi2EEENS1_19SingleTileSchedulerILb1ELb0ELb0ELi128EEEEEEEEEvNT_6ParamsE,"",@"SHT_CUDA_INFO"
	.sectionflags	@""
	.align	4


	//----- nvinfo : EIATTR_CUDA_API_VERSION
	.align		4
        /*0000*/ 	.byte	0x04, 0x37
        /*0002*/ 	.short	(.L_372 - .L_371)
.L_371:
        /*0004*/ 	.word	0x00000082


	//----- nvinfo : EIATTR_KPARAM_INFO
	.align		4
.L_372:
        /*0008*/ 	.byte	0x04, 0x17
        /*000a*/ 	.short	(.L_374 - .L_373)
.L_373:
        /*000c*/ 	.word	0x00000000
        /*0010*/ 	.short	0x0000
        /*0012*/ 	.short	0x0000
        /*0014*/ 	.byte	0x00, 0xf0, 0xc1, 0x09


	//----- nvinfo : EIATTR_SPARSE_MMA_MASK
	.align		4
.L_374:
        /*0018*/ 	.byte	0x03, 0x50
        /*001a*/ 	.short	0x0000


	//----- nvinfo : EIATTR_MAXREG_COUNT
	.align		4
        /*001c*/ 	.byte	0x03, 0x1b
        /*001e*/ 	.short	0x00ff


	//----- nvinfo : EIATTR_MERCURY_ISA_VERSION
	.align		4
        /*0020*/ 	.byte	0x03, 0x5f
        /*0022*/ 	.short	0x0101


	//----- nvinfo : EIATTR_EXIT_INSTR_OFFSETS
	.align		4
        /*0024*/ 	.byte	0x04, 0x1c
        /*0026*/ 	.short	(.L_376 - .L_375)


	//   ....[0]....
.L_375:
        /*0028*/ 	.word	0x00000010


	//----- nvinfo : EIATTR_MAX_THREADS
	.align		4
.L_376:
        /*002c*/ 	.byte	0x04, 0x05
        /*002e*/ 	.short	(.L_378 - .L_377)
.L_377:
        /*0030*/ 	.word	0x00000100
        /*0034*/ 	.word	0x00000001
        /*0038*/ 	.word	0x00000001


	//----- nvinfo : EIATTR_CBANK_PARAM_SIZE
	.align		4
.L_378:
        /*003c*/ 	.byte	0x03, 0x19
        /*003e*/ 	.short	0x0270


	//----- nvinfo : EIATTR_PARAM_CBANK
	.align		4
        /*0040*/ 	.byte	0x04, 0x0a
        /*0042*/ 	.short	(.L_380 - .L_379)
	.align		4
.L_379:
        /*0044*/ 	.word	index@(.nv.constant0._ZN7cutlass13device_kernelIN5flash19enable_sm80_to_sm89INS1_16FlashAttnBwdSm80INS1_25CollectiveMainloopBwdSm80ILi2ELi1EN4cute5tupleIJNS5_1CILi64EEENS7_ILi128EEENS7_ILi96EEEEEENS_10bfloat16_tEfNS_4arch4Sm80ELb0ELb0ELb1ELb1ELb0ELb0ELb0ELb0ELi2ELi2ELi4ELi2ELb1EEENS1_21CollectiveEpilogueBwdISB_SC_SE_Li256ELb1ELb0ELi2EEENS1_19SingleTileSchedulerILb1ELb0ELb0ELi128EEEEEEEEEvNT_6ParamsE)
        /*0048*/ 	.short	0x0210
        /*004a*/ 	.short	0x0270


	//----- nvinfo : EIATTR_SW_WAR
	.align		4
.L_380:
        /*004c*/ 	.byte	0x04, 0x36
        /*004e*/ 	.short	(.L_382 - .L_381)
.L_381:
        /*0050*/ 	.word	0x00000008
.L_382:


//--------------------- .nv.info._ZN7cutlass13device_kernelIN5flash19enable_sm80_to_sm89INS1_16FlashAttnBwdSm80INS1_25CollectiveMainloopBwdSm80ILi2ELi1EN4cute5tupleIJNS5_1CILi64EEENS7_ILi128EEENS7_ILi96EEEEEENS_10bfloat16_tEfNS_4arch4Sm80ELb0ELb0ELb1ELb1ELb1ELb0ELb0ELb0ELi2ELi2ELi4ELi2ELb1EEENS1_21CollectiveEpilogueBwdISB_SC_SE_Li256ELb1ELb0ELi2EEENS1_19SingleTileSchedulerILb1ELb0ELb0ELi128EEEEEEEEEvNT_6ParamsE --------------------------
	.section	.nv.info._ZN7cutlass13device_kernelIN5flash19enable_sm80_to_sm89INS1_16FlashAttnBwdSm80INS1_25CollectiveMainloopBwdSm80ILi2ELi1EN4cute5tupleIJNS5_1CILi64EEENS7_ILi128EEENS7_ILi96EEEEEENS_10bfloat16_tEfNS_4arch4Sm80ELb0ELb0ELb1ELb1ELb1ELb0ELb0ELb0ELi2ELi2ELi4ELi2ELb1EEENS1_21CollectiveEpilogueBwdISB_SC_SE_Li256ELb1ELb0ELi2EEENS1_19SingleTileSchedulerILb1ELb0ELb0ELi128EEEEEEEEEvNT_6ParamsE,"",@"SHT_CUDA_INFO"
	.sectionflags	@""
	.align	4


	//----- nvinfo : EIATTR_CUDA_API_VERSION
	.align		4
        /*0000*/ 	.byte	0x04, 0x37
        /*0002*/ 	.short	(.L_384 - .L_383)
.L_383:
        /*0004*/ 	.word	0x00000082


	//----- nvinfo : EIATTR_KPARAM_INFO
	.align		4
.L_384:
        /*0008*/ 	.byte	0x04, 0x17
        /*000a*/ 	.short	(.L_386 - .L_385)
.L_385:
        /*000c*/ 	.word	0x00000000
        /*0010*/ 	.short	0x0000
        /*0012*/ 	.short	0x0000
        /*0014*/ 	.byte	0x00, 0xf0, 0xc1, 0x09


	//----- nvinfo : EIATTR_SPARSE_MMA_MASK
	.align		4
.L_386:
        /*0018*/ 	.byte	0x03, 0x50
        /*001a*/ 	.short	0x0000


	//----- nvinfo : EIATTR_MAXREG_COUNT
	.align		4
        /*001c*/ 	.byte	0x03, 0x1b
        /*001e*/ 	.short	0x00ff


	//----- nvinfo : EIATTR_MERCURY_ISA_VERSION
	.align		4
        /*0020*/ 	.byte	0x03, 0x5f
        /*0022*/ 	.short	0x0101


	//----- nvinfo : EIATTR_EXIT_INSTR_OFFSETS
	.align		4
        /*0024*/ 	.byte	0x04, 0x1c
        /*0026*/ 	.short	(.L_388 - .L_387)


	//   ....[0]....
.L_387:
        /*0028*/ 	.word	0x00000010


	//----- nvinfo : EIATTR_MAX_THREADS
	.align		4
.L_388:
        /*002c*/ 	.byte	0x04, 0x05
        /*002e*/ 	.short	(.L_390 - .L_389)
.L_389:
        /*0030*/ 	.word	0x00000100
        /*0034*/ 	.word	0x00000001
        /*0038*/ 	.word	0x00000001


	//----- nvinfo : EIATTR_CBANK_PARAM_SIZE
	.align		4
.L_390:
        /*003c*/ 	.byte	0x03, 0x19
        /*003e*/ 	.short	0x0270


	//----- nvinfo : EIATTR_PARAM_CBANK
	.align		4
        /*0040*/ 	.byte	0x04, 0x0a
        /*0042*/ 	.short	(.L_392 - .L_391)
	.align		4
.L_391:
        /*0044*/ 	.word	index@(.nv.constant0._ZN7cutlass13device_kernelIN5flash19enable_sm80_to_sm89INS1_16FlashAttnBwdSm80INS1_25CollectiveMainloopBwdSm80ILi2ELi1EN4cute5tupleIJNS5_1CILi64EEENS7_ILi128EEENS7_ILi96EEEEEENS_10bfloat16_tEfNS_4arch4Sm80ELb0ELb0ELb1ELb1ELb1ELb0ELb0ELb0ELi2ELi2ELi4ELi2ELb1EEENS1_21CollectiveEpilogueBwdISB_SC_SE_Li256ELb1ELb0ELi2EEENS1_19SingleTileSchedulerILb1ELb0ELb0ELi128EEEEEEEEEvNT_6ParamsE)
        /*0048*/ 	.short	0x0210
        /*004a*/ 	.short	0x0270


	//----- nvinfo : EIATTR_SW_WAR
	.align		4
.L_392:
        /*004c*/ 	.byte	0x04, 0x36
        /*004e*/ 	.short	(.L_394 - .L_393)
.L_393:
        /*0050*/ 	.word	0x00000008
.L_394:


//--------------------- .nv.info._ZN7cutlass13device_kernelIN5flash19enable_sm80_to_sm89INS1_16FlashAttnBwdSm80INS1_25CollectiveMainloopBwdSm80ILi2ELi1EN4cute5tupleIJNS5_1CILi64EEENS7_ILi128EEENS7_ILi96EEEEEENS_10bfloat16_tEfNS_4arch4Sm80ELb0ELb0ELb1ELb1ELb0ELb0ELb0ELb0ELi2ELi2ELi4ELi2ELb1EEENS1_24CollectiveEpilogueBwdGQAISB_fSE_Li256ELb1ELb0EEENS1_19SingleTileSchedulerILb1ELb0ELb0ELi128EEEEEEEEEvNT_6ParamsE --------------------------
	.section	.nv.info._ZN7cutlass13device_kernelIN5flash19enable_sm80_to_sm89INS1_16FlashAttnBwdSm80INS1_25CollectiveMainloopBwdSm80ILi2ELi1EN4cute5tupleIJNS5_1CILi64EEENS7_ILi128EEENS7_ILi96EEEEEENS_10bfloat16_tEfNS_4arch4Sm80ELb0ELb0ELb1ELb1ELb0ELb0ELb0ELb0ELi2ELi2ELi4ELi2ELb1EEENS1_24CollectiveEpilogueBwdGQAISB_fSE_Li256ELb1ELb0EEENS1_19SingleTileSchedulerILb1ELb0ELb0ELi128EEEEEEEEEvNT_6ParamsE,"",@"SHT_CUDA_INFO"
	.sectionflags	@""
	.align	4


	//----- nvinfo : EIATTR_CUDA_API_VERSION
	.align		4
        /*0000*/ 	.byte	0x04, 0x37
        /*0002*/ 	.short	(.L_396 - .L_395)
.L_395:
        /*0004*/ 	.word	0x00000082


	//----- nvinfo : EIATTR_KPARAM_INFO
	.align		4
.L_396:
        /*0008*/ 	.byte	0x04, 0x17
        /*000a*/ 	.short	(.L_398 - .L_397)
.L_397:
        /*000c*/ 	.word	0x00000000
        /*0010*/ 	.short	0x0000
        /*0012*/ 	.short	0x0000
        /*0014*/ 	.byte	0x00, 0xf0, 0xe1, 0x09


	//----- nvinfo : EIATTR_SPARSE_MMA_MASK
	.align		4
.L_398:
        /*0018*/ 	.byte	0x03, 0x50
        /*001a*/ 	.short	0x0000


	//----- nvinfo : EIATTR_MAXREG_COUNT
	.align		4
        /*001c*/ 	.byte	0x03, 0x1b
        /*001e*/ 	.short	0x00ff


	//----- nvinfo : EIATTR_MERCURY_ISA_VERSION
	.align		4
        /*0020*/ 	.byte	0x03, 0x5f
        /*0022*/ 	.short	0x0101


	//----- nvinfo : EIATTR_EXIT_INSTR_OFFSETS
	.align		4
        /*0024*/ 	.byte	0x04, 0x1c
        /*0026*/ 	.short	(.L_400 - .L_399)


	//   ....[0]....
.L_399:
        /*0028*/ 	.word	0x00000010


	//----- nvinfo : EIATTR_MAX_THREADS
	.align		4
.L_400:
        /*002c*/ 	.byte	0x04, 0x05
        /*002e*/ 	.short	(.L_402 - .L_401)
.L_401:
        /*0030*/ 	.word	0x00000100
        /*0034*/ 	.word	0x00000001
        /*0038*/ 	.word	0x00000001


	//----- nvinfo : EIATTR_CBANK_PARAM_SIZE
	.align		4
.L_402:
        /*003c*/ 	.byte	0x03, 0x19
        /*003e*/ 	.short	0x0278


	//----- nvinfo : EIATTR_PARAM_CBANK
	.align		4
        /*0040*/ 	.byte	0x04, 0x0a
        /*0042*/ 	.short	(.L_404 - .L_403)
	.align		4
.L_403:
        /*0044*/ 	.word	index@(.nv.constant0._ZN7cutlass13device_kernelIN5flash19enable_sm80_to_sm89INS1_16FlashAttnBwdSm80INS1_25CollectiveMainloopBwdSm80ILi2ELi1EN4cute5tupleIJNS5_1CILi64EEENS7_ILi128EEENS7_ILi96EEEEEENS_10bfloat16_tEfNS_4arch4Sm80ELb0ELb0ELb1ELb1ELb0ELb0ELb0ELb0ELi2ELi2ELi4ELi2ELb1EEENS1_24CollectiveEpilogueBwdGQAISB_fSE_Li256ELb1ELb0EEENS1_19SingleTileSchedulerILb1ELb0ELb0ELi128EEEEEEEEEvNT_6ParamsE)
        /*0048*/ 	.short	0x0210
        /*004a*/ 	.short	0x0278


	//----- nvinfo : EIATTR_SW_WAR
	.align		4
.L_404:
        /*004c*/ 	.byte	0x04, 0x36
        /*004e*/ 	.short	(.L_406 - .L_405)
.L_405:
        /*0050*/ 	.word	0x00000008
.L_406:


//--------------------- .nv.info._ZN7cutlass13device_kernelIN5flash19enable_sm80_to_sm89INS1_16FlashAttnBwdSm80INS1_25CollectiveMainloopBwdSm80ILi2ELi1EN4cute5tupleIJNS5_1CILi64EEENS7_ILi128EEENS7_ILi96EEEEEENS_10bfloat16_tEfNS_4arch4Sm80ELb0ELb0ELb1ELb1ELb1ELb0ELb0ELb0ELi2ELi2ELi4ELi2ELb1EEENS1_24CollectiveEpilogueBwdGQAISB_fSE_Li256ELb1ELb1EEENS1_19SingleTileSchedulerILb1ELb0ELb0ELi128EEEEEEEEEvNT_6ParamsE --------------------------
	.section	.nv.info._ZN7cutlass13device_kernelIN5flash19enable_sm80_to_sm89INS1_16FlashAttnBwdSm80INS1_25CollectiveMainloopBwdSm80ILi2ELi1EN4cute5tupleIJNS5_1CILi64EEENS7_ILi128EEENS7_ILi96EEEEEENS_10bfloat16_tEfNS_4arch4Sm80ELb0ELb0ELb1ELb1ELb1ELb0ELb0ELb0ELi2ELi2ELi4ELi2ELb1EEENS1_24CollectiveEpilogueBwdGQAISB_fSE_Li256ELb1ELb1EEENS1_19SingleTileSchedulerILb1ELb0ELb0ELi128EEEEEEEEEvNT_6ParamsE,"",@"SHT_CUDA_INFO"
	.sectionflags	@""
	.align	4


	//----- nvinfo : EIATTR_CUDA_API_VERSION
	.align		4
        /*0000*/ 	.byte	0x04, 0x37
        /*0002*/ 	.short	(.L_408 - .L_407)
.L_407:
        /*0004*/ 	.word	0x00000082


	//----- nvinfo : EIATTR_KPARAM_INFO
	.align		4
.L_408:
        /*0008*/ 	.byte	0x04, 0x17
        /*000a*/ 	.short	(.L_410 - .L_409)
.L_409:
        /*000c*/ 	.word	0x00000000
        /*0010*/ 	.short	0x0000
        /*0012*/ 	.short	0x0000
        /*0014*/ 	.byte	0x00, 0xf0, 0xe1, 0x09


	//----- nvinfo : EIATTR_SPARSE_MMA_MASK
	.align		4
.L_410:
        /*0018*/ 	.byte	0x03, 0x50
        /*001a*/ 	.short	0x0000


	//----- nvinfo : EIATTR_MAXREG_COUNT
	.align		4
        /*001c*/ 	.byte	0x03, 0x1b
        /*001e*/ 	.short	0x00ff


	//----- nvinfo : EIATTR_MERCURY_ISA_VERSION
	.align		4
        /*0020*/ 	.byte	0x03, 0x5f
        /*0022*/ 	.short	0x0101


	//----- nvinfo : EIATTR_EXIT_INSTR_OFFSETS
	.align		4
        /*0024*/ 	.byte	0x04, 0x1c
        /*0026*/ 	.short	(.L_412 - .L_411)


	//   ....[0]....
.L_411:
        /*0028*/ 	.word	0x00000010


	//----- nvinfo : EIATTR_MAX_THREADS
	.align		4
.L_412:
        /*002c*/ 	.byte	0x04, 0x05
        /*002e*/ 	.short	(.L_414 - .L_413)
.L_413:
        /*0030*/ 	.word	0x00000100
        /*0034*/ 	.word	0x00000001
        /*0038*/ 	.word	0x00000001


	//----- nvinfo : EIATTR_CBANK_PARAM_SIZE
	.align		4
.L_414:
        /*003c*/ 	.byte	0x03, 0x19
        /*003e*/ 	.short	0x0278


	//----- nvinfo : EIATTR_PARAM_CBANK
	.align		4
        /*0040*/ 	.byte	0x04, 0x0a
        /*0042*/ 	.short	(.L_416 - .L_415)
	.align		4
.L_415:
        /*0044*/ 	.word	index@(.nv.constant0._ZN7cutlass13device_kernelIN5flash19enable_sm80_to_sm89INS1_16FlashAttnBwdSm80INS1_25CollectiveMainloopBwdSm80ILi2ELi1EN4cute5tupleIJNS5_1CILi64EEENS7_ILi128EEENS7_ILi96EEEEEENS_10bfloat16_tEfNS_4arch4Sm80ELb0ELb0ELb1ELb1ELb1ELb0ELb0ELb0ELi2ELi2ELi4ELi2ELb1EEENS1_24CollectiveEpilogueBwdGQAISB_fSE_Li256ELb1ELb1EEENS1_19SingleTileSchedulerILb1ELb0ELb0ELi128EEEEEEEEEvNT_6ParamsE)
        /*0048*/ 	.short	0x0210
        /*004a*/ 	.short	0x0278


	//----- nvinfo : EIATTR_SW_WAR
	.align		4
.L_416:
        /*004c*/ 	.byte	0x04, 0x36
        /*004e*/ 	.short	(.L_418 - .L_417)
.L_417:
        /*0050*/ 	.word	0x00000008
.L_418:


//--------------------- .nv.info._ZN7cutlass13device_kernelIN5flash19enable_sm80_to_sm89INS1_16FlashAttnBwdSm80INS1_25CollectiveMainloopBwdSm80ILi2ELi1EN4cute5tupleIJNS5_1CILi64EEENS7_ILi128EEENS7_ILi96EEEEEENS_10bfloat16_tEfNS_4arch4Sm80ELb0ELb1ELb1ELb0ELb0ELb0ELb0ELb0ELi2ELi2ELi4ELi2ELb1EEENS1_21CollectiveEpilogueBwdISB_SC_SE_Li256ELb0ELb0ELi2EEENS1_19SingleTileSchedulerILb0ELb0ELb0ELi128EEEEEEEEEvNT_6ParamsE --------------------------
	.section	.nv.info._ZN7cutlass13device_kernelIN5flash19enable_sm80_to_sm89INS1_16FlashAttnBwdSm80INS1_25CollectiveMainloopBwdSm80ILi2ELi1EN4cute5tupleIJNS5_1CILi64EEENS7_ILi128EEENS7_ILi96EEEEEENS_10bfloat16_tEfNS_4arch4Sm80ELb0ELb1ELb1ELb0ELb0ELb0ELb0ELb0ELi2ELi2ELi4ELi2ELb1EEENS1_21CollectiveEpilogueBwdISB_SC_SE_Li256ELb0ELb0ELi2EEENS1_19SingleTileSchedulerILb0ELb0ELb0ELi128EEEEEEEEEvNT_6ParamsE,"",@"SHT_CUDA_INFO"
	.sectionflags	@""
	.align	4


	//----- nvinfo : EIATTR_CUDA_API_VERSION
	.align		4
        /*0000*/ 	.byte	0x04, 0x37
        /*0002*/ 	.short	(.L_420 - .L_419)
.L_419:
        /*0004*/ 	.word	0x00000082


	//----- nvinfo : EIATTR_KPARAM_INFO
	.align		4
.L_420:
        /*0008*/ 	.byte	0x04, 0x17
        /*000a*/ 	.short	(.L_422 - .L_421)
.L_421:
        /*000c*/ 	.word	0x00000000
        /*0010*/ 	.short	0x0000
        /*0012*/ 	.short	0x0000
        /*0014*/ 	.byte	0x00, 0xf0, 0xc1, 0x09


	//----- nvinfo : EIATTR_SPARSE_MMA_MASK
	.align		4
.L_422:
        /*0018*/ 	.byte	0x03, 0x50
        /*001a*/ 	.short	0x0000


	//----- nvinfo : EIATTR_MAXREG_COUNT
	.align		4
        /*001c*/ 	.byte	0x03, 0x1b
        /*001e*/ 	.short	0x00ff


	//----- nvinfo : EIATTR_MERCURY_ISA_VERSION
	.align		4
        /*0020*/ 	.byte	0x03, 0x5f
        /*0022*/ 	.short	0x0101


	//----- nvinfo : EIATTR_EXIT_INSTR_OFFSETS
	.align		4
        /*0024*/ 	.byte	0x04, 0x1c
        /*0026*/ 	.short	(.L_424 - .L_423)


	//   ....[0]....
.L_423:
        /*0028*/ 	.word	0x00000010


	//----- nvinfo : EIATTR_MAX_THREADS
	.align		4
.L_424:
        /*002c*/ 	.byte	0x04, 0x05
        /*002e*/ 	.short	(.L_426 - .L_425)
.L_425:
        /*0030*/ 	.word	0x00000100
        /*0034*/ 	.word	0x00000001
        /*0038*/ 	.word	0x00000001


	//----- nvinfo : EIATTR_CBANK_PARAM_SIZE
	.align		4
.L_426:
        /*003c*/ 	.byte	0x03, 0x19
        /*003e*/ 	.short	0x0270


	//----- nvinfo : EIATTR_PARAM_CBANK
	.align		4
        /*0040*/ 	.byte	0x04, 0x0a
        /*0042*/ 	.short	(.L_428 - .L_427)
	.align		4
.L_427:
        /*0044*/ 	.word	index@(.nv.constant0._ZN7cutlass13device_kernelIN5flash19enable_sm80_to_sm89INS1_16FlashAttnBwdSm80INS1_25CollectiveMainloopBwdSm80ILi2ELi1EN4cute5tupleIJNS5_1CILi64EEENS7_ILi128EEENS7_ILi96EEEEEENS_10bfloat16_tEfNS_4arch4Sm80ELb0ELb1ELb1ELb0ELb0ELb0ELb0ELb0ELi2ELi2ELi4ELi2ELb1EEENS1_21CollectiveEpilogueBwdISB_SC_SE_Li256ELb0ELb0ELi2EEENS1_19SingleTileSchedulerILb0ELb0ELb0ELi128EEEEEEEEEvNT_6ParamsE)
        /*0048*/ 	.short	0x0210
        /*004a*/ 	.short	0x0270


	//----- nvinfo : EIATTR_SW_WAR
	.align		4
.L_428:
        /*004c*/ 	.byte	0x04, 0x36
        /*004e*/ 	.short	(.L_430 - .L_429)
.L_429:
        /*0050*/ 	.word	0x00000008
.L_430:


//--------------------- .nv.info._ZN7cutlass13device_kernelIN5flash19enable_sm80_to_sm89INS1_16FlashAttnBwdSm80INS1_25CollectiveMainloopBwdSm80ILi2ELi1EN4cute5tupleIJNS5_1CILi64EEENS7_ILi128EEENS7_ILi96EEEEEENS_10bfloat16_tEfNS_4arch4Sm80ELb0ELb1ELb1ELb0ELb1ELb0ELb0ELb0ELi2ELi2ELi4ELi2ELb1EEENS1_21CollectiveEpilogueBwdISB_SC_SE_Li256ELb0ELb0ELi2EEENS1_19SingleTileSchedulerILb0ELb0ELb0ELi128EEEEEEEEEvNT_6ParamsE --------------------------
	.section	.nv.info._ZN7cutlass13device_kernelIN5flash19enable_sm80_to_sm89INS1_16FlashAttnBwdSm80INS1_25CollectiveMainloopBwdSm80ILi2ELi1EN4cute5tupleIJNS5_1CILi64EEENS7_ILi128EEENS7_ILi96EEEEEENS_10bfloat16_tEfNS_4arch4Sm80ELb0ELb1ELb1ELb0ELb1ELb0ELb0ELb0ELi2ELi2ELi4ELi2ELb1EEENS1_21CollectiveEpilogueBwdISB_SC_SE_Li256ELb0ELb0ELi2EEENS1_19SingleTileSchedulerILb0ELb0ELb0ELi128EEEEEEEEEvNT_6ParamsE,"",@"SHT_CUDA_INFO"
	.sectionflags	@""
	.align	4


	//----- nvinfo : EIATTR_CUDA_API_VERSION
	.align		4
        /*0000*/ 	.byte	0x04, 0x37
        /*0002*/ 	.short	(.L_432 - .L_431)
.L_431:
        /*0004*/ 	.word	0x00000082


	//----- nvinfo : EIATTR_KPARAM_INFO
	.align		4
.L_432:
        /*0008*/ 	.byte	0x04, 0x17
        /*000a*/ 	.short	(.L_434 - .L_433)
.L_433:
        /*000c*/ 	.word	0x00000000
        /*0010*/ 	.short	0x0000
        /*0012*/ 	.short	0x0000
        /*0014*/ 	.byte	0x00, 0xf0, 0xc1, 0x09


	//----- nvinfo : EIATTR_SPARSE_MMA_MASK
	.align		4
.L_434:
        /*0018*/ 	.byte	0x03, 0x50
        /*001a*/ 	.short	0x0000


	//----- nvinfo : EIATTR_MAXREG_COUNT
	.align		4
        /*001c*/ 	.byte	0x03, 0x1b
        /*001e*/ 	.short	0x00ff


	//----- nvinfo : EIATTR_MERCURY_ISA_VERSION
	.align		4
        /*0020*/ 	.byte	0x03, 0x5f
        /*0022*/ 	.short	0x0101


	//----- nvinfo : EIATTR_EXIT_INSTR_OFFSETS
	.align		4
        /*0024*/ 	.byte	0x04, 0x1c
        /*0026*/ 	.short	(.L_436 - .L_435)


	//   ....[0]....
.L_435:
        /*0028*/ 	.word	0x00000010


	//----- nvinfo : EIATTR_MAX_THREADS
	.align		4
.L_436:
        /*002c*/ 	.byte	0x04, 0x05
        /*002e*/ 	.short	(.L_438 - .L_437)
.L_437:
        /*0030*/ 	.word	0x00000100
        /*0034*/ 	.word	0x00000001
        /*0038*/ 	.word	0x00000001


	//----- nvinfo : EIATTR_CBANK_PARAM_SIZE
	.align		4
.L_438:
        /*003c*/ 	.byte	0x03, 0x19
        /*003e*/ 	.short	0x0270


	//----- nvinfo : EIATTR_PARAM_CBANK
	.align		4
        /*0040*/ 	.byte	0x04, 0x0a
        /*0042*/ 	.short	(.L_440 - .L_439)
	.align		4
.L_439:
        /*0044*/ 	.word	index@(.nv.constant0._ZN7cutlass13device_kernelIN5flash19enable_sm80_to_sm89INS1_16FlashAttnBwdSm80INS1_25CollectiveMainloopBwdSm80ILi2ELi1EN4cute5tupleIJNS5_1CILi64EEENS7_ILi128EEENS7_ILi96EEEEEENS_10bfloat16_tEfNS_4arch4Sm80ELb0ELb1ELb1ELb0ELb1ELb0ELb0ELb0ELi2ELi2ELi4ELi2ELb1EEENS1_21CollectiveEpilogueBwdISB_SC_SE_Li256ELb0ELb0ELi2EEENS1_19SingleTileSchedulerILb0ELb0ELb0ELi128EEEEEEEEEvNT_6ParamsE)
        /*0048*/ 	.short	0x0210
        /*004a*/ 	.short	0x0270


	//----- nvinfo : EIATTR_SW_WAR
	.align		4
.L_440:
        /*004c*/ 	.byte	0x04, 0x36
        /*004e*/ 	.short	(.L_442 - .L_441)
.L_441:
        /*0050*/ 	.word	0x00000008
.L_442:


//--------------------- .nv.info._ZN7cutlass13device_kernelIN5flash19enable_sm80_to_sm89INS1_16FlashAttnBwdSm80INS1_25CollectiveMainloopBwdSm80ILi2ELi1EN4cute5tupleIJNS5_1CILi64EEENS7_ILi128EEENS7_ILi96EEEEEENS_10bfloat16_tEfNS_4arch4Sm80ELb0ELb1ELb1ELb0ELb0ELb0ELb0ELb0ELi2ELi2ELi4ELi2ELb1EEENS1_24CollectiveEpilogueBwdGQAISB_fSE_Li256ELb0ELb0EEENS1_19SingleTileSchedulerILb0ELb0ELb0ELi128EEEEEEEEEvNT_6ParamsE --------------------------
	.section	.nv.info._ZN7cutlass13device_kernelIN5flash19enable_sm80_to_sm89INS1_16FlashAttnBwdSm80INS1_25CollectiveMainloopBwdSm80ILi2ELi1EN4cute5tupleIJNS5_1CILi64EEENS7_ILi128EEENS7_ILi96EEEEEENS_10bfloat16_tEfNS_4arch4Sm80ELb0ELb1ELb1ELb0ELb0ELb0ELb0ELb0ELi2ELi2ELi4ELi2ELb1EEENS1_24CollectiveEpilogueBwdGQAISB_fSE_Li256ELb0ELb0EEENS1_19SingleTileSchedulerILb0ELb0ELb0ELi128EEEEEEEEEvNT_6ParamsE,"",@"SHT_CUDA_INFO"
	.sectionflags	@""
	.align	4


	//----- nvinfo : EIATTR_CUDA_API_VERSION
	.align		4
        /*0000*/ 	.byte	0x04, 0x37
        /*0002*/ 	.short	(.L_444 - .L_443)
.L_443:
        /*0004*/ 	.word	0x00000082


	//----- nvinfo : EIATTR_KPARAM_INFO
	.align		4
.L_444:
        /*0008*/ 	.byte	0x04, 0x17
        /*000a*/ 	.short	(.L_446 - .L_445)
.L_445:
        /*000c*/ 	.word	0x00000000
        /*0010*/ 	.short	0x0000
        /*0012*/ 	.short	0x0000
        /*0014*/ 	.byte	0x00, 0xf0, 0xe1, 0x09


	//----- nvinfo : EIATTR_SPARSE_MMA_MASK
	.align		4
.L_446:
        /*0018*/ 	.byte	0x03, 0x50
        /*001a*/ 	.short	0x0000


	//----- nvinfo : EIATTR_MAXREG_COUNT
	.align		4
        /*001c*/ 	.byte	0x03, 0x1b
        /*001e*/ 	.short	0x00ff


	//----- nvinfo : EIATTR_MERCURY_ISA_VERSION
	.align		4
        /*0020*/ 	.byte	0x03, 0x5f
        /*0022*/ 	.short	0x0101


	//----- nvinfo : EIATTR_EXIT_INSTR_OFFSETS
	.align		4
        /*0024*/ 	.byte	0x04, 0x1c
        /*0026*/ 	.short	(.L_448 - .L_447)


	//   ....[0]....
.L_447:
        /*0028*/ 	.word	0x00000010


	//----- nvinfo : EIATTR_MAX_THREADS
	.align		4
.L_448:
        /*002c*/ 	.byte	0x04, 0x05
        /*002e*/ 	.short	(.L_450 - .L_449)
.L_449:
        /*0030*/ 	.word	0x00000100
        /*0034*/ 	.word	0x00000001
        /*0038*/ 	.word	0x00000001


	//----- nvinfo : EIATTR_CBANK_PARAM_SIZE
	.align		4
.L_450:
        /*003c*/ 	.byte	0x03, 0x19
        /*003e*/ 	.short	0x0278


	//----- nvinfo : EIATTR_PARAM_CBANK
	.align		4
        /*0040*/ 	.byte	0x04, 0x0a
        /*0042*/ 	.short	(.L_452 - .L_451)
	.align		4
.L_451:
        /*0044*/ 	.word	index@(.nv.constant0._ZN7cutlass13device_kernelIN5flash19enable_sm80_to_sm89INS1_16FlashAttnBwdSm80INS1_25CollectiveMainloopBwdSm80ILi2ELi1EN4cute5tupleIJNS5_1CILi64EEENS7_ILi128EEENS7_ILi96EEEEEENS_10bfloat16_tEfNS_4arch4Sm80ELb0ELb1ELb1ELb0ELb0ELb0ELb0ELb0ELi2ELi2ELi4ELi2ELb1EEENS1_24CollectiveEpilogueBwdGQAISB_fSE_Li256ELb0ELb0EEENS1_19SingleTileSchedulerILb0ELb0ELb0ELi128EEEEEEEEEvNT_6ParamsE)
        /*0048*/ 	.short	0x0210
        /*004a*/ 	.short	0x0278


	//----- nvinfo : EIATTR_SW_WAR
	.align		4
.L_452:
        /*004c*/ 	.byte	0x04, 0x36
        /*004e*/ 	.short	(.L_454 - .L_453)
.L_453:
        /*0050*/ 	.word	0x00000008
.L_454:


//--------------------- .nv.info._ZN7cutlass13device_kernelIN5flash19enable_sm80_to_sm89INS1_16FlashAttnBwdSm80INS1_25CollectiveMainloopBwdSm80ILi2ELi1EN4cute5tupleIJNS5_1CILi64EEENS7_ILi128EEENS7_ILi96EEEEEENS_10bfloat16_tEfNS_4arch4Sm80ELb0ELb1ELb1ELb0ELb1ELb0ELb0ELb0ELi2ELi2ELi4ELi2ELb1EEENS1_24CollectiveEpilogueBwdGQAISB_fSE_Li256ELb0ELb1EEENS1_19SingleTileSchedulerILb0ELb0ELb0ELi128EEEEEEEEEvNT_6ParamsE --------------------------
	.section	.nv.info._ZN7cutlass13device_kernelIN5flash19enable_sm80_to_sm89INS1_16FlashAttnBwdSm80INS1_25CollectiveMainloopBwdSm80ILi2ELi1EN4cute5tupleIJNS5_1CILi64EEENS7_ILi128EEENS7_ILi96EEEEEENS_10bfloat16_tEfNS_4arch4Sm80ELb0ELb1ELb1ELb0ELb1ELb0ELb0ELb0ELi2ELi2ELi4ELi2ELb1EEENS1_24CollectiveEpilogueBwdGQAISB_fSE_Li256ELb0ELb1EEENS1_19SingleTileSchedulerILb0ELb0ELb0ELi128EEEEEEEEEvNT_6ParamsE,"",@"SHT_CUDA_INFO"
	.sectionflags	@""
	.align	4


	//----- nvinfo : EIATTR_CUDA_API_VERSION
	.align		4
        /*0000*/ 	.byte	0x04, 0x37
        /*0002*/ 	.short	(.L_456 - .L_455)
.L_455:
        /*0004*/ 	.word	0x00000082


	//----- nvinfo : EIATTR_KPARAM_INFO
	.align		4
.L_456:
        /*0008*/ 	.byte	0x04, 0x17
        /*000a*/ 	.short	(.L_458 - .L_457)
.L_457:
        /*000c*/ 	.word	0x00000000
        /*0010*/ 	.short	0x0000
        /*0012*/ 	.short	0x0000
        /*0014*/ 	.byte	0x00, 0xf0, 0xe1, 0x09


	//----- nvinfo : EIATTR_SPARSE_MMA_MASK
	.align		4
.L_458:
        /*0018*/ 	.byte	0x03, 0x50
        /*001a*/ 	.short	0x0000


	//----- nvinfo : EIATTR_MAXREG_COUNT
	.align		4
        /*001c*/ 	.byte	0x03, 0x1b
        /*001e*/ 	.short	0x00ff


	//----- nvinfo : EIATTR_MERCURY_ISA_VERSION
	.align		4
        /*0020*/ 	.byte	0x03, 0x5f
        /*0022*/ 	.short	0x0101


	//----- nvinfo : EIATTR_EXIT_INSTR_OFFSETS
	.align		4
        /*0024*/ 	.byte	0x04, 0x1c
        /*0026*/ 	.short	(.L_460 - .L_459)


	//   ....[0]....
.L_459:
        /*0028*/ 	.word	0x00000010


	//----- nvinfo : EIATTR_MAX_THREADS
	.align		4
.L_460:
        /*002c*/ 	.byte	0x04, 0x05
        /*002e*/ 	.short	(.L_462 - .L_461)
.L_461:
        /*0030*/ 	.word	0x00000100
        /*0034*/ 	.word	0x00000001
        /*0038*/ 	.word	0x00000001


	//----- nvinfo : EIATTR_CBANK_PARAM_SIZE
	.align		4
.L_462:
        /*003c*/ 	.byte	0x03, 0x19
        /*003e*/ 	.short	0x0278


	//----- nvinfo : EIATTR_PARAM_CBANK
	.align		4
        /*0040*/ 	.byte	0x04, 0x0a
        /*0042*/ 	.short	(.L_464 - .L_463)
	.align		4
.L_463:
        /*0044*/ 	.word	index@(.nv.constant0._ZN7cutlass13device_kernelIN5flash19enable_sm80_to_sm89INS1_16FlashAttnBwdSm80INS1_25CollectiveMainloopBwdSm80ILi2ELi1EN4cute5tupleIJNS5_1CILi64EEENS7_ILi128EEENS7_ILi96EEEEEENS_10bfloat16_tEfNS_4arch4Sm80ELb0ELb1ELb1ELb0ELb1ELb0ELb0ELb0ELi2ELi2ELi4ELi2ELb1EEENS1_24CollectiveEpilogueBwdGQAISB_fSE_Li256ELb0ELb1EEENS1_19SingleTileSchedulerILb0ELb0ELb0ELi128EEEEEEEEEvNT_6ParamsE)
        /*0048*/ 	.short	0x0210
        /*004a*/ 	.short	0x0278


	//----- nvinfo : EIATTR_SW_WAR
	.align		4
.L_464:
        /*004c*/ 	.byte	0x04, 0x36
        /*004e*/ 	.short	(.L_466 - .L_465)
.L_465:
        /*0050*/ 	.word	0x00000008
.L_466:


//--------------------- .nv.info._ZN7cutlass13device_kernelIN5flash19enable_sm80_to_sm89INS1_16FlashAttnBwdSm80INS1_25CollectiveMainloopBwdSm80ILi2ELi1EN4cute5tupleIJNS5_1CILi64EEENS7_ILi128EEENS7_ILi96EEEEEENS_10bfloat16_tEfNS_4arch4Sm80ELb0ELb1ELb1ELb1ELb0ELb0ELb0ELb0ELi2ELi2ELi4ELi2ELb1EEENS1_21CollectiveEpilogueBwdISB_SC_SE_Li256ELb1ELb0ELi2EEENS1_19SingleTileSchedulerILb1ELb0ELb0ELi128EEEEEEEEEvNT_6ParamsE --------------------------
	.section	.nv.info._ZN7cutlass13device_kernelIN5flash19enable_sm80_to_sm89INS1_16FlashAttnBwdSm80INS1_25CollectiveMainloopBwdSm80ILi2ELi1EN4cute5tupleIJNS5_1CILi64EEENS7_ILi128EEENS7_ILi96EEEEEENS_10bfloat16_tEfNS_4arch4Sm80ELb0ELb1ELb1ELb1ELb0ELb0ELb0ELb0ELi2ELi2ELi4ELi2ELb1EEENS1_21CollectiveEpilogueBwdISB_SC_SE_Li256ELb1ELb0ELi2EEENS1_19SingleTileSchedulerILb1ELb0ELb0ELi128EEEEEEEEEvNT_6ParamsE,"",@"SHT_CUDA_INFO"
	.sectionflags	@""
	.align	4


	//----- nvinfo : EIATTR_CUDA_API_VERSION
	.align		4
        /*0000*/ 	.byte	0x04, 0x37
        /*0002*/ 	.short	(.L_468 - .L_467)
.L_467:
        /*0004*/ 	.word	0x00000082


	//----- nvinfo : EIATTR_KPARAM_INFO
	.align		4
.L_468:
        /*0008*/ 	.byte	0x04, 0x17
        /*000a*/ 	.short	(.L_470 - .L_469)
.L_469:
        /*000c*/ 	.word	0x00000000
        /*0010*/ 	.short	0x0000
        /*0012*/ 	.short	0x0000
        /*0014*/ 	.byte	0x00, 0xf0, 0xc1, 0x09


	//----- nvinfo : EIATTR_SPARSE_MMA_MASK
	.align		4
.L_470:
        /*0018*/ 	.byte	0x03, 0x50
        /*001a*/ 	.short	0x0000


	//----- nvinfo : EIATTR_MAXREG_COUNT
	.align		4
        /*001c*/ 	.byte	0x03, 0x1b
        /*001e*/ 	.short	0x00ff


	//----- nvinfo : EIATTR_MERCURY_ISA_VERSION
	.align		4
        /*0020*/ 	.byte	0x03, 0x5f
        /*0022*/ 	.short	0x0101


	//----- nvinfo : EIATTR_EXIT_INSTR_OFFSETS
	.align		4
        /*0024*/ 	.byte	0x04, 0x1c
        /*0026*/ 	.short	(.L_472 - .L_471)


	//   ....[0]....
.L_471:
        /*0028*/ 	.word	0x00000010


	//----- nvinfo : EIATTR_MAX_THREADS
	.align		4
.L_472:
        /*002c*/ 	.byte	0x04, 0x05
        /*002e*/ 	.short	(.L_474 - .L_473)
.L_473:
        /*0030*/ 	.word	0x00000100
        /*0034*/ 	.word	0x00000001
        /*0038*/ 	.word	0x00000001


	//----- nvinfo : EIATTR_CBANK_PARAM_SIZE
	.align		4
.L_474:
        /*003c*/ 	.byte	0x03, 0x19
        /*003e*/ 	.short	0x0270


	//----- nvinfo : EIATTR_PARAM_CBANK
	.align		4
        /*0040*/ 	.byte	0x04, 0x0a
        /*0042*/ 	.short	(.L_476 - .L_475)
	.align		4
.L_475:
        /*0044*/ 	.word	index@(.nv.constant0._ZN7cutlass13device_kernelIN5flash19enable_sm80_to_sm89INS1_16FlashAttnBwdSm80INS1_25CollectiveMainloopBwdSm80ILi2ELi1EN4cute5tupleIJNS5_1CILi64EEENS7_ILi128EEENS7_ILi96EEEEEENS_10bfloat16_tEfNS_4arch4Sm80ELb0ELb1ELb1ELb1ELb0ELb0ELb0ELb0ELi2ELi2ELi4ELi2ELb1EEENS1_21CollectiveEpilogueBwdISB_SC_SE_Li256ELb1ELb0ELi2EEENS1_19SingleTileSchedulerILb1ELb0ELb0ELi128EEEEEEEEEvNT_6ParamsE)
        /*0048*/ 	.short	0x0210
        /*004a*/ 	.short	0x0270


	//----- nvinfo : EIATTR_SW_WAR
	.align		4
.L_476:
        /*004c*/ 	.byte	0x04, 0x36
        /*004e*/ 	.short	(.L_478 - .L_477)
.L_477:
        /*0050*/ 	.word	0x00000008
.L_478:


//--------------------- .nv.info._ZN7cutlass13device_kernelIN5flash19enable_sm80_to_sm89INS1_16FlashAttnBwdSm80INS1_25CollectiveMainloopBwdSm80ILi2ELi1EN4cute5tupleIJNS5_1CILi64EEENS7_ILi128EEENS7_ILi96EEEEEENS_10bfloat16_tEfNS_4arch4Sm80ELb0ELb1ELb1ELb1ELb1ELb0ELb0ELb0ELi2ELi2ELi4ELi2ELb1EEENS1_21CollectiveEpilogueBwdISB_SC_SE_Li256ELb1ELb0ELi2EEENS1_19SingleTileSchedulerILb1ELb0ELb0ELi128EEEEEEEEEvNT_6ParamsE --------------------------
	.section	.nv.info._ZN7cutlass13device_kernelIN5flash19enable_sm80_to_sm89INS1_16FlashAttnBwdSm80INS1_25CollectiveMainloopBwdSm80ILi2ELi1EN4cute5tupleIJNS5_1CILi64EEENS7_ILi128EEENS7_ILi96EEEEEENS_10bfloat16_tEfNS_4arch4Sm80ELb0ELb1ELb1ELb1ELb1ELb0ELb0ELb0ELi2ELi2ELi4ELi2ELb1EEENS1_21CollectiveEpilogueBwdISB_SC_SE_Li256ELb1ELb0ELi2EEENS1_19SingleTileSchedulerILb1ELb0ELb0ELi128EEEEEEEEEvNT_6ParamsE,"",@"SHT_CUDA_INFO"
	.sectionflags	@""
	.align	4


	//----- nvinfo : EIATTR_CUDA_API_VERSION
	.align		4
        /*0000*/ 	.byte	0x04, 0x37
        /*0002*/ 	.short	(.L_480 - .L_479)
.L_479:
        /*0004*/ 	.word	0x00000082


	//----- nvinfo : EIATTR_KPARAM_INFO
	.align		4
.L_480:
        /*0008*/ 	.byte	0x04, 0x17
        /*000a*/ 	.short	(.L_482 - .L_481)
.L_481:
        /*000c*/ 	.word	0x00000000
        /*0010*/ 	.short	0x0000
        /*0012*/ 	.short	0x0000
        /*0014*/ 	.byte	0x00, 0xf0, 0xc1, 0x09


	//----- nvinfo : EIATTR_SPARSE_MMA_MASK
	.align		4
.L_482:
        /*0018*/ 	.byte	0x03, 0x50
        /*001a*/ 	.short	0x0000


	//----- nvinfo : EIATTR_MAXREG_COUNT
	.align		4
        /*001c*/ 	.byte	0x03, 0x1b
        /*001e*/ 	.short	0x00ff


	//----- nvinfo : EIATTR_MERCURY_ISA_VERSION
	.align		4
        /*0020*/ 	.byte	0x03, 0x5f
        /*0022*/ 	.short	0x0101


	//----- nvinfo : EIATTR_EXIT_INSTR_OFFSETS
	.align		4
        /*0024*/ 	.byte	0x04, 0x1c
        /*0026*/ 	.short	(.L_484 - .L_483)


	//   ....[0]....
.L_483:
        /*0028*/ 	.word	0x00000010


	//----- nvinfo : EIATTR_MAX_THREADS
	.align		4
.L_484:
        /*002c*/ 	.byte	0x04, 0x05
        /*002e*/ 	.short	(.L_486 - .L_485)
.L_485:
        /*0030*/ 	.word	0x00000100
        /*0034*/ 	.word	0x00000001
        /*0038*/ 	.word	0x00000001


	//----- nvinfo : EIATTR_CBANK_PARAM_SIZE
	.align		4
.L_486:
        /*003c*/ 	.byte	0x03, 0x19
        /*003e*/ 	.short	0x0270


	//----- nvinfo : EIATTR_PARAM_CBANK
	.align		4
        /*0040*/ 	.byte	0x04, 0x0a
        /*0042*/ 	.short	(.L_488 - .L_487)
	.align		4
.L_487:
        /*0044*/ 	.word	index@(.nv.constant0._ZN7cutlass13device_kernelIN5flash19enable_sm80_to_sm89INS1_16FlashAttnBwdSm80INS1_25CollectiveMainloopBwdSm80ILi2ELi1EN4cute5tupleIJNS5_1CILi64EEENS7_ILi128EEENS7_ILi96EEEEEENS_10bfloat16_tEfNS_4arch4Sm80ELb0ELb1ELb1ELb1ELb1ELb0ELb0ELb0ELi2ELi2ELi4ELi2ELb1EEENS1_21CollectiveEpilogueBwdISB_SC_SE_Li256ELb1ELb0ELi2EEENS1_19SingleTileSchedulerILb1ELb0ELb0ELi128EEEEEEEEEvNT_6ParamsE)
        /*0048*/ 	.short	0x0210
        /*004a*/ 	.short	0x0270


	//----- nvinfo : EIATTR_SW_WAR
	.align		4
.L_488:
        /*004c*/ 	.byte	0x04, 0x36
        /*004e*/ 	.short	(.L_490 - .L_489)
.L_489:
        /*0050*/ 	.word	0x00000008
.L_490:


//--------------------- .nv.info._ZN7cutlass13device_kernelIN5flash19enable_sm80_to_sm89INS1_16FlashAttnBwdSm80INS1_25CollectiveMainloopBwdSm80ILi2ELi1EN4cute5tupleIJNS5_1CILi64EEENS7_ILi128EEENS7_ILi96EEEEEENS_10bfloat16_tEfNS_4arch4Sm80ELb0ELb1ELb1ELb1ELb0ELb0ELb0ELb0ELi2ELi2ELi4ELi2ELb1EEENS1_24CollectiveEpilogueBwdGQAISB_fSE_Li256ELb1ELb0EEENS1_19SingleTileSchedulerILb1ELb0ELb0ELi128EEEEEEEEEvNT_6ParamsE --------------------------
	.section	.nv.info._ZN7cutlass13device_kernelIN5flash19enable_sm80_to_sm89INS1_16FlashAttnBwdSm80INS1_25CollectiveMainloopBwdSm80ILi2ELi1EN4cute5tupleIJNS5_1CILi64EEENS7_ILi128EEENS7_ILi96EEEEEENS_10bfloat16_tEfNS_4arch4Sm80ELb0ELb1ELb1ELb1ELb0ELb0ELb0ELb0ELi2ELi2ELi4ELi2ELb1EEENS1_24CollectiveEpilogueBwdGQAISB_fSE_Li256ELb1ELb0EEENS1_19SingleTileSchedulerILb1ELb0ELb0ELi128EEEEEEEEEvNT_6ParamsE,"",@"SHT_CUDA_INFO"
	.sectionflags	@""
	.align	4


	//----- nvinfo : EIATTR_CUDA_API_VERSION
	.align		4
        /*0000*/ 	.byte	0x04, 0x37
        /*0002*/ 	.short	(.L_492 - .L_491)
.L_491:
        /*0004*/ 	.word	0x00000082


	//----- nvinfo : EIATTR_KPARAM_INFO
	.align		4
.L_492:
        /*0008*/ 	.byte	0x04, 0x17
        /*000a*/ 	.short	(.L_494 - .L_493)
.L_493:
        /*000c*/ 	.word	0x00000000
        /*0010*/ 	.short	0x0000
        /*0012*/ 	.short	0x0000
        /*0014*/ 	.byte	0x00, 0xf0, 0xe1, 0x09


	//----- nvinfo : EIATTR_SPARSE_MMA_MASK
	.align		4
.L_494:
        /*0018*/ 	.byte	0x03, 0x50
        /*001a*/ 	.short	0x0000


	//----- nvinfo : EIATTR_MAXREG_COUNT
	.align		4
        /*001c*/ 	.byte	0x03, 0x1b
        /*001e*/ 	.short	0x00ff


	//----- nvinfo : EIATTR_MERCURY_ISA_VERSION
	.align		4
        /*0020*/ 	.byte	0x03, 0x5f
        /*0022*/ 	.short	0x0101


	//----- nvinfo : EIATTR_EXIT_INSTR_OFFSETS
	.align		4
        /*0024*/ 	.byte	0x04, 0x1c
        /*0026*/ 	.short	(.L_496 - .L_495)


	//   ....[0]....
.L_495:
        /*0028*/ 	.word	0x00000010


	//----- nvinfo : EIATTR_MAX_THREADS
	.align		4
.L_496:
        /*002c*/ 	.byte	0x04, 0x05
        /*002e*/ 	.short	(.L_498 - .L_497)
.L_497:
        /*0030*/ 	.word	0x00000100
        /*0034*/ 	.word	0x00000001
        /*0038*/ 	.word	0x00000001


	//----- nvinfo : EIATTR_CBANK_PARAM_SIZE
	.align		4
.L_498:
        /*003c*/ 	.byte	0x03, 0x19
        /*003e*/ 	.short	0x0278


	//----- nvinfo : EIATTR_PARAM_CBANK
	.align		4
        /*0040*/ 	.byte	0x04, 0x0a
        /*0042*/ 	.short	(.L_500 - .L_499)
	.align		4
.L_499:
        /*0044*/ 	.word	index@(.nv.constant0._ZN7cutlass13device_kernelIN5flash19enable_sm80_to_sm89INS1_16FlashAttnBwdSm80INS1_25CollectiveMainloopBwdSm80ILi2ELi1EN4cute5tupleIJNS5_1CILi64EEENS7_ILi128EEENS7_ILi96EEEEEENS_10bfloat16_tEfNS_4arch4Sm80ELb0ELb1ELb1ELb1ELb0ELb0ELb0ELb0ELi2ELi2ELi4ELi2ELb1EEENS1_24CollectiveEpilogueBwdGQAISB_fSE_Li256ELb1ELb0EEENS1_19SingleTileSchedulerILb1ELb0ELb0ELi128EEEEEEEEEvNT_6ParamsE)
        /*0048*/ 	.short	0x0210
        /*004a*/ 	.short	0x0278


	//----- nvinfo : EIATTR_SW_WAR
	.align		4
.L_500:
        /*004c*/ 	.byte	0x04, 0x36
        /*004e*/ 	.short	(.L_502 - .L_501)
.L_501:
        /*0050*/ 	.word	0x00000008
.L_502:


//--------------------- .nv.info._ZN7cutlass13device_kernelIN5flash19enable_sm80_to_sm89INS1_16FlashAttnBwdSm80INS1_25CollectiveMainloopBwdSm80ILi2ELi1EN4cute5tupleIJNS5_1CILi64EEENS7_ILi128EEENS7_ILi96EEEEEENS_10bfloat16_tEfNS_4arch4Sm80ELb0ELb1ELb1ELb1ELb1ELb0ELb0ELb0ELi2ELi2ELi4ELi2ELb1EEENS1_24CollectiveEpilogueBwdGQAISB_fSE_Li256ELb1ELb1EEENS1_19SingleTileSchedulerILb1ELb0ELb0ELi128EEEEEEEEEvNT_6ParamsE --------------------------
	.section	.nv.info._ZN7cutlass13device_kernelIN5flash19enable_sm80_to_sm89INS1_16FlashAttnBwdSm80INS1_25CollectiveMainloopBwdSm80ILi2ELi1EN4cute5tupleIJNS5_1CILi64EEENS7_ILi128EEENS7_ILi96EEEEEENS_10bfloat16_tEfNS_4arch4Sm80ELb0ELb1ELb1ELb1ELb1ELb0ELb0ELb0ELi2ELi2ELi4ELi2ELb1EEENS1_24CollectiveEpilogueBwdGQAISB_fSE_Li256ELb1ELb1EEENS1_19SingleTileSchedulerILb1ELb0ELb0ELi128EEEEEEEEEvNT_6ParamsE,"",@"SHT_CUDA_INFO"
	.sectionflags	@""
	.align	4


	//----- nvinfo : EIATTR_CUDA_API_VERSION
	.align		4
        /*0000*/ 	.byte	0x04, 0x37
        /*0002*/ 	.short	(.L_504 - .L_503)
.L_503:
        /*0004*/ 	.word	0x00000082


	//----- nvinfo : EIATTR_KPARAM_INFO
	.align		4
.L_504:
        /*0008*/ 	.byte	0x04, 0x17
        /*000a*/ 	.short	(.L_506 - .L_505)
.L_505:
        /*000c*/ 	.word	0x00000000
        /*0010*/ 	.short	0x0000
        /*0012*/ 	.short	0x0000
        /*0014*/ 	.byte	0x00, 0xf0, 0xe1, 0x09


	//----- nvinfo : EIATTR_SPARSE_MMA_MASK
	.align		4
.L_506:
        /*0018*/ 	.byte	0x03, 0x50
        /*001a*/ 	.short	0x0000


	//----- nvinfo : EIATTR_MAXREG_COUNT
	.align		4
        /*001c*/ 	.byte	0x03, 0x1b
        /*001e*/ 	.short	0x00ff


	//----- nvinfo : EIATTR_MERCURY_ISA_VERSION
	.align		4
        /*0020*/ 	.byte	0x03, 0x5f
        /*0022*/ 	.short	0x0101


	//----- nvinfo : EIATTR_EXIT_INSTR_OFFSETS
	.align		4
        /*0024*/ 	.byte	0x04, 0x1c
        /*0026*/ 	.short	(.L_508 - .L_507)


	//   ....[0]....
.L_507:
        /*0028*/ 	.word	0x00000010


	//----- nvinfo : EIATTR_MAX_THREADS
	.align		4
.L_508:
        /*002c*/ 	.byte	0x04, 0x05
        /*002e*/ 	.short	(.L_510 - .L_509)
.L_509:
        /*0030*/ 	.word	0x00000100
        /*0034*/ 	.word	0x00000001
        /*0038*/ 	.word	0x00000001


	//----- nvinfo : EIATTR_CBANK_PARAM_SIZE
	.align		4
.L_510:
        /*003c*/ 	.byte	0x03, 0x19
        /*003e*/ 	.short	0x0278


	//----- nvinfo : EIATTR_PARAM_CBANK
	.align		4
        /*0040*/ 	.byte	0x04, 0x0a
        /*0042*/ 	.short	(.L_512 - .L_511)
	.align		4
.L_511:
        /*0044*/ 	.word	index@(.nv.constant0._ZN7cutlass13device_kernelIN5flash19enable_sm80_to_sm89INS1_16FlashAttnBwdSm80INS1_25CollectiveMainloopBwdSm80ILi2ELi1EN4cute5tupleIJNS5_1CILi64EEENS7_ILi128EEENS7_ILi96EEEEEENS_10bfloat16_tEfNS_4arch4Sm80ELb0ELb1ELb1ELb1ELb1ELb0ELb0ELb0ELi2ELi2ELi4ELi2ELb1EEENS1_24CollectiveEpilogueBwdGQAISB_fSE_Li256ELb1ELb1EEENS1_19SingleTileSchedulerILb1ELb0ELb0ELi128EEEEEEEEEvNT_6ParamsE)
        /*0048*/ 	.short	0x0210
        /*004a*/ 	.short	0x0278


	//----- nvinfo : EIATTR_SW_WAR
	.align		4
.L_512:
        /*004c*/ 	.byte	0x04, 0x36
        /*004e*/ 	.short	(.L_514 - .L_513)
.L_513:
        /*0050*/ 	.word	0x00000008
.L_514:


//--------------------- .nv.info._ZN7cutlass13device_kernelIN5flash19enable_sm80_to_sm89INS1_16FlashAttnBwdSm80INS1_25CollectiveMainloopBwdSm80ILi2ELi1EN4cute5tupleIJNS5_1CILi64EEENS7_ILi128EEENS7_ILi96EEEEEENS_10bfloat16_tEfNS_4arch4Sm80ELb1ELb0ELb1ELb0ELb0ELb0ELb0ELb0ELi2ELi2ELi4ELi2ELb1EEENS1_21CollectiveEpilogueBwdISB_SC_SE_Li256ELb0ELb0ELi2EEENS1_25SingleTileBwdLPTSchedulerILb0ELi128ELb0EEEEEEEEEvNT_6ParamsE --------------------------
	.section	.nv.info._ZN7cutlass13device_kernelIN5flash19enable_sm80_to_sm89INS1_16FlashAttnBwdSm80INS1_25CollectiveMainloopBwdSm80ILi2ELi1EN4cute5tupleIJNS5_1CILi64EEENS7_ILi128EEENS7_ILi96EEEEEENS_10bfloat16_tEfNS_4arch4Sm80ELb1ELb0ELb1ELb0ELb0ELb0ELb0ELb0ELi2ELi2ELi4ELi2ELb1EEENS1_21CollectiveEpilogueBwdISB_SC_SE_Li256ELb0ELb0ELi2EEENS1_25SingleTileBwdLPTSchedulerILb0ELi128ELb0EEEEEEEEEvNT_6ParamsE,"",@"SHT_CUDA_INFO"
	.sectionflags	@""
	.align	4


	//----- nvinfo : EIATTR_CUDA_API_VERSION
	.align		4
        /*0000*/ 	.byte	0x04, 0x37
        /*0002*/ 	.short	(.L_516 - .L_515)
.L_515:
        /*0004*/ 	.word	0x00000082


	//----- nvinfo : EIATTR_KPARAM_INFO
	.align		4
.L_516:
        /*0008*/ 	.byte	0x04, 0x17
        /*000a*/ 	.short	(.L_518 - .L_517)
.L_517:
        /*000c*/ 	.word	0x00000000
        /*0010*/ 	.short	0x0000
        /*0012*/ 	.short	0x0000
        /*0014*/ 	.byte	0x00, 0xf0, 0x21, 0x0a


	//----- nvinfo : EIATTR_SPARSE_MMA_MASK
	.align		4
.L_518:
        /*0018*/ 	.byte	0x03, 0x50
        /*001a*/ 	.short	0x0000


	//----- nvinfo : EIATTR_MAXREG_COUNT
	.align		4
        /*001c*/ 	.byte	0x03, 0x1b
        /*001e*/ 	.short	0x00ff


	//----- nvinfo : EIATTR_MERCURY_ISA_VERSION
	.align		4
        /*0020*/ 	.byte	0x03, 0x5f
        /*0022*/ 	.short	0x0101


	//----- nvinfo : EIATTR_EXIT_INSTR_OFFSETS
	.align		4
        /*0024*/ 	.byte	0x04, 0x1c
        /*0026*/ 	.short	(.L_520 - .L_519)


	//   ....[0]....
.L_519:
        /*0028*/ 	.word	0x00000010


	//----- nvinfo : EIATTR_MAX_THREADS
	.align		4
.L_520:
        /*002c*/ 	.byte	0x04, 0x05
        /*002e*/ 	.short	(.L_522 - .L_521)
.L_521:
        /*0030*/ 	.word	0x00000100
        /*0034*/ 	.word	0x00000001
        /*0038*/ 	.word	0x00000001


	//----- nvinfo : EIATTR_CBANK_PARAM_SIZE
	.align		4
.L_522:
        /*003c*/ 	.byte	0x03, 0x19
        /*003e*/ 	.short	0x0288


	//----- nvinfo : EIATTR_PARAM_CBANK
	.align		4
        /*0040*/ 	.byte	0x04, 0x0a
        /*0042*/ 	.short	(.L_524 - .L_523)
	.align		4
.L_523:
        /*0044*/ 	.word	index@(.nv.constant0._ZN7cutlass13device_kernelIN5flash19enable_sm80_to_sm89INS1_16FlashAttnBwdSm80INS1_25CollectiveMainloopBwdSm80ILi2ELi1EN4cute5tupleIJNS5_1CILi64EEENS7_ILi128EEENS7_ILi96EEEEEENS_10bfloat16_tEfNS_4arch4Sm80ELb1ELb0ELb1ELb0ELb0ELb0ELb0ELb0ELi2ELi2ELi4ELi2ELb1EEENS1_21CollectiveEpilogueBwdISB_SC_SE_Li256ELb0ELb0ELi2EEENS1_25SingleTileBwdLPTSchedulerILb0ELi128ELb0EEEEEEEEEvNT_6ParamsE)
        /*0048*/ 	.short	0x0210
        /*004a*/ 	.short	0x0288


	//----- nvinfo : EIATTR_SW_WAR
	.align		4
.L_524:
        /*004c*/ 	.byte	0x04, 0x36
        /*004e*/ 	.short	(.L_526 - .L_525)
.L_525:
        /*0050*/ 	.word	0x00000008
.L_526:


//--------------------- .nv.info._ZN7cutlass13device_kernelIN5flash19enable_sm80_to_sm89INS1_16FlashAttnBwdSm80INS1_25CollectiveMainloopBwdSm80ILi2ELi1EN4cute5tupleIJNS5_1CILi64EEENS7_ILi128EEENS7_ILi96EEEEEENS_10bfloat16_tEfNS_4arch4Sm80ELb1ELb0ELb1ELb0ELb1ELb0ELb0ELb0ELi2ELi2ELi4ELi2ELb1EEENS1_21CollectiveEpilogueBwdISB_SC_SE_Li256ELb0ELb0ELi2EEENS1_25SingleTileBwdLPTSchedulerILb0ELi128ELb1EEEEEEEEEvNT_6ParamsE --------------------------
	.section	.nv.info._ZN7cutlass13device_kernelIN5flash19enable_sm80_to_sm89INS1_16FlashAttnBwdSm80INS1_25CollectiveMainloopBwdSm80ILi2ELi1EN4cute5tupleIJNS5_1CILi64EEENS7_ILi128EEENS7_ILi96EEEEEENS_10bfloat16_tEfNS_4arch4Sm80ELb1ELb0ELb1ELb0ELb1ELb0ELb0ELb0ELi2ELi2ELi4ELi2ELb1EEENS1_21CollectiveEpilogueBwdISB_SC_SE_Li256ELb0ELb0ELi2EEENS1_25SingleTileBwdLPTSchedulerILb0ELi128ELb1EEEEEEEEEvNT_6ParamsE,"",@"SHT_CUDA_INFO"
	.sectionflags	@""
	.align	4


	//----- nvinfo : EIATTR_CUDA_API_VERSION
	.align		4
        /*0000*/ 	.byte	0x04, 0x37
        /*0002*/ 	.short	(.L_528 - .L_527)
.L_527:
        /*0004*/ 	.word	0x00000082


	//----- nvinfo : EIATTR_KPARAM_INFO
	.align		4
.L_528:
        /*0008*/ 	.byte	0x04, 0x17
        /*000a*/ 	.short	(.L_530 - .L_529)
.L_529:
        /*000c*/ 	.word	0x00000000
        /*0010*/ 	.short	0x0000
        /*0012*/ 	.short	0x0000
        /*0014*/ 	.byte	0x00, 0xf0, 0x21, 0x0a


	//----- nvinfo : EIATTR_SPARSE_MMA_MASK
	.align		4
.L_530:
        /*0018*/ 	.byte	0x03, 0x50
        /*001a*/ 	.short	0x0000


	//----- nvinfo : EIATTR_MAXREG_COUNT
	.align		4
        /*001c*/ 	.byte	0x03, 0x1b
        /*001e*/ 	.short	0x00ff


	//----- nvinfo : EIATTR_MERCURY_ISA_VERSION
	.align		4
        /*0020*/ 	.byte	0x03, 0x5f
        /*0022*/ 	.short	0x0101


	//----- nvinfo : EIATTR_EXIT_INSTR_OFFSETS
	.align		4
        /*0024*/ 	.byte	0x04, 0x1c
        /*0026*/ 	.short	(.L_532 - .L_531)


	//   ....[0]....
.L_531:
        /*0028*/ 	.word	0x00000010


	//----- nvinfo : EIATTR_MAX_THREADS
	.align		4
.L_532:
        /*002c*/ 	.byte	0x04, 0x05
        /*002e*/ 	.short	(.L_534 - .L_533)
.L_533:
        /*0030*/ 	.word	0x00000100
        /*0034*/ 	.word	0x00000001
        /*0038*/ 	.word	0x00000001


	//----- nvinfo : EIATTR_CBANK_PARAM_SIZE
	.align		4
.L_534:
        /*003c*/ 	.byte	0x03, 0x19
        /*003e*/ 	.short	0x0288


	//----- nvinfo : EIATTR_PARAM_CBANK
	.align		4
        /*0040*/ 	.byte	0x04, 0x0a
        /*0042*/ 	.short	(.L_536 - .L_535)
	.align		4
.L_535:
        /*0044*/ 	.word	index@(.nv.constant0._ZN7cutlass13device_kernelIN5flash19enable_sm80_to_sm89INS1_16FlashAttnBwdSm80INS1_25CollectiveMainloopBwdSm80ILi2ELi1EN4cute5tupleIJNS5_1CILi64EEENS7_ILi128EEENS7_ILi96EEEEEENS_10bfloat16_tEfNS_4arch4Sm80ELb1ELb0ELb1ELb0ELb1ELb0ELb0ELb0ELi2ELi2ELi4ELi2ELb1EEENS1_21CollectiveEpilogueBwdISB_SC_SE_Li256ELb0ELb0ELi2EEENS1_25SingleTileBwdLPTSchedulerILb0ELi128ELb1EEEEEEEEEvNT_6ParamsE)
        /*0048*/ 	.short	0x0210
        /*004a*/ 	.short	0x0288


	//----- nvinfo : EIATTR_SW_WAR
	.align		4
.L_536:
        /*004c*/ 	.byte	0x04, 0x36
        /*004e*/ 	.short	(.L_538 - .L_537)
.L_537:
        /*0050*/ 	.word	0x00000008
.L_538:


//--------------------- .nv.info._ZN7cutlass13device_kernelIN5flash19enable_sm80_to_sm89INS1_16FlashAttnBwdSm80INS1_25CollectiveMainloopBwdSm80ILi2ELi1EN4cute5tupleIJNS5_1CILi64EEENS7_ILi128EEENS7_ILi96EEEEEENS_10bfloat16_tEfNS_4arch4Sm80ELb1ELb0ELb1ELb0ELb0ELb0ELb0ELb0ELi2ELi2ELi4ELi2ELb1EEENS1_24CollectiveEpilogueBwdGQAISB_fSE_Li256ELb0ELb0EEENS1_25SingleTileBwdLPTSchedulerILb0ELi128ELb0EEEEEEEEEvNT_6ParamsE --------------------------
	.section	.nv.info._ZN7cutlass13device_kernelIN5flash19enable_sm80_to_sm89INS1_16FlashAttnBwdSm80INS1_25CollectiveMainloopBwdSm80ILi2ELi1EN4cute5tupleIJNS5_1CILi64EEENS7_ILi128EEENS7_ILi96EEEEEENS_10bfloat16_tEfNS_4arch4Sm80ELb1ELb0ELb1ELb0ELb0ELb0ELb0ELb0ELi2ELi2ELi4ELi2ELb1EEENS1_24CollectiveEpilogueBwdGQAISB_fSE_Li256ELb0ELb0EEENS1_25SingleTileBwdLPTSchedulerILb0ELi128ELb0EEEEEEEEEvNT_6ParamsE,"",@"SHT_CUDA_INFO"
	.sectionflags	@""
	.align	4


	//----- nvinfo : EIATTR_CUDA_API_VERSION
	.align		4
        /*0000*/ 	.byte	0x04, 0x37
        /*0002*/ 	.short	(.L_540 - .L_539)
.L_539:
        /*0004*/ 	.word	0x00000082


	//----- nvinfo : EIATTR_KPARAM_INFO
	.align		4
.L_540:
        /*0008*/ 	.byte	0x04, 0x17
        /*000a*/ 	.short	(.L_542 - .L_541)
.L_541:
        /*000c*/ 	.word	0x00000000
        /*0010*/ 	.short	0x0000
        /*0012*/ 	.short	0x0000
        /*0014*/ 	.byte	0x00, 0xf0, 0x41, 0x0a


	//----- nvinfo : EIATTR_SPARSE_MMA_MASK
	.align		4
.L_542:
        /*0018*/ 	.byte	0x03, 0x50
        /*001a*/ 	.short	0x0000


	//----- nvinfo : EIATTR_MAXREG_COUNT
	.align		4
        /*001c*/ 	.byte	0x03, 0x1b
        /*001e*/ 	.short	0x00ff


	//----- nvinfo : EIATTR_MERCURY_ISA_VERSION
	.align		4
        /*0020*/ 	.byte	0x03, 0x5f
        /*0022*/ 	.short	0x0101


	//----- nvinfo : EIATTR_EXIT_INSTR_OFFSETS
	.align		4
        /*0024*/ 	.byte	0x04, 0x1c
        /*0026*/ 	.short	(.L_544 - .L_543)


	//   ....[0]....
.L_543:
        /*0028*/ 	.word	0x00000010


	//----- nvinfo : EIATTR_MAX_THREADS
	.align		4
.L_544:
        /*002c*/ 	.byte	0x04, 0x05
        /*002e*/ 	.short	(.L_546 - .L_545)
.L_545:
        /*0030*/ 	.word	0x00000100
        /*0034*/ 	.word	0x00000001
        /*0038*/ 	.word	0x00000001


	//----- nvinfo : EIATTR_CBANK_PARAM_SIZE
	.align		4
.L_546:
        /*003c*/ 	.byte	0x03, 0x19
        /*003e*/ 	.short	0x0290


	//----- nvinfo : EIATTR_PARAM_CBANK
	.align		4
        /*0040*/ 	.byte	0x04, 0x0a
        /*0042*/ 	.short	(.L_548 - .L_547)
	.align		4
.L_547:
        /*0044*/ 	.word	index@(.nv.constant0._ZN7cutlass13device_kernelIN5flash19enable_sm80_to_sm89INS1_16FlashAttnBwdSm80INS1_25CollectiveMainloopBwdSm80ILi2ELi1EN4cute5tupleIJNS5_1CILi64EEENS7_ILi128EEENS7_ILi96EEEEEENS_10bfloat16_tEfNS_4arch4Sm80ELb1ELb0ELb1ELb0ELb0ELb0ELb0ELb0ELi2ELi2ELi4ELi2ELb1EEENS1_24CollectiveEpilogueBwdGQAISB_fSE_Li256ELb0ELb0EEENS1_25SingleTileBwdLPTSchedulerILb0ELi128ELb0EEEEEEEEEvNT_6ParamsE)
        /*0048*/ 	.short	0x0210
        /*004a*/ 	.short	0x0290


	//----- nvinfo : EIATTR_SW_WAR
	.align		4
.L_548:
        /*004c*/ 	.byte	0x04, 0x36
        /*004e*/ 	.short	(.L_550 - .L_549)
.L_549:
        /*0050*/ 	.word	0x00000008
.L_550:


//--------------------- .nv.info._ZN7cutlass13device_kernelIN5flash19enable_sm80_to_sm89INS1_16FlashAttnBwdSm80INS1_25CollectiveMainloopBwdSm80ILi2ELi1EN4cute5tupleIJNS5_1CILi64EEENS7_ILi128EEENS7_ILi96EEEEEENS_10bfloat16_tEfNS_4arch4Sm80ELb1ELb0ELb1ELb0ELb1ELb0ELb0ELb0ELi2ELi2ELi4ELi2ELb1EEENS1_24CollectiveEpilogueBwdGQAISB_fSE_Li256ELb0ELb1EEENS1_25SingleTileBwdLPTSchedulerILb0ELi128ELb1EEEEEEEEEvNT_6ParamsE --------------------------
	.section	.nv.info._ZN7cutlass13device_kernelIN5flash19enable_sm80_to_sm89INS1_16FlashAttnBwdSm80INS1_25CollectiveMainloopBwdSm80ILi2ELi1EN4cute5tupleIJNS5_1CILi64EEENS7_ILi128EEENS7_ILi96EEEEEENS_10bfloat16_tEfNS_4arch4Sm80ELb1ELb0ELb1ELb0ELb1ELb0ELb0ELb0ELi2ELi2ELi4ELi2ELb1EEENS1_24CollectiveEpilogueBwdGQAISB_fSE_Li256ELb0ELb1EEENS1_25SingleTileBwdLPTSchedulerILb0ELi128ELb1EEEEEEEEEvNT_6ParamsE,"",@"SHT_CUDA_INFO"
	.sectionflags	@""
	.align	4


	//----- nvinfo : EIATTR_CUDA_API_VERSION
	.align		4
        /*0000*/ 	.byte	0x04, 0x37
        /*0002*/ 	.short	(.L_552 - .L_551)
.L_551:
        /*0004*/ 	.word	0x00000082


	//----- nvinfo : EIATTR_KPARAM_INFO
	.align		4
.L_552:
        /*0008*/ 	.byte	0x04, 0x17
        /*000a*/ 	.short	(.L_554 - .L_553)
.L_553:
        /*000c*/ 	.word	0x00000000
        /*0010*/ 	.short	0x0000
        /*0012*/ 	.short	0x0000
        /*0014*/ 	.byte	0x00, 0xf0, 0x41, 0x0a


	//----- nvinfo : EIATTR_SPARSE_MMA_MASK
	.align		4
.L_554:
        /*0018*/ 	.byte	0x03, 0x50
        /*001a*/ 	.short	0x0000


	//----- nvinfo : EIATTR_MAXREG_COUNT
	.align		4
        /*001c*/ 	.byte	0x03, 0x1b
        /*001e*/ 	.short	0x00ff


	//----- nvinfo : EIATTR_MERCURY_ISA_VERSION
	.align		4
        /*0020*/ 	.byte	0x03, 0x5f
        /*0022*/ 	.short	0x0101


	//----- nvinfo : EIATTR_EXIT_INSTR_OFFSETS
	.align		4
        /*0024*/ 	.byte	0x04, 0x1c
        /*0026*/ 	.short	(.L_556 - .L_555)


	//   ....[0]....
.L_555:
        /*0028*/ 	.word	0x00000010


	//----- nvinfo : EIATTR_MAX_THREADS
	.align		4
.L_556:
        /*002c*/ 	.byte	0x04, 0x05
        /*002e*/ 	.short	(.L_558 - .L_557)
.L_557:
        /*0030*/ 	.word	0x00000100
        /*0034*/ 	.word	0x00000001
        /*0038*/ 	.word	0x00000001


	//----- nvinfo : EIATTR_CBANK_PARAM_SIZE
	.align		4
.L_558:
        /*003c*/ 	.byte	0x03, 0x19
        /*003e*/ 	.short	0x0290


	//----- nvinfo : EIATTR_PARAM_CBANK
	.align		4
        /*0040*/ 	.byte	0x04, 0x0a
        /*0042*/ 	.short	(.L_560 - .L_559)
	.align		4
.L_559:
        /*0044*/ 	.word	index@(.nv.constant0._ZN7cutlass13device_kernelIN5flash19enable_sm80_to_sm89INS1_16FlashAttnBwdSm80INS1_25CollectiveMainloopBwdSm80ILi2ELi1EN4cute5tupleIJNS5_1CILi64EEENS7_ILi128EEENS7_ILi96EEEEEENS_10bfloat16_tEfNS_4arch4Sm80ELb1ELb0ELb1ELb0ELb1ELb0ELb0ELb0ELi2ELi2ELi4ELi2ELb1EEENS1_24CollectiveEpilogueBwdGQAISB_fSE_Li256ELb0ELb1EEENS1_25SingleTileBwdLPTSchedulerILb0ELi128ELb1EEEEEEEEEvNT_6ParamsE)
        /*0048*/ 	.short	0x0210
        /*004a*/ 	.short	0x0290


	//----- nvinfo : EIATTR_SW_WAR
	.align		4
.L_560:
        /*004c*/ 	.byte	0x04, 0x36
        /*004e*/ 	.short	(.L_562 - .L_561)
.L_561:
        /*0050*/ 	.word	0x00000008
.L_562:


//--------------------- .nv.info._ZN7cutlass13device_kernelIN5flash19enable_sm80_to_sm89INS1_16FlashAttnBwdSm80INS1_25CollectiveMainloopBwdSm80ILi2ELi1EN4cute5tupleIJNS5_1CILi64EEENS7_ILi128EEENS7_ILi96EEEEEENS_10bfloat16_tEfNS_4arch4Sm80ELb1ELb0ELb1ELb1ELb0ELb0ELb0ELb0ELi2ELi2ELi4ELi2ELb1EEENS1_21CollectiveEpilogueBwdISB_SC_SE_Li256ELb1ELb0ELi2EEENS1_25SingleTileBwdLPTSchedulerILb1ELi128ELb0EEEEEEEEEvNT_6ParamsE --------------------------
	.section	.nv.info._ZN7cutlass13device_kernelIN5flash19enable_sm80_to_sm89INS1_16FlashAttnBwdSm80INS1_25CollectiveMainloopBwdSm80ILi2ELi1EN4cute5tupleIJNS5_1CILi64EEENS7_ILi128EEENS7_ILi96EEEEEENS_10bfloat16_tEfNS_4arch4Sm80ELb1ELb0ELb1ELb1ELb0ELb0ELb0ELb0ELi2ELi2ELi4ELi2ELb1EEENS1_21CollectiveEpilogueBwdISB_SC_SE_Li256ELb1ELb0ELi2EEENS1_25SingleTileBwdLPTSchedulerILb1ELi128ELb0EEEEEEEEEvNT_6ParamsE,"",@"SHT_CUDA_INFO"
	.sectionflags	@""
	.align	4


	//----- nvinfo : EIATTR_CUDA_API_VERSION
	.align		4
        /*0000*/ 	.byte	0x04, 0x37
        /*0002*/ 	.short	(.L_564 - .L_563)
.L_563:
        /*0004*/ 	.word	0x00000082


	//----- nvinfo : EIATTR_KPARAM_INFO
	.align		4
.L_564:
        /*0008*/ 	.byte	0x04, 0x17
        /*000a*/ 	.short	(.L_566 - .L_565)
.L_565:
        /*000c*/ 	.word	0x00000000
        /*0010*/ 	.short	0x0000
        /*0012*/ 	.short	0x0000
        /*0014*/ 	.byte	0x00, 0xf0, 0x21, 0x0a


	//----- nvinfo : EIATTR_SPARSE_MMA_MASK
	.align		4
.L_566:
        /*0018*/ 	.byte	0x03, 0x50
        /*001a*/ 	.short	0x0000


	//----- nvinfo : EIATTR_MAXREG_COUNT
	.align		4
        /*001c*/ 	.byte	0x03, 0x1b
        /*001e*/ 	.short	0x00ff


	//----- nvinfo : EIATTR_MERCURY_ISA_VERSION
	.align		4
        /*0020*/ 	.byte	0x03, 0x5f
        /*0022*/ 	.short	0x0101


	//----- nvinfo : EIATTR_EXIT_INSTR_OFFSETS
	.align		4
        /*0024*/ 	.byte	0x04, 0x1c
        /*0026*/ 	.short	(.L_568 - .L_567)


	//   ....[0]....
.L_567:
        /*0028*/ 	.word	0x00000010


	//----- nvinfo : EIATTR_MAX_THREADS
	.align		4
.L_568:
        /*002c*/ 	.byte	0x04, 0x05
        /*002e*/ 	.short	(.L_570 - .L_569)
.L_569:
        /*0030*/ 	.word	0x00000100
        /*0034*/ 	.word	0x00000001
        /*0038*/ 	.word	0x00000001


	//----- nvinfo : EIATTR_CBANK_PARAM_SIZE
	.align		4
.L_570:
        /*003c*/ 	.byte	0x03, 0x19
        /*003e*/ 	.short	0x0288


	//----- nvinfo : EIATTR_PARAM_CBANK
	.align		4
        /*0040*/ 	.byte	0x04, 0x0a
        /*0042*/ 	.short	(.L_572 - .L_571)
	.align		4
.L_571:
        /*0044*/ 	.word	index@(.nv.constant0._ZN7cutlass13device_kernelIN5flash19enable_sm80_to_sm89INS1_16FlashAttnBwdSm80INS1_25CollectiveMainloopBwdSm80ILi2ELi1EN4cute5tupleIJNS5_1CILi64EEENS7_ILi128EEENS7_ILi96EEEEEENS_10bfloat16_tEfNS_4arch4Sm80ELb1ELb0ELb1ELb1ELb0ELb0ELb0ELb0ELi2ELi2ELi4ELi2ELb1EEENS1_21CollectiveEpilogueBwdISB_SC_SE_Li256ELb1ELb0ELi2EEENS1_25SingleTileBwdLPTSchedulerILb1ELi128ELb0EEEEEEEEEvNT_6ParamsE)
        /*0048*/ 	.short	0x0210
        /*004a*/ 	.short	0x0288


	//----- nvinfo : EIATTR_SW_WAR
	.align		4
.L_572:
        /*004c*/ 	.byte	0x04, 0x36
        /*004e*/ 	.short	(.L_574 - .L_573)
.L_573:
        /*0050*/ 	.word	0x00000008
.L_574:


//--------------------- .nv.info._ZN7cutlass13device_kernelIN5flash19enable_sm80_to_sm89INS1_16FlashAttnBwdSm80INS1_25CollectiveMainloopBwdSm80ILi2ELi1EN4cute5tupleIJNS5_1CILi64EEENS7_ILi128EEENS7_ILi96EEEEEENS_10bfloat16_tEfNS_4arch4Sm80ELb1ELb0ELb1ELb1ELb1ELb0ELb0ELb0ELi2ELi2ELi4ELi2ELb1EEENS1_21CollectiveEpilogueBwdISB_SC_SE_Li256ELb1ELb0ELi2EEENS1_25SingleTileBwdLPTSchedulerILb1ELi128ELb1EEEEEEEEEvNT_6ParamsE --------------------------
	.section	.nv.info._ZN7cutlass13device_kernelIN5flash19enable_sm80_to_sm89INS1_16FlashAttnBwdSm80INS1_25CollectiveMainloopBwdSm80ILi2ELi1EN4cute5tupleIJNS5_1CILi64EEENS7_ILi128EEENS7_ILi96EEEEEENS_10bfloat16_tEfNS_4arch4Sm80ELb1ELb0ELb1ELb1ELb1ELb0ELb0ELb0ELi2ELi2ELi4ELi2ELb1EEENS1_21CollectiveEpilogueBwdISB_SC_SE_Li256ELb1ELb0ELi2EEENS1_25SingleTileBwdLPTSchedulerILb1ELi128ELb1EEEEEEEEEvNT_6ParamsE,"",@"SHT_CUDA_INFO"
	.sectionflags	@""
	.align	4


	//----- nvinfo : EIATTR_CUDA_API_VERSION
	.align		4
        /*0000*/ 	.byte	0x04, 0x37
        /*0002*/ 	.short	(.L_576 - .L_575)
.L_575:
        /*0004*/ 	.word	0x00000082


	//----- nvinfo : EIATTR_KPARAM_INFO
	.align		4
.L_576:
        /*0008*/ 	.byte	0x04, 0x17
        /*000a*/ 	.short	(.L_578 - .L_577)
.L_577:
        /*000c*/ 	.word	0x00000000
        /*0010*/ 	.short	0x0000
        /*0012*/ 	.short	0x0000
        /*0014*/ 	.byte	0x00, 0xf0, 0x21, 0x0a


	//----- nvinfo : EIATTR_SPARSE_MMA_MASK
	.align		4
.L_578:
        /*0018*/ 	.byte	0x03, 0x50
        /*001a*/ 	.short	0x0000


	//----- nvinfo : EIATTR_MAXREG_COUNT
	.align		4
        /*001c*/ 	.byte	0x03, 0x1b
        /*001e*/ 	.short	0x00ff


	//----- nvinfo : EIATTR_MERCURY_ISA_VERSION
	.align		4
        /*0020*/ 	.byte	0x03, 0x5f
        /*0022*/ 	.short	0x0101


	//----- nvinfo : EIATTR_EXIT_INSTR_OFFSETS
	.align		4
        /*0024*/ 	.byte	0x04, 0x1c
        /*0026*/ 	.short	(.L_580 - .L_579)


	//   ....[0]....
.L_579:
        /*0028*/ 	.word	0x00000010


	//----- nvinfo : EIATTR_MAX_THREADS
	.align		4
.L_580:
        /*002c*/ 	.byte	0x04, 0x05
        /*002e*/ 	.short	(.L_582 - .L_581)
.L_581:
        /*0030*/ 	.word	0x00000100
        /*0034*/ 	.word	0x00000001
        /*0038*/ 	.word	0x00000001


	//----- nvinfo : EIATTR_CBANK_PARAM_SIZE
	.align		4
.L_582:
        /*003c*/ 	.byte	0x03, 0x19
        /*003e*/ 	.short	0x0288


	//----- nvinfo : EIATTR_PARAM_CBANK
	.align		4
        /*0040*/ 	.byte	0x04, 0x0a
        /*0042*/ 	.short	(.L_584 - .L_583)
	.align		4
.L_583:
        /*0044*/ 	.word	index@(.nv.constant0._ZN7cutlass13device_kernelIN5flash19enable_sm80_to_sm89INS1_16FlashAttnBwdSm80INS1_25CollectiveMainloopBwdSm80ILi2ELi1EN4cute5tupleIJNS5_1CILi64EEENS7_ILi128EEENS7_ILi96EEEEEENS_10bfloat16_tEfNS_4arch4Sm80ELb1ELb0ELb1ELb1ELb1ELb0ELb0ELb0ELi2ELi2ELi4ELi2ELb1EEENS1_21CollectiveEpilogueBwdISB_SC_SE_Li256ELb1ELb0ELi2EEENS1_25SingleTileBwdLPTSchedulerILb1ELi128ELb1EEEEEEEEEvNT_6ParamsE)
        /*0048*/ 	.short	0x0210
        /*004a*/ 	.short	0x0288


	//----- nvinfo : EIATTR_SW_WAR
	.align		4
.L_584:
        /*004c*/ 	.byte	0x04, 0x36
        /*004e*/ 	.short	(.L_586 - .L_585)
.L_585:
        /*0050*/ 	.word	0x00000008
.L_586:


//--------------------- .nv.info._ZN7cutlass13device_kernelIN5flash19enable_sm80_to_sm89INS1_16FlashAttnBwdSm80INS1_25CollectiveMainloopBwdSm80ILi2ELi1EN4cute5tupleIJNS5_1CILi64EEENS7_ILi128EEENS7_ILi96EEEEEENS_10bfloat16_tEfNS_4arch4Sm80ELb1ELb0ELb1ELb1ELb0ELb0ELb0ELb0ELi2ELi2ELi4ELi2ELb1EEENS1_24CollectiveEpilogueBwdGQAISB_fSE_Li256ELb1ELb0EEENS1_25SingleTileBwdLPTSchedulerILb1ELi128ELb0EEEEEEEEEvNT_6ParamsE --------------------------
	.section	.nv.info._ZN7cutlass13device_kernelIN5flash19enable_sm80_to_sm89INS1_16FlashAttnBwdSm80INS1_25CollectiveMainloopBwdSm80ILi2ELi1EN4cute5tupleIJNS5_1CILi64EEENS7_ILi128EEENS7_ILi96EEEEEENS_10bfloat16_tEfNS_4arch4Sm80ELb1ELb0ELb1ELb1ELb0ELb0ELb0ELb0ELi2ELi2ELi4ELi2ELb1EEENS1_24CollectiveEpilogueBwdGQAISB_fSE_Li256ELb1ELb0EEENS1_25SingleTileBwdLPTSchedulerILb1ELi128ELb0EEEEEEEEEvNT_6ParamsE,"",@"SHT_CUDA_INFO"
	.sectionflags	@""
	.align	4


	//----- nvinfo : EIATTR_CUDA_API_VERSION
	.align		4
        /*0000*/ 	.byte	0x04, 0x37
        /*0002*/ 	.short	(.L_588 - .L_587)
.L_587:
        /*0004*/ 	.word	0x00000082


	//----- nvinfo : EIATTR_KPARAM_INFO
	.align		4
.L_588:
        /*0008*/ 	.byte	0x04, 0x17
        /*000a*/ 	.short	(.L_590 - .L_589)
.L_589:
        /*000c*/ 	.word	0x00000000
        /*0010*/ 	.short	0x0000
        /*0012*/ 	.short	0x0000
        /*0014*/ 	.byte	0x00, 0xf0, 0x41, 0x0a


	//----- nvinfo : EIATTR_SPARSE_MMA_MASK
	.align		4
.L_590:
        /*0018*/ 	.byte	0x03, 0x50
        /*001a*/ 	.short	0x0000


	//----- nvinfo : EIATTR_MAXREG_COUNT
	.align		4
        /*001c*/ 	.byte	0x03, 0x1b
        /*001e*/ 	.short	0x00ff


	//----- nvinfo : EIATTR_MERCURY_ISA_VERSION
	.align		4
        /*0020*/ 	.byte	0x03, 0x5f
        /*0022*/ 	.short	0x0101


	//----- nvinfo : EIATTR_EXIT_INSTR_OFFSETS
	.align		4
        /*0024*/ 	.byte	0x04, 0x1c
        /*0026*/ 	.short	(.L_592 - .L_591)


	//   ....[0]....
.L_591:
        /*0028*/ 	.word	0x00000010


	//----- nvinfo : EIATTR_MAX_THREADS
	.align		4
.L_592:
        /*002c*/ 	.byte	0x04, 0x05
        /*002e*/ 	.short	(.L_594 - .L_593)
.L_593:
        /*0030*/ 	.word	0x00000100
        /*0034*/ 	.word	0x00000001
        /*0038*/ 	.word	0x00000001


	//----- nvinfo : EIATTR_CBANK_PARAM_SIZE
	.align		4
.L_594:
        /*003c*/ 	.byte	0x03, 0x19
        /*003e*/ 	.short	0x0290


	//----- nvinfo : EIATTR_PARAM_CBANK
	.align		4
        /*0040*/ 	.byte	0x04, 0x0a
        /*0042*/ 	.short	(.L_596 - .L_595)
	.align		4
.L_595:
        /*0044*/ 	.word	index@(.nv.constant0._ZN7cutlass13device_kernelIN5flash19enable_sm80_to_sm89INS1_16FlashAttnBwdSm80INS1_25CollectiveMainloopBwdSm80ILi2ELi1EN4cute5tupleIJNS5_1CILi64EEENS7_ILi128EEENS7_ILi96EEEEEENS_10bfloat16_tEfNS_4arch4Sm80ELb1ELb0ELb1ELb1ELb0ELb0ELb0ELb0ELi2ELi2ELi4ELi2ELb1EEENS1_24CollectiveEpilogueBwdGQAISB_fSE_Li256ELb1ELb0EEENS1_25SingleTileBwdLPTSchedulerILb1ELi128ELb0EEEEEEEEEvNT_6ParamsE)
        /*0048*/ 	.short	0x0210
        /*004a*/ 	.short	0x0290


	//----- nvinfo : EIATTR_SW_WAR
	.align		4
.L_596:
        /*004c*/ 	.byte	0x04, 0x36
        /*004e*/ 	.short	(.L_598 - .L_597)
.L_597:
        /*0050*/ 	.word	0x00000008
.L_598:


//--------------------- .nv.info._ZN7cutlass13device_kernelIN5flash19enable_sm80_to_sm89INS1_16FlashAttnBwdSm80INS1_25CollectiveMainloopBwdSm80ILi2ELi1EN4cute5tupleIJNS5_1CILi64EEENS7_ILi128EEENS7_ILi96EEEEEENS_10bfloat16_tEfNS_4arch4Sm80ELb1ELb0ELb1ELb1ELb1ELb0ELb0ELb0ELi2ELi2ELi4ELi2ELb1EEENS1_24CollectiveEpilogueBwdGQAISB_fSE_Li256ELb1ELb1EEENS1_25SingleTileBwdLPTSchedulerILb1ELi128ELb1EEEEEEEEEvNT_6ParamsE --------------------------
	.section	.nv.info._ZN7cutlass13device_kernelIN5flash19enable_sm80_to_sm89INS1_16FlashAttnBwdSm80INS1_25CollectiveMainloopBwdSm80ILi2ELi1EN4cute5tupleIJNS5_1CILi64EEENS7_ILi128EEENS7_ILi96EEEEEENS_10bfloat16_tEfNS_4arch4Sm80ELb1ELb0ELb1ELb1ELb1ELb0ELb0ELb0ELi2ELi2ELi4ELi2ELb1EEENS1_24CollectiveEpilogueBwdGQAISB_fSE_Li256ELb1ELb1EEENS1_25SingleTileBwdLPTSchedulerILb1ELi128ELb1EEEEEEEEEvNT_6ParamsE,"",@"SHT_CUDA_INFO"
	.sectionflags	@""
	.align	4


	//----- nvinfo : EIATTR_CUDA_API_VERSION
	.align		4
        /*0000*/ 	.byte	0x04, 0x37
        /*0002*/ 	.short	(.L_600 - .L_599)
.L_599:
        /*0004*/ 	.word	0x00000082


	//----- nvinfo : EIATTR_KPARAM_INFO
	.align		4
.L_600:
        /*0008*/ 	.byte	0x04, 0x17
        /*000a*/ 	.short	(.L_602 - .L_601)
.L_601:
        /*000c*/ 	.word	0x00000000
        /*0010*/ 	.short	0x0000
        /*0012*/ 	.short	0x0000
        /*0014*/ 	.byte	0x00, 0xf0, 0x41, 0x0a


	//----- nvinfo : EIATTR_SPARSE_MMA_MASK
	.align		4
.L_602:
        /*0018*/ 	.byte	0x03, 0x50
        /*001a*/ 	.short	0x0000


	//----- nvinfo : EIATTR_MAXREG_COUNT
	.align		4
        /*001c*/ 	.byte	0x03, 0x1b
        /*001e*/ 	.short	0x00ff


	//----- nvinfo : EIATTR_MERCURY_ISA_VERSION
	.align		4
        /*0020*/ 	.byte	0x03, 0x5f
        /*0022*/ 	.short	0x0101


	//----- nvinfo : EIATTR_EXIT_INSTR_OFFSETS
	.align		4
        /*0024*/ 	.byte	0x04, 0x1c
        /*0026*/ 	.short	(.L_604 - .L_603)


	//   ....[0]....
.L_603:
        /*0028*/ 	.word	0x00000010


	//----- nvinfo : EIATTR_MAX_THREADS
	.align		4
.L_604:
        /*002c*/ 	.byte	0x04, 0x05
        /*002e*/ 	.short	(.L_606 - .L_605)
.L_605:
        /*0030*/ 	.word	0x00000100
        /*0034*/ 	.word	0x00000001
        /*0038*/ 	.word	0x00000001


	//----- nvinfo : EIATTR_CBANK_PARAM_SIZE
	.align		4
.L_606:
        /*003c*/ 	.byte	0x03, 0x19
        /*003e*/ 	.short	0x0290


	//----- nvinfo : EIATTR_PARAM_CBANK
	.align		4
        /*0040*/ 	.byte	0x04, 0x0a
        /*0042*/ 	.short	(.L_608 - .L_607)
	.align		4
.L_607:
        /*0044*/ 	.word	index@(.nv.constant0._ZN7cutlass13device_kernelIN5flash19enable_sm80_to_sm89INS1_16FlashAttnBwdSm80INS1_25CollectiveMainloopBwdSm80ILi2ELi1EN4cute5tupleIJNS5_1CILi64EEENS7_ILi128EEENS7_ILi96EEEEEENS_10bfloat16_tEfNS_4arch4Sm80ELb1ELb0ELb1ELb1ELb1ELb0ELb0ELb0ELi2ELi2ELi4ELi2ELb1EEENS1_24CollectiveEpilogueBwdGQAISB_fSE_Li256ELb1ELb1EEENS1_25SingleTileBwdLPTSchedulerILb1ELi128ELb1EEEEEEEEEvNT_6ParamsE)
        /*0048*/ 	.short	0x0210
        /*004a*/ 	.short	0x0290


	//----- nvinfo : EIATTR_SW_WAR
	.align		4
.L_608:
        /*004c*/ 	.byte	0x04, 0x36
        /*004e*/ 	.short	(.L_610 - .L_609)
.L_609:
        /*0050*/ 	.word	0x00000008
.L_610:


//--------------------- .nv.info._ZN7cutlass13device_kernelIN5flash19enable_sm80_to_sm89INS1_16FlashAttnBwdSm80INS1_25CollectiveMainloopBwdSm80ILi2ELi2EN4cute5tupleIJNS5_1CILi64EEENS7_ILi128EEENS7_ILi96EEEEEENS_10bfloat16_tEfNS_4arch4Sm80ELb0ELb0ELb1ELb0ELb0ELb0ELb0ELb0ELi2ELi2ELi4ELi2ELb0EEENS1_21CollectiveEpilogueBwdISB_SC_SE_Li256ELb0ELb0ELi2EEENS1_19SingleTileSchedulerILb0ELb0ELb0ELi128EEEEEEEEEvNT_6ParamsE --------------------------
	.section	.nv.info._ZN7cutlass13device_kernelIN5flash19enable_sm80_to_sm89INS1_16FlashAttnBwdSm80INS1_25CollectiveMainloopBwdSm80ILi2ELi2EN4cute5tupleIJNS5_1CILi64EEENS7_ILi128EEENS7_ILi96EEEEEENS_10bfloat16_tEfNS_4arch4Sm80ELb0ELb0ELb1ELb0ELb0ELb0ELb0ELb0ELi2ELi2ELi4ELi2ELb0EEENS1_21CollectiveEpilogueBwdISB_SC_SE_Li256ELb0ELb0ELi2EEENS1_19SingleTileSchedulerILb0ELb0ELb0ELi128EEEEEEEEEvNT_6ParamsE,"",@"SHT_CUDA_INFO"
	.sectionflags	@""
	.align	4


	//----- nvinfo : EIATTR_CUDA_API_VERSION
	.align		4
        /*0000*/ 	.byte	0x04, 0x37
        /*0002*/ 	.short	(.L_612 - .L_611)
.L_611:
        /*0004*/ 	.word	0x00000082


	//----- nvinfo : EIATTR_KPARAM_INFO
	.align		4
.L_612:
        /*0008*/ 	.byte	0x04, 0x17
        /*000a*/ 	.short	(.L_614 - .L_613)
.L_613:
        /*000c*/ 	.word	0x00000000
        /*0010*/ 	.short	0x0000
        /*0012*/ 	.short	0x0000
        /*0014*/ 	.byte	0x00, 0xf0, 0xc1, 0x09


	//----- nvinfo : EIATTR_SPARSE_MMA_MASK
	.align		4
.L_614:
        /*0018*/ 	.byte	0x03, 0x50
        /*001a*/ 	.short	0x0000


	//----- nvinfo : EIATTR_MAXREG_COUNT
	.align		4
        /*001c*/ 	.byte	0x03, 0x1b
        /*001e*/ 	.short	0x00ff


	//----- nvinfo : EIATTR_MERCURY_ISA_VERSION
	.align		4
        /*0020*/ 	.byte	0x03, 0x5f
        /*0022*/ 	.short	0x0101


	//----- nvinfo : EIATTR_EXIT_INSTR_OFFSETS
	.align		4
        /*0024*/ 	.byte	0x04, 0x1c
        /*0026*/ 	.short	(.L_616 - .L_615)


	//   ....[0]....
.L_615:
        /*0028*/ 	.word	0x00000010


	//----- nvinfo : EIATTR_MAX_THREADS
	.align		4
.L_616:
        /*002c*/ 	.byte	0x04, 0x05
        /*002e*/ 	.short	(.L_618 - .L_617)
.L_617:
        /*0030*/ 	.word	0x00000100
        /*0034*/ 	.word	0x00000001
        /*0038*/ 	.word	0x00000001


	//----- nvinfo : EIATTR_CBANK_PARAM_SIZE
	.align		4
.L_618:
        /*003c*/ 	.byte	0x03, 0x19
        /*003e*/ 	.short	0x0270


	//----- nvinfo : EIATTR_PARAM_CBANK
	.align		4
        /*0040*/ 	.byte	0x04, 0x0a
        /*0042*/ 	.short	(.L_620 - .L_619)
	.align		4
.L_619:
        /*0044*/ 	.word	index@(.nv.constant0._ZN7cutlass13device_kernelIN5flash19enable_sm80_to_sm89INS1_16FlashAttnBwdSm80INS1_25CollectiveMainloopBwdSm80ILi2ELi2EN4cute5tupleIJNS5_1CILi64EEENS7_ILi128EEENS7_ILi96EEEEEENS_10bfloat16_tEfNS_4arch4Sm80ELb0ELb0ELb1ELb0ELb0ELb0ELb0ELb0ELi2ELi2ELi4ELi2ELb0EEENS1_21CollectiveEpilogueBwdISB_SC_SE_Li256ELb0ELb0ELi2EEENS1_19SingleTileSchedulerILb0ELb0ELb0ELi128EEEEEEEEEvNT_6ParamsE)
        /*0048*/ 	.short	0x0210
        /*004a*/ 	.short	0x0270


	//----- nvinfo : EIATTR_SW_WAR
	.align		4
.L_620:
        /*004c*/ 	.byte	0x04, 0x36
        /*004e*/ 	.short	(.L_622 - .L_621)
.L_621:
        /*0050*/ 	.word	0x00000008
.L_622:


//--------------------- .nv.info._ZN7cutlass13device_kernelIN5flash19enable_sm80_to_sm89INS1_16FlashAttnBwdSm80INS1_25CollectiveMainloopBwdSm80ILi2ELi2EN4cute5tupleIJNS5_1CILi64EEENS7_ILi128EEENS7_ILi96EEEEEENS_10bfloat16_tEfNS_4arch4Sm80ELb0ELb0ELb1ELb0ELb1ELb0ELb0ELb0ELi2ELi2ELi4ELi2ELb0EEENS1_21CollectiveEpilogueBwdISB_SC_SE_Li256ELb0ELb0ELi2EEENS1_19SingleTileSchedulerILb0ELb0ELb0ELi128EEEEEEEEEvNT_6ParamsE --------------------------
	.section	.nv.info._ZN7cutlass13device_kernelIN5flash19enable_sm80_to_sm89INS1_16FlashAttnBwdSm80INS1_25CollectiveMainloopBwdSm80ILi2ELi2EN4cute5tupleIJNS5_1CILi64EEENS7_ILi128EEENS7_ILi96EEEEEENS_10bfloat16_tEfNS_4arch4Sm80ELb0ELb0ELb1ELb0ELb1ELb0ELb0ELb0ELi2ELi2ELi4ELi2ELb0EEENS1_21CollectiveEpilogueBwdISB_SC_SE_Li256ELb0ELb0ELi2EEENS1_19SingleTileSchedulerILb0ELb0ELb0ELi128EEEEEEEEEvNT_6ParamsE,"",@"SHT_CUDA_INFO"
	.sectionflags	@""
	.align	4


	//----- nvinfo : EIATTR_CUDA_API_VERSION
	.align		4
        /*0000*/ 	.byte	0x04, 0x37
        /*0002*/ 	.short	(.L_624 - .L_623)
.L_623:
        /*0004*/ 	.word	0x00000082


	//----- nvinfo : EIATTR_KPARAM_INFO
	.align		4
.L_624:
        /*0008*/ 	.byte	0x04, 0x17
        /*000a*/ 	.short	(.L_626 - .L_625)
.L_625:
        /*000c*/ 	.word	0x00000000
        /*0010*/ 	.short	0x0000
        /*0012*/ 	.short	0x0000
        /*0014*/ 	.byte	0x00, 0xf0, 0xc1, 0x09


	//----- nvinfo : EIATTR_SPARSE_MMA_MASK
	.align		4
.L_626:
        /*0018*/ 	.byte	0x03, 0x50
        /*001a*/ 	.short	0x0000


	//----- nvinfo : EIATTR_MAXREG_COUNT
	.align		4
        /*001c*/ 	.byte	0x03, 0x1b
        /*001e*/ 	.short	0x00ff


	//----- nvinfo : EIATTR_MERCURY_ISA_VERSION
	.align		4
        /*0020*/ 	.byte	0x03, 0x5f
        /*0022*/ 	.short	0x0101


	//----- nvinfo : EIATTR_EXIT_INSTR_OFFSETS
	.align		4
        /*0024*/ 	.byte	0x04, 0x1c
        /*0026*/ 	.short	(.L_628 - .L_627)


	//   ....[0]....
.L_627:
        /*0028*/ 	.word	0x00000010


	//----- nvinfo : EIATTR_MAX_THREADS
	.align		4
.L_628:
        /*002c*/ 	.byte	0x04, 0x05
        /*002e*/ 	.short	(.L_630 - .L_629)
.L_629:
        /*0030*/ 	.word	0x00000100
        /*0034*/ 	.word	0x00000001
        /*0038*/ 	.word	0x00000001


	//----- nvinfo : EIATTR_CBANK_PARAM_SIZE
	.align		4
.L_630:
        /*003c*/ 	.byte	0x03, 0x19
        /*003e*/ 	.short	0x0270


	//----- nvinfo : EIATTR_PARAM_CBANK
	.align		4
        /*0040*/ 	.byte	0x04, 0x0a
        /*0042*/ 	.short	(.L_632 - .L_631)
	.align		4
.L_631:
        /*0044*/ 	.word	index@(.nv.constant0._ZN7cutlass13device_kernelIN5flash19enable_sm80_to_sm89INS1_16FlashAttnBwdSm80INS1_25CollectiveMainloopBwdSm80ILi2ELi2EN4cute5tupleIJNS5_1CILi64EEENS7_ILi128EEENS7_ILi96EEEEEENS_10bfloat16_tEfNS_4arch4Sm80ELb0ELb0ELb1ELb0ELb1ELb0ELb0ELb0ELi2ELi2ELi4ELi2ELb0EEENS1_21CollectiveEpilogueBwdISB_SC_SE_Li256ELb0ELb0ELi2EEENS1_19SingleTileSchedulerILb0ELb0ELb0ELi128EEEEEEEEEvNT_6ParamsE)
        /*0048*/ 	.short	0x0210
        /*004a*/ 	.short	0x0270


	//----- nvinfo : EIATTR_SW_WAR
	.align		4
.L_632:
        /*004c*/ 	.byte	0x04, 0x36
        /*004e*/ 	.short	(.L_634 - .L_633)
.L_633:
        /*0050*/ 	.word	0x00000008
.L_634:


//--------------------- .nv.info._ZN7cutlass13device_kernelIN5flash19enable_sm80_to_sm89INS1_16FlashAttnBwdSm80INS1_25CollectiveMainloopBwdSm80ILi2ELi2EN4cute5tupleIJNS5_1CILi64EEENS7_ILi128EEENS7_ILi96EEEEEENS_10bfloat16_tEfNS_4arch4Sm80ELb0ELb0ELb1ELb0ELb0ELb0ELb0ELb0ELi2ELi2ELi4ELi2ELb0EEENS1_24CollectiveEpilogueBwdGQAISB_fSE_Li256ELb0ELb0EEENS1_19SingleTileSchedulerILb0ELb0ELb0ELi128EEEEEEEEEvNT_6ParamsE --------------------------
	.section	.nv.info._ZN7cutlass13device_kernelIN5flash19enable_sm80_to_sm89INS1_16FlashAttnBwdSm80INS1_25CollectiveMainloopBwdSm80ILi2ELi2EN4cute5tupleIJNS5_1CILi64EEENS7_ILi128EEENS7_ILi96EEEEEENS_10bfloat16_tEfNS_4arch4Sm80ELb0ELb0ELb1ELb0ELb0ELb0ELb0ELb0ELi2ELi2ELi4ELi2ELb0EEENS1_24CollectiveEpilogueBwdGQAISB_fSE_Li256ELb0ELb0EEENS1_19SingleTileSchedulerILb0ELb0ELb0ELi128EEEEEEEEEvNT_6ParamsE,"",@"SHT_CUDA_INFO"
	.sectionflags	@""
	.align	4


	//----- nvinfo : EIATTR_CUDA_API_VERSION
	.align		4
        /*0000*/ 	.byte	0x04, 0x37
        /*0002*/ 	.short	(.L_636 - .L_635)
.L_635:
        /*0004*/ 	.word	0x00000082


	//----- nvinfo : EIATTR_KPARAM_INFO
	.align		4
.L_636:
        /*0008*/ 	.byte	0x04, 0x17
        /*000a*/ 	.short	(.L_638 - .L_637)
.L_637:
        /*000c*/ 	.word	0x00000000
        /*0010*/ 	.short	0x0000
        /*0012*/ 	.short	0x0000
        /*0014*/ 	.byte	0x00, 0xf0, 0xe1, 0x09


	//----- nvinfo : EIATTR_SPARSE_MMA_MASK
	.align		4
.L_638:
        /*0018*/ 	.byte	0x03, 0x50
        /*001a*/ 	.short	0x0000


	//----- nvinfo : EIATTR_MAXREG_COUNT
	.align		4
        /*001c*/ 	.byte	0x03, 0x1b
        /*001e*/ 	.short	0x00ff


	//----- nvinfo : EIATTR_MERCURY_ISA_VERSION
	.align		4
        /*0020*/ 	.byte	0x03, 0x5f
        /*0022*/ 	.short	0x0101


	//----- nvinfo : EIATTR_EXIT_INSTR_OFFSETS
	.align		4
        /*0024*/ 	.byte	0x04, 0x1c
        /*0026*/ 	.short	(.L_640 - .L_639)


	//   ....[0]....
.L_639:
        /*0028*/ 	.word	0x00000010


	//----- nvinfo : EIATTR_MAX_THREADS
	.align		4
.L_640:
        /*002c*/ 	.byte	0x04, 0x05
        /*002e*/ 	.short	(.L_642 - .L_641)
.L_641:
        /*0030*/ 	.word	0x00000100
        /*0034*/ 	.word	0x00000001
        /*0038*/ 	.word	0x00000001


	//----- nvinfo : EIATTR_CBANK_PARAM_SIZE
	.align		4
.L_642:
        /*003c*/ 	.byte	0x03, 0x19
        /*003e*/ 	.short	0x0278


	//----- nvinfo : EIATTR_PARAM_CBANK
	.align		4
        /*0040*/ 	.byte	0x04, 0x0a
        /*0042*/ 	.short	(.L_644 - .L_643)
	.align		4
.L_643:
        /*0044*/ 	.word	index@(.nv.constant0._ZN7cutlass13device_kernelIN5flash19enable_sm80_to_sm89INS1_16FlashAttnBwdSm80INS1_25CollectiveMainloopBwdSm80ILi2ELi2EN4cute5tupleIJNS5_1CILi64EEENS7_ILi128EEENS7_ILi96EEEEEENS_10bfloat16_tEfNS_4arch4Sm80ELb0ELb0ELb1ELb0ELb0ELb0ELb0ELb0ELi2ELi2ELi4ELi2ELb0EEENS1_24CollectiveEpilogueBwdGQAISB_fSE_Li256ELb0ELb0EEENS1_19SingleTileSchedulerILb0ELb0ELb0ELi128EEEEEEEEEvNT_6ParamsE)
        /*0048*/ 	.short	0x0210
        /*004a*/ 	.short	0x0278


	//----- nvinfo : EIATTR_SW_WAR
	.align		4
.L_644:
        /*004c*/ 	.byte	0x04, 0x36
        /*004e*/ 	.short	(.L_646 - .L_645)
.L_645:
        /*0050*/ 	.word	0x00000008
.L_646:


//--------------------- .nv.info._ZN7cutlass13device_kernelIN5flash19enable_sm80_to_sm89INS1_16FlashAttnBwdSm80INS1_25CollectiveMainloopBwdSm80ILi2ELi2EN4cute5tupleIJNS5_1CILi64EEENS7_ILi128EEENS7_ILi96EEEEEENS_10bfloat16_tEfNS_4arch4Sm80ELb0ELb0ELb1ELb0ELb1ELb0ELb0ELb0ELi2ELi2ELi4ELi2ELb0EEENS1_24CollectiveEpilogueBwdGQAISB_fSE_Li256ELb0ELb1EEENS1_19SingleTileSchedulerILb0ELb0ELb0ELi128EEEEEEEEEvNT_6ParamsE --------------------------
	.section	.nv.info._ZN7cutlass13device_kernelIN5flash19enable_sm80_to_sm89INS1_16FlashAttnBwdSm80INS1_25CollectiveMainloopBwdSm80ILi2ELi2EN4cute5tupleIJNS5_1CILi64EEENS7_ILi128EEENS7_ILi96EEEEEENS_10bfloat16_tEfNS_4arch4Sm80ELb0ELb0ELb1ELb0ELb1ELb0ELb0ELb0ELi2ELi2ELi4ELi2ELb0EEENS1_24CollectiveEpilogueBwdGQAISB_fSE_Li256ELb0ELb1EEENS1_19SingleTileSchedulerILb0ELb0ELb0ELi128EEEEEEEEEvNT_6ParamsE,"",@"SHT_CUDA_INFO"
	.sectionflags	@""
	.align	4


	//----- nvinfo : EIATTR_CUDA_API_VERSION
	.align		4
        /*0000*/ 	.byte	0x04, 0x37
        /*0002*/ 	.short	(.L_648 - .L_647)
.L_647:
        /*0004*/ 	.word	0x00000082


	//----- nvinfo : EIATTR_KPARAM_INFO
	.align		4
.L_648:
        /*0008*/ 	.byte	0x04, 0x17
        /*000a*/ 	.short	(.L_650 - .L_649)
.L_649:
        /*000c*/ 	.word	0x00000000
        /*0010*/ 	.short	0x0000
        /*0012*/ 	.short	0x0000
        /*0014*/ 	.byte	0x00, 0xf0, 0xe1, 0x09


	//----- nvinfo : EIATTR_SPARSE_MMA_MASK
	.align		4
.L_650:
        /*0018*/ 	.byte	0x03, 0x50
        /*001a*/ 	.short	0x0000


	//----- nvinfo : EIATTR_MAXREG_COUNT
	.align		4
        /*001c*/ 	.byte	0x03, 0x1b
        /*001e*/ 	.short	0x00ff


	//----- nvinfo : EIATTR_MERCURY_ISA_VERSION
	.align		4
        /*0020*/ 	.byte	0x03, 0x5f
        /*0022*/ 	.short	0x0101


	//----- nvinfo : EIATTR_EXIT_INSTR_OFFSETS
	.align		4
        /*0024*/ 	.byte	0x04, 0x1c
        /*0026*/ 	.short	(.L_652 - .L_651)


	//   ....[0]....
.L_651:
        /*0028*/ 	.word	0x00000010


	//----- nvinfo : EIATTR_MAX_THREADS
	.align		4
.L_652:
        /*002c*/ 	.byte	0x04, 0x05
        /*002e*/ 	.short	(.L_654 - .L_653)
.L_653:
        /*0030*/ 	.word	0x00000100
        /*0034*/ 	.word	0x00000001
        /*0038*/ 	.word	0x00000001


	//----- nvinfo : EIATTR_CBANK_PARAM_SIZE
	.align		4
.L_654:
        /*003c*/ 	.byte	0x03, 0x19
        /*003e*/ 	.short	0x0278


	//----- nvinfo : EIATTR_PARAM_CBANK
	.align		4
        /*0040*/ 	.byte	0x04, 0x0a
        /*0042*/ 	.short	(.L_656 - .L_655)
	.align		4
.L_655:
        /*0044*/ 	.word	index@(.nv.constant0._ZN7cutlass13device_kernelIN5flash19enable_sm80_to_sm89INS1_16FlashAttnBwdSm80INS1_25CollectiveMainloopBwdSm80ILi2ELi2EN4cute5tupleIJNS5_1CILi64EEENS7_ILi128EEENS7_ILi96EEEEEENS_10bfloat16_tEfNS_4arch4Sm80ELb0ELb0ELb1ELb0ELb1ELb0ELb0ELb0ELi2ELi2ELi4ELi2ELb0EEENS1_24CollectiveEpilogueBwdGQAISB_fSE_Li256ELb0ELb1EEENS1_19SingleTileSchedulerILb0ELb0ELb0ELi128EEEEEEEEEvNT_6ParamsE)
        /*0048*/ 	.short	0x0210
        /*004a*/ 	.short	0x0278


	//----- nvinfo : EIATTR_SW_WAR
	.align		4
.L_656:
        /*004c*/ 	.byte	0x04, 0x36
        /*004e*/ 	.short	(.L_658 - .L_657)
.L_657:
        /*0050*/ 	.word	0x00000008
.L_658:


//--------------------- .nv.info._ZN7cutlass13device_kernelIN5flash19enable_sm80_to_sm89INS1_16FlashAttnBwdSm80INS1_25CollectiveMainloopBwdSm80ILi2ELi2EN4cute5tupleIJNS5_1CILi64EEENS7_ILi128EEENS7_ILi96EEEEEENS_10bfloat16_tEfNS_4arch4Sm80ELb0ELb0ELb1ELb1ELb0ELb0ELb0ELb0ELi2ELi2ELi4ELi2ELb0EEENS1_21CollectiveEpilogueBwdISB_SC_SE_Li256ELb1ELb0ELi2EEENS1_19SingleTileSchedulerILb1ELb0ELb0ELi128EEEEEEEEEvNT_6ParamsE --------------------------
	.section	.nv.info._ZN7cutlass13device_kernelIN5flash19enable_sm80_to_sm89INS1_16FlashAttnBwdSm80INS1_25CollectiveMainloopBwdSm80ILi2ELi2EN4cute5tupleIJNS5_1CILi64EEENS7_ILi128EEENS7_ILi96EEEEEENS_10bfloat16_tEfNS_4arch4Sm80ELb0ELb0ELb1ELb1ELb0ELb0ELb0ELb0ELi2ELi2ELi4ELi2ELb0EEENS1_21CollectiveEpilogueBwdISB_SC_SE_Li256ELb1ELb0ELi2EEENS1_19SingleTileSchedulerILb1ELb0ELb0ELi128EEEEEEEEEvNT_6ParamsE,"",@"SHT_CUDA_INFO"
	.sectionflags	@""
	.align	4


	//----- nvinfo : EIATTR_CUDA_API_VERSION
	.align		4
        /*0000*/ 	.byte	0x04, 0x37
        /*0002*/ 	.short	(.L_660 - .L_659)
.L_659:
        /*0004*/ 	.word	0x00000082


	//----- nvinfo : EIATTR_KPARAM_INFO
	.align		4
.L_660:
        /*0008*/ 	.byte	0x04, 0x17
        /*000a*/ 	.short	(.L_662 - .L_661)
.L_661:
        /*000c*/ 	.word	0x00000000
        /*0010*/ 	.short	0x0000
        /*0012*/ 	.short	0x0000
        /*0014*/ 	.byte	0x00, 0xf0, 0xc1, 0x09


	//----- nvinfo : EIATTR_SPARSE_MMA_MASK
	.align		4
.L_662:
        /*0018*/ 	.byte	0x03, 0x50
        /*001a*/ 	.short	0x0000


	//----- nvinfo : EIATTR_MAXREG_COUNT
	.align		4
        /*001c*/ 	.byte	0x03, 0x1b
        /*001e*/ 	.short	0x00ff


	//----- nvinfo : EIATTR_MERCURY_ISA_VERSION
	.align		4
        /*0020*/ 	.byte	0x03, 0x5f
        /*0022*/ 	.short	0x0101


	//----- nvinfo : EIATTR_EXIT_INSTR_OFFSETS
	.align		4
        /*0024*/ 	.byte	0x04, 0x1c
        /*0026*/ 	.short	(.L_664 - .L_663)


	//   ....[0]....
.L_663:
        /*0028*/ 	.word	0x00000010


	//----- nvinfo : EIATTR_MAX_THREADS
	.align		4
.L_664:
        /*002c*/ 	.byte	0x04, 0x05
        /*002e*/ 	.short	(.L_666 - .L_665)
.L_665:
        /*0030*/ 	.word	0x00000100
        /*0034*/ 	.word	0x00000001
        /*0038*/ 	.word	0x00000001


	//----- nvinfo : EIATTR_CBANK_PARAM_SIZE
	.align		4
.L_666:
        /*003c*/ 	.byte	0x03, 0x19
        /*003e*/ 	.short	0x0270


	//----- nvinfo : EIATTR_PARAM_CBANK
	.align		4
        /*0040*/ 	.byte	0x04, 0x0a
        /*0042*/ 	.short	(.L_668 - .L_667)
	.align		4
.L_667:
        /*0044*/ 	.word	index@(.nv.constant0._ZN7cutlass13device_kernelIN5flash19enable_sm80_to_sm89INS1_16FlashAttnBwdSm80INS1_25CollectiveMainloopBwdSm80ILi2ELi2EN4cute5tupleIJNS5_1CILi64EEENS7_ILi128EEENS7_ILi96EEEEEENS_10bfloat16_tEfNS_4arch4Sm80ELb0ELb0ELb1ELb1ELb0ELb0ELb0ELb0ELi2ELi2ELi4ELi2ELb0EEENS1_21CollectiveEpilogueBwdISB_SC_SE_Li256ELb1ELb0ELi2EEENS1_19SingleTileSchedulerILb1ELb0ELb0ELi128EEEEEEEEEvNT_6ParamsE)
        /*0048*/ 	.short	0x0210
        /*004a*/ 	.short	0x0270


	//----- nvinfo : EIATTR_SW_WAR
	.align		4
.L_668:
        /*004c*/ 	.byte	0x04, 0x36
        /*004e*/ 	.short	(.L_670 - .L_669)
.L_669:
        /*0050*/ 	.word	0x00000008
.L_670:


//--------------------- .nv.info._ZN7cutlass13device_kernelIN5flash19enable_sm80_to_sm89INS1_16FlashAttnBwdSm80INS1_25CollectiveMainloopBwdSm80ILi2ELi2EN4cute5tupleIJNS5_1CILi64EEENS7_ILi128EEENS7_ILi96EEEEEENS_10bfloat16_tEfNS_4arch4Sm80ELb0ELb0ELb1ELb1ELb1ELb0ELb0ELb0ELi2ELi2ELi4ELi2ELb0EEENS1_21CollectiveEpilogueBwdISB_SC_SE_Li256ELb1ELb0ELi2EEENS1_19SingleTileSchedulerILb1ELb0ELb0ELi128EEEEEEEEEvNT_6ParamsE --------------------------
	.section	.nv.info._ZN7cutlass13device_kernelIN5flash19enable_sm80_to_sm89INS1_16FlashAttnBwdSm80INS1_25CollectiveMainloopBwdSm80ILi2ELi2EN4cute5tupleIJNS5_1CILi64EEENS7_ILi128EEENS7_ILi96EEEEEENS_10bfloat16_tEfNS_4arch4Sm80ELb0ELb0ELb1ELb1ELb1ELb0ELb0ELb0ELi2ELi2ELi4ELi2ELb0EEENS1_21CollectiveEpilogueBwdISB_SC_SE_Li256ELb1ELb0ELi2EEENS1_19SingleTileSchedulerILb1ELb0ELb0ELi128EEEEEEEEEvNT_6ParamsE,"",@"SHT_CUDA_INFO"
	.sectionflags	@""
	.align	4


	//----- nvinfo : EIATTR_CUDA_API_VERSION
	.align		4
        /*0000*/ 	.byte	0x04, 0x37
        /*0002*/ 	.short	(.L_672 - .L_671)
.L_671:
        /*0004*/ 	.word	0x00000082


	//----- nvinfo : EIATTR_KPARAM_INFO
	.align		4
.L_672:
        /*0008*/ 	.byte	0x04, 0x17
        /*000a*/ 	.short	(.L_674 - .L_673)
.L_673:
        /*000c*/ 	.word	0x00000000
        /*0010*/ 	.short	0x0000
        /*0012*/ 	.short	0x0000
        /*0014*/ 	.byte	0x00, 0xf0, 0xc1, 0x09


	//----- nvinfo : EIATTR_SPARSE_MMA_MASK
	.align		4
.L_674:
        /*0018*/ 	.byte	0x03, 0x50
        /*001a*/ 	.short	0x0000


	//----- nvinfo : EIATTR_MAXREG_COUNT
	.align		4
        /*001c*/ 	.byte	0x03, 0x1b
        /*001e*/ 	.short	0x00ff


	//----- nvinfo : EIATTR_MERCURY_ISA_VERSION
	.align		4
        /*0020*/ 	.byte	0x03, 0x5f
        /*0022*/ 	.short	0x0101


	//----- nvinfo : EIATTR_EXIT_INSTR_OFFSETS
	.align		4
        /*0024*/ 	.byte	0x04, 0x1c
        /*0026*/ 	.short	(.L_676 - .L_675)


	//   ....[0]....
.L_675:
        /*0028*/ 	.word	0x00000010


	//----- nvinfo : EIATTR_MAX_THREADS
	.align		4
.L_676:
        /*002c*/ 	.byte	0x04, 0x05
        /*002e*/ 	.short	(.L_678 - .L_677)
.L_677:
        /*0030*/ 	.word	0x00000100
        /*0034*/ 	.word	0x00000001
        /*0038*/ 	.word	0x00000001


	//----- nvinfo : EIATTR_CBANK_PARAM_SIZE
	.align		4
.L_678:
        /*003c*/ 	.byte	0x03, 0x19
        /*003e*/ 	.short	0x0270


	//----- nvinfo : EIATTR_PARAM_CBANK
	.align		4
        /*0040*/ 	.byte	0x04, 0x0a
        /*0042*/ 	.short	(.L_680 - .L_679)
	.align		4
.L_679:
        /*0044*/ 	.word	index@(.nv.constant0._ZN7cutlass13device_kernelIN5flash19enable_sm80_to_sm89INS1_16FlashAttnBwdSm80INS1_25CollectiveMainloopBwdSm80ILi2ELi2EN4cute5tupleIJNS5_1CILi64EEENS7_ILi128EEENS7_ILi96EEEEEENS_10bfloat16_tEfNS_4arch4Sm80ELb0ELb0ELb1ELb1ELb1ELb0ELb0ELb0ELi2ELi2ELi4ELi2ELb0EEENS1_21CollectiveEpilogueBwdISB_SC_SE_Li256ELb1ELb0ELi2EEENS1_19SingleTileSchedulerILb1ELb0ELb0ELi128EEEEEEEEEvNT_6ParamsE)
        /*0048*/ 	.short	0x0210
        /*004a*/ 	.short	0x0270


	//----- nvinfo : EIATTR_SW_WAR
	.align		4
.L_680:
        /*004c*/ 	.byte	0x04, 0x36
        /*004e*/ 	.short	(.L_682 - .L_681)
.L_681:
        /*0050*/ 	.word	0x00000008
.L_682:


//--------------------- .nv.info._ZN7cutlass13device_kernelIN5flash19enable_sm80_to_sm89INS1_16FlashAttnBwdSm80INS1_25CollectiveMainloopBwdSm80ILi2ELi2EN4cute5tupleIJNS5_1CILi64EEENS7_ILi128EEENS7_ILi96EEEEEENS_10bfloat16_tEfNS_4arch4Sm80ELb0ELb0ELb1ELb1ELb0ELb0ELb0ELb0ELi2ELi2ELi4ELi2ELb0EEENS1_24CollectiveEpilogueBwdGQAISB_fSE_Li256ELb1ELb0EEENS1_19SingleTileSchedulerILb1ELb0ELb0ELi128EEEEEEEEEvNT_6ParamsE --------------------------
	.section	.nv.info._ZN7cutlass13device_kernelIN5flash19enable_sm80_to_sm89INS1_16FlashAttnBwdSm80INS1_25CollectiveMainloopBwdSm80ILi2ELi2EN4cute5tupleIJNS5_1CILi64EEENS7_ILi128EEENS7_ILi96EEEEEENS_10bfloat16_tEfNS_4arch4Sm80ELb0ELb0ELb1ELb1ELb0ELb0ELb0ELb0ELi2ELi2ELi4ELi2ELb0EEENS1_24CollectiveEpilogueBwdGQAISB_fSE_Li256ELb1ELb0EEENS1_19SingleTileSchedulerILb1ELb0ELb0ELi128EEEEEEEEEvNT_6ParamsE,"",@"SHT_CUDA_INFO"
	.sectionflags	@""
	.align	4


	//----- nvinfo : EIATTR_CUDA_API_VERSION
	.align		4
        /*0000*/ 	.byte	0x04, 0x37
        /*0002*/ 	.short	(.L_684 - .L_683)
.L_683:
        /*0004*/ 	.word	0x00000082


	//----- nvinfo : EIATTR_KPARAM_INFO
	.align		4
.L_684:
        /*0008*/ 	.byte	0x04, 0x17
        /*000a*/ 	.short	(.L_686 - .L_685)
.L_685:
        /*000c*/ 	.word	0x00000000
        /*0010*/ 	.short	0x0000
        /*0012*/ 	.short	0x0000
        /*0014*/ 	.byte	0x00, 0xf0, 0xe1, 0x09


	//----- nvinfo : EIATTR_SPARSE_MMA_MASK
	.align		4
.L_686:
        /*0018*/ 	.byte	0x03, 0x50
        /*001a*/ 	.short	0x0000


	//----- nvinfo : EIATTR_MAXREG_COUNT
	.align		4
        /*001c*/ 	.byte	0x03, 0x1b
        /*001e*/ 	.short	0x00ff


	//----- nvinfo : EIATTR_MERCURY_ISA_VERSION
	.align		4
        /*0020*/ 	.byte	0x03, 0x5f
        /*0022*/ 	.short	0x0101


	//----- nvinfo : EIATTR_EXIT_INSTR_OFFSETS
	.align		4
        /*0024*/ 	.byte	0x04, 0x1c
        /*0026*/ 	.short	(.L_688 - .L_687)


	//   ....[0]....
.L_687:
        /*0028*/ 	.word	0x00000010


	//----- nvinfo : EIATTR_MAX_THREADS
	.align		4
.L_688:
        /*002c*/ 	.byte	0x04, 0x05
        /*002e*/ 	.short	(.L_690 - .L_689)
.L_689:
        /*0030*/ 	.word	0x00000100
        /*0034*/ 	.word	0x00000001
        /*0038*/ 	.word	0x00000001


	//----- nvinfo : EIATTR_CBANK_PARAM_SIZE
	.align		4
.L_690:
        /*003c*/ 	.byte	0x03, 0x19
        /*003e*/ 	.short	0x0278


	//----- nvinfo : EIATTR_PARAM_CBANK
	.align		4
        /*0040*/ 	.byte	0x04, 0x0a
        /*0042*/ 	.short	(.L_692 - .L_691)
	.align		4
.L_691:
        /*0044*/ 	.word	index@(.nv.constant0._ZN7cutlass13device_kernelIN5flash19enable_sm80_to_sm89INS1_16FlashAttnBwdSm80INS1_25CollectiveMainloopBwdSm80ILi2ELi2EN4cute5tupleIJNS5_1CILi64EEENS7_ILi128EEENS7_ILi96EEEEEENS_10bfloat16_tEfNS_4arch4Sm80ELb0ELb0ELb1ELb1ELb0ELb0ELb0ELb0ELi2ELi2ELi4ELi2ELb0EEENS1_24CollectiveEpilogueBwdGQAISB_fSE_Li256ELb1ELb0EEENS1_19SingleTileSchedulerILb1ELb0ELb0ELi128EEEEEEEEEvNT_6ParamsE)
        /*0048*/ 	.short	0x0210
        /*004a*/ 	.short	0x0278


	//----- nvinfo : EIATTR_SW_WAR
	.align		4
.L_692:
        /*004c*/ 	.byte	0x04, 0x36
        /*004e*/ 	.short	(.L_694 - .L_693)
.L_693:
        /*0050*/ 	.word	0x00000008
.L_694:


//--------------------- .nv.info._ZN7cutlass13device_kernelIN5flash19enable_sm80_to_sm89INS1_16FlashAttnBwdSm80INS1_25CollectiveMainloopBwdSm80ILi2ELi2EN4cute5tupleIJNS5_1CILi64EEENS7_ILi128EEENS7_ILi96EEEEEENS_10bfloat16_tEfNS_4arch4Sm80ELb0ELb0ELb1ELb1ELb1ELb0ELb0ELb0ELi2ELi2ELi4ELi2ELb0EEENS1_24CollectiveEpilogueBwdGQAISB_fSE_Li256ELb1ELb1EEENS1_19SingleTileSchedulerILb1ELb0ELb0ELi128EEEEEEEEEvNT_6ParamsE --------------------------
	.section	.nv.info._ZN7cutlass13device_kernelIN5flash19enable_sm80_to_sm89INS1_16FlashAttnBwdSm80INS1_25CollectiveMainloopBwdSm80ILi2ELi2EN4cute5tupleIJNS5_1CILi64EEENS7_ILi128EEENS7_ILi96EEEEEENS_10bfloat16_tEfNS_4arch4Sm80ELb0ELb0ELb1ELb1ELb1ELb0ELb0ELb0ELi2ELi2ELi4ELi2ELb0EEENS1_24CollectiveEpilogueBwdGQAISB_fSE_Li256ELb1ELb1EEENS1_19SingleTileSchedulerILb1ELb0ELb0ELi128EEEEEEEEEvNT_6ParamsE,"",@"SHT_CUDA_INFO"
	.sectionflags	@""
	.align	4


	//----- nvinfo : EIATTR_CUDA_API_VERSION
	.align		4
        /*0000*/ 	.byte	0x04, 0x37
        /*0002*/ 	.short	(.L_696 - .L_695)
.L_695:
        /*0004*/ 	.word	0x00000082


	//----- nvinfo : EIATTR_KPARAM_INFO
	.align		4
.L_696:
        /*0008*/ 	.byte	0x04, 0x17
        /*000a*/ 	.short	(.L_698 - .L_697)
.L_697:
        /*000c*/ 	.word	0x00000000
        /*0010*/ 	.short	0x0000
        /*0012*/ 	.short	0x0000
        /*0014*/ 	.byte	0x00, 0xf0, 0xe1, 0x09


	//----- nvinfo : EIATTR_SPARSE_MMA_MASK
	.align		4
.L_698:
        /*0018*/ 	.byte	0x03, 0x50
        /*001a*/ 	.short	0x0000


	//----- nvinfo : EIATTR_MAXREG_COUNT
	.align		4
        /*001c*/ 	.byte	0x03, 0x1b
        /*001e*/ 	.short	0x00ff


	//----- nvinfo : EIATTR_MERCURY_ISA_VERSION
	.align		4
        /*0020*/ 	.byte	0x03, 0x5f
        /*0022*/ 	.short	0x0101


	//----- nvinfo : EIATTR_EXIT_INSTR_OFFSETS
	.align		4
        /*0024*/ 	.byte	0x04, 0x1c
        /*0026*/ 	.short	(.L_700 - .L_699)


	//   ....[0]....
.L_699:
        /*0028*/ 	.word	0x00000010


	//----- nvinfo : EIATTR_MAX_THREADS
	.align		4
.L_700:
        /*002c*/ 	.byte	0x04, 0x05
        /*002e*/ 	.short	(.L_702 - .L_701)
.L_701:
        /*0030*/ 	.word	0x00000100
        /*0034*/ 	.word	0x00000001
        /*0038*/ 	.word	0x00000001


	//----- nvinfo : EIATTR_CBANK_PARAM_SIZE
	.align		4
.L_702:
        /*003c*/ 	.byte	0x03, 0x19
        /*003e*/ 	.short	0x0278


	//----- nvinfo : EIATTR_PARAM_CBANK
	.align		4
        /*0040*/ 	.byte	0x04, 0x0a
        /*0042*/ 	.short	(.L_704 - .L_703)
	.align		4
.L_703:
        /*0044*/ 	.word	index@(.nv.constant0._ZN7cutlass13device_kernelIN5flash19enable_sm80_to_sm89INS1_16FlashAttnBwdSm80INS1_25CollectiveMainloopBwdSm80ILi2ELi2EN4cute5tupleIJNS5_1CILi64EEENS7_ILi128EEENS7_ILi96EEEEEENS_10bfloat16_tEfNS_4arch4Sm80ELb0ELb0ELb1ELb1ELb1ELb0ELb0ELb0ELi2ELi2ELi4ELi2ELb0EEENS1_24CollectiveEpilogueBwdGQAISB_fSE_Li256ELb1ELb1EEENS1_19SingleTileSchedulerILb1ELb0ELb0ELi128EEEEEEEEEvNT_6ParamsE)
        /*0048*/ 	.short	0x0210
        /*004a*/ 	.short	0x0278


	//----- nvinfo : EIATTR_SW_WAR
	.align		4
.L_704:
        /*004c*/ 	.byte	0x04, 0x36
        /*004e*/ 	.short	(.L_706 - .L_705)
.L_705:
        /*0050*/ 	.word	0x00000008
.L_706:


//--------------------- .nv.info._ZN7cutlass13device_kernelIN5flash19enable_sm80_to_sm89INS1_16FlashAttnBwdSm80INS1_25CollectiveMainloopBwdSm80ILi2ELi2EN4cute5tupleIJNS5_1CILi64EEENS7_ILi128EEENS7_ILi96EEEEEENS_10bfloat16_tEfNS_4arch4Sm80ELb0ELb1ELb1ELb0ELb0ELb0ELb0ELb0ELi2ELi2ELi4ELi2ELb0EEENS1_21CollectiveEpilogueBwdISB_SC_SE_Li256ELb0ELb0ELi2EEENS1_19SingleTileSchedulerILb0ELb0ELb0ELi128EEEEEEEEEvNT_6ParamsE --------------------------
	.section	.nv.info._ZN7cutlass13device_kernelIN5flash19enable_sm80_to_sm89INS1_16FlashAttnBwdSm80INS1_25CollectiveMainloopBwdSm80ILi2ELi2EN4cute5tupleIJNS5_1CILi64EEENS7_ILi128EEENS7_ILi96EEEEEENS_10bfloat16_tEfNS_4arch4Sm80ELb0ELb1ELb1ELb0ELb0ELb0ELb0ELb0ELi2ELi2ELi4ELi2ELb0EEENS1_21CollectiveEpilogueBwdISB_SC_SE_Li256ELb0ELb0ELi2EEENS1_19SingleTileSchedulerILb0ELb0ELb0ELi128EEEEEEEEEvNT_6ParamsE,"",@"SHT_CUDA_INFO"
	.sectionflags	@""
	.align	4


	//----- nvinfo : EIATTR_CUDA_API_VERSION
	.align		4
        /*0000*/ 	.byte	0x04, 0x37
        /*0002*/ 	.short	(.L_708 - .L_707)
.L_707:
        /*0004*/ 	.word	0x00000082


	//----- nvinfo : EIATTR_KPARAM_INFO
	.align		4
.L_708:
        /*0008*/ 	.byte	0x04, 0x17
        /*000a*/ 	.short	(.L_710 - .L_709)
.L_709:
        /*000c*/ 	.word	0x00000000
        /*0010*/ 	.short	0x0000
        /*0012*/ 	.short	0x0000
        /*0014*/ 	.byte	0x00, 0xf0, 0xc1, 0x09


	//----- nvinfo : EIATTR_SPARSE_MMA_MASK
	.align		4
.L_710:
        /*0018*/ 	.byte	0x03, 0x50
        /*001a*/ 	.short	0x0000


	//----- nvinfo : EIATTR_MAXREG_COUNT
	.align		4
        /*001c*/ 	.byte	0x03, 0x1b
        /*001e*/ 	.short	0x00ff


	//----- nvinfo : EIATTR_MERCURY_ISA_VERSION
	.align		4
        /*0020*/ 	.byte	0x03, 0x5f
        /*0022*/ 	.short	0x0101


	//----- nvinfo : EIATTR_EXIT_INSTR_OFFSETS
	.align		4
        /*0024*/ 	.byte	0x04, 0x1c
        /*0026*/ 	.short	(.L_712 - .L_711)


	//   ....[0]....
.L_711:
        /*0028*/ 	.word	0x00000010


	//----- nvinfo : EIATTR_MAX_THREADS
	.align		4
.L_712:
        /*002c*/ 	.byte	0x04, 0x05
        /*002e*/ 	.short	(.L_714 - .L_713)
.L_713:
        /*0030*/ 	.word	0x00000100
        /*0034*/ 	.word	0x00000001
        /*0038*/ 	.word	0x00000001


	//----- nvinfo : EIATTR_CBANK_PARAM_SIZE
	.align		4
.L_714:
        /*003c*/ 	.byte	0x03, 0x19
        /*003e*/ 	.short	0x0270


	//----- nvinfo : EIATTR_PARAM_CBANK
	.align		4
        /*0040*/ 	.byte	0x04, 0x0a
        /*0042*/ 	.short	(.L_716 - .L_715)
	.align		4
.L_715:
        /*0044*/ 	.word	index@(.nv.constant0._ZN7cutlass13device_kernelIN5flash19enable_sm80_to_sm89INS1_16FlashAttnBwdSm80INS1_25CollectiveMainloopBwdSm80ILi2ELi2EN4cute5tupleIJNS5_1CILi64EEENS7_ILi128EEENS7_ILi96EEEEEENS_10bfloat16_tEfNS_4arch4Sm80ELb0ELb1ELb1ELb0ELb0ELb0ELb0ELb0ELi2ELi2ELi4ELi2ELb0EEENS1_21CollectiveEpilogueBwdISB_SC_SE_Li256ELb0ELb0ELi2EEENS1_19SingleTileSchedulerILb0ELb0ELb0ELi128EEEEEEEEEvNT_6ParamsE)
        /*0048*/ 	.short	0x0210
        /*004a*/ 	.short	0x0270


	//----- nvinfo : EIATTR_SW_WAR
	.align		4
.L_716:
        /*004c*/ 	.byte	0x04, 0x36
        /*004e*/ 	.short	(.L_718 - .L_717)
.L_717:
        /*0050*/ 	.word	0x00000008
.L_718:


//--------------------- .nv.info._ZN7cutlass13device_kernelIN5flash19enable_sm80_to_sm89INS1_16FlashAttnBwdSm80INS1_25CollectiveMainloopBwdSm80ILi2ELi2EN4cute5tupleIJNS5_1CILi64EEENS7_ILi128EEENS7_ILi96EEEEEENS_10bfloat16_tEfNS_4arch4Sm80ELb0ELb1ELb1ELb0ELb1ELb0ELb0ELb0ELi2ELi2ELi4ELi2ELb0EEENS1_21CollectiveEpilogueBwdISB_SC_SE_Li256ELb0ELb0ELi2EEENS1_19SingleTileSchedulerILb0ELb0ELb0ELi128EEEEEEEEEvNT_6ParamsE --------------------------
	.section	.nv.info._ZN7cutlass13device_kernelIN5flash19enable_sm80_to_sm89INS1_16FlashAttnBwdSm80INS1_25CollectiveMainloopBwdSm80ILi2ELi2EN4cute5tupleIJNS5_1CILi64EEENS7_ILi128EEENS7_ILi96EEEEEENS_10bfloat16_tEfNS_4arch4Sm80ELb0ELb1ELb1ELb0ELb1ELb0ELb0ELb0ELi2ELi2ELi4ELi2ELb0EEENS1_21CollectiveEpilogueBwdISB_SC_SE_Li256ELb0ELb0ELi2EEENS1_19SingleTileSchedulerILb0ELb0ELb0ELi128EEEEEEEEEvNT_6ParamsE,"",@"SHT_CUDA_INFO"
	.sectionflags	@""
	.align	4


	//----- nvinfo : EIATTR_CUDA_API_VERSION
	.align		4
        /*0000*/ 	.byte	0x04, 0x37
        /*0002*/ 	.short	(.L_720 - .L_719)
.L_719:
        /*0004*/ 	.word	0x00000082


	//----- nvinfo : EIATTR_KPARAM_INFO
	.align		4
.L_720:
        /*0008*/ 	.byte	0x04, 0x17
        /*000a*/ 	.short	(.L_722 - .L_721)
.L_721:
        /*000c*/ 	.word	0x00000000
        /*0010*/ 	.short	0x0000
        /*0012*/ 	.short	0x0000
        /*0014*/ 	.byte	0x00, 0xf0, 0xc1, 0x09


	//----- nvinfo : EIATTR_SPARSE_MMA_MASK
	.align		4
.L_722:
        /*0018*/ 	.byte	0x03, 0x50
        /*001a*/ 	.short	0x0000


	//----- nvinfo : EIATTR_MAXREG_COUNT
	.align		4
        /*001c*/ 	.byte	0x03, 0x1b
        /*001e*/ 	.short	0x00ff


	//----- nvinfo : EIATTR_MERCURY_ISA_VERSION
	.align		4
        /*0020*/ 	.byte	0x03, 0x5f
        /*0022*/ 	.short	0x0101


	//----- nvinfo : EIATTR_EXIT_INSTR_OFFSETS
	.align		4
        /*0024*/ 	.byte	0x04, 0x1c
        /*0026*/ 	.short	(.L_724 - .L_723)


	//   ....[0]....
.L_723:
        /*0028*/ 	.word	0x00000010


	//----- nvinfo : EIATTR_MAX_THREADS
	.align		4
.L_724:
        /*002c*/ 	.byte	0x04, 0x05
        /*002e*/ 	.short	(.L_726 - .L_725)
.L_725:
        /*0030*/ 	.word	0x00000100
        /*0034*/ 	.word	0x00000001
        /*0038*/ 	.word	0x00000001


	//----- nvinfo : EIATTR_CBANK_PARAM_SIZE
	.align		4
.L_726:
        /*003c*/ 	.byte	0x03, 0x19
        /*003e*/ 	.short	0x0270


	//----- nvinfo : EIATTR_PARAM_CBANK
	.align		4
        /*0040*/ 	.byte	0x04, 0x0a
        /*0042*/ 	.short	(.L_728 - .L_727)
	.align		4
.L_727:
        /*0044*/ 	.word	index@(.nv.constant0._ZN7cutlass13device_kernelIN5flash19enable_sm80_to_sm89INS1_16FlashAttnBwdSm80INS1_25CollectiveMainloopBwdSm80ILi2ELi2EN4cute5tupleIJNS5_1CILi64EEENS7_ILi128EEENS7_ILi96EEEEEENS_10bfloat16_tEfNS_4arch4Sm80ELb0ELb1ELb1ELb0ELb1ELb0ELb0ELb0ELi2ELi2ELi4ELi2ELb0EEENS1_21CollectiveEpilogueBwdISB_SC_SE_Li256ELb0ELb0ELi2EEENS1_19SingleTileSchedulerILb0ELb0ELb0ELi128EEEEEEEEEvNT_6ParamsE)
        /*0048*/ 	.short	0x0210
        /*004a*/ 	.short	0x0270


	//----- nvinfo : EIATTR_SW_WAR
	.align		4
.L_728:
        /*004c*/ 	.byte	0x04, 0x36
        /*004e*/ 	.short	(.L_730 - .L_729)
.L_729:
        /*0050*/ 	.word	0x00000008
.L_730:


//--------------------- .nv.info._ZN7cutlass13device_kernelIN5flash19enable_sm80_to_sm89INS1_16FlashAttnBwdSm80INS1_25CollectiveMainloopBwdSm80ILi2ELi2EN4cute5tupleIJNS5_1CILi64EEENS7_ILi128EEENS7_ILi96EEEEEENS_10bfloat16_tEfNS_4arch4Sm80ELb0ELb1ELb1ELb0ELb0ELb0ELb0ELb0ELi2ELi2ELi4ELi2ELb0EEENS1_24CollectiveEpilogueBwdGQAISB_fSE_Li256ELb0ELb0EEENS1_19SingleTileSchedulerILb0ELb0ELb0ELi128EEEEEEEEEvNT_6ParamsE --------------------------
	.section	.nv.info._ZN7cutlass13device_kernelIN5flash19enable_sm80_to_sm89INS1_16FlashAttnBwdSm80INS1_25CollectiveMainloopBwdSm80ILi2ELi2EN4cute5tupleIJNS5_1CILi64EEENS7_ILi128EEENS7_ILi96EEEEEENS_10bfloat16_tEfNS_4arch4Sm80ELb0ELb1ELb1ELb0ELb0ELb0ELb0ELb0ELi2ELi2ELi4ELi2ELb0EEENS1_24CollectiveEpilogueBwdGQAISB_fSE_Li256ELb0ELb0EEENS1_19SingleTileSchedulerILb0ELb0ELb0ELi128EEEEEEEEEvNT_6ParamsE,"",@"SHT_CUDA_INFO"
	.sectionflags	@""
	.align	4


	//----- nvinfo : EIATTR_CUDA_API_VERSION
	.align		4
        /*0000*/ 	.byte	0x04, 0x37
        /*0002*/ 	.short	(.L_732 - .L_731)
.L_731:
        /*0004*/ 	.word	0x00000082


	//----- nvinfo : EIATTR_KPARAM_INFO
	.align		4
.L_732:
        /*0008*/ 	.byte	0x04, 0x17
        /*000a*/ 	.short	(.L_734 - .L_733)
.L_733:
        /*000c*/ 	.word	0x00000000
        /*0010*/ 	.short	0x0000
        /*0012*/ 	.short	0x0000
        /*0014*/ 	.byte	0x00, 0xf0, 0xe1, 0x09


	//----- nvinfo : EIATTR_SPARSE_MMA_MASK
	.align		4
.L_734:
        /*0018*/ 	.byte	0x03, 0x50
        /*001a*/ 	.short	0x0000


	//----- nvinfo : EIATTR_MAXREG_COUNT
	.align		4
        /*001c*/ 	.byte	0x03, 0x1b
        /*001e*/ 	.short	0x00ff


	//----- nvinfo : EIATTR_MERCURY_ISA_VERSION
	.align		4
        /*0020*/ 	.byte	0x03, 0x5f
        /*0022*/ 	.short	0x0101


	//----- nvinfo : EIATTR_EXIT_INSTR_OFFSETS
	.align		4
        /*0024*/ 	.byte	0x04, 0x1c
        /*0026*/ 	.short	(.L_736 - .L_735)


	//   ....[0]....
.L_735:
        /*0028*/ 	.word	0x00000010


	//----- nvinfo : EIATTR_MAX_THREADS
	.align		4
.L_736:
        /*002c*/ 	.byte	0x04, 0x05
        /*002e*/ 	.short	(.L_738 - .L_737)
.L_737:
        /*0030*/ 	.word	0x00000100
        /*0034*/ 	.word	0x00000001
        /*0038*/ 	.word	0x00000001


	//----- nvinfo : EIATTR_CBANK_PARAM_SIZE
	.align		4
.L_738:
        /*003c*/ 	.byte	0x03, 0x19
        /*003e*/ 	.short	0x0278


	//----- nvinfo : EIATTR_PARAM_CBANK
	.align		4
        /*0040*/ 	.byte	0x04, 0x0a
        /*0042*/ 	.short	(.L_740 - .L_739)
	.align		4
.L_739:
        /*0044*/ 	.word	index@(.nv.constant0._ZN7cutlass13device_kernelIN5flash19enable_sm80_to_sm89INS1_16FlashAttnBwdSm80INS1_25CollectiveMainloopBwdSm80ILi2ELi2EN4cute5tupleIJNS5_1CILi64EEENS7_ILi128EEENS7_ILi96EEEEEENS_10bfloat16_tEfNS_4arch4Sm80ELb0ELb1ELb1ELb0ELb0ELb0ELb0ELb0ELi2ELi2ELi4ELi2ELb0EEENS1_24CollectiveEpilogueBwdGQAISB_fSE_Li256ELb0ELb0EEENS1_19SingleTileSchedulerILb0ELb0ELb0ELi128EEEEEEEEEvNT_6ParamsE)
        /*0048*/ 	.short	0x0210
        /*004a*/ 	.short	0x0278


	//----- nvinfo : EIATTR_SW_WAR
	.align		4
.L_740:
        /*004c*/ 	.byte	0x04, 0x36
        /*004e*/ 	.short	(.L_742 - .L_741)
.L_741:
        /*0050*/ 	.word	0x00000008
.L_742:


//--------------------- .nv.info._ZN7cutlass13device_kernelIN5flash19enable_sm80_to_sm89INS1_16FlashAttnBwdSm80INS1_25CollectiveMainloopBwdSm80ILi2ELi2EN4cute5tupleIJNS5_1CILi64EEENS7_ILi128EEENS7_ILi96EEEEEENS_10bfloat16_tEfNS_4arch4Sm80ELb0ELb1ELb1ELb0ELb1ELb0ELb0ELb0ELi2ELi2ELi4ELi2ELb0EEENS1_24CollectiveEpilogueBwdGQAISB_fSE_Li256ELb0ELb1EEENS1_19SingleTileSchedulerILb0ELb0ELb0ELi128EEEEEEEEEvNT_6ParamsE --------------------------
	.section	.nv.info._ZN7cutlass13device_kernelIN5flash19enable_sm80_to_sm89INS1_16FlashAttnBwdSm80INS1_25CollectiveMainloopBwdSm80ILi2ELi2EN4cute5tupleIJNS5_1CILi64EEENS7_ILi128EEENS7_ILi96EEEEEENS_10bfloat16_tEfNS_4arch4Sm80ELb0ELb1ELb1ELb0ELb1ELb0ELb0ELb0ELi2ELi2ELi4ELi2ELb0EEENS1_24CollectiveEpilogueBwdGQAISB_fSE_Li256ELb0ELb1EEENS1_19SingleTileSchedulerILb0ELb0ELb0ELi128EEEEEEEEEvNT_6ParamsE,"",@"SHT_CUDA_INFO"
	.sectionflags	@""
	.align	4


	//----- nvinfo : EIATTR_CUDA_API_VERSION
	.align		4
        /*0000*/ 	.byte	0x04, 0x37
        /*0002*/ 	.short	(.L_744 - .L_743)
.L_743:
        /*0004*/ 	.word	0x00000082


	//----- nvinfo : EIATTR_KPARAM_INFO
	.align		4
.L_744:
        /*0008*/ 	.byte	0x04, 0x17
        /*000a*/ 	.short	(.L_746 - .L_745)
.L_745:
        /*000c*/ 	.word	0x00000000
        /*0010*/ 	.short	0x0000
        /*0012*/ 	.short	0x0000
        /*0014*/ 	.byte	0x00, 0xf0, 0xe1, 0x09


	//----- nvinfo : EIATTR_SPARSE_MMA_MASK
	.align		4
.L_746:
        /*0018*/ 	.byte	0x03, 0x50
        /*001a*/ 	.short	0x0000


	//----- nvinfo : EIATTR_MAXREG_COUNT
	.align		4
        /*001c*/ 	.byte	0x03, 0x1b
        /*001e*/ 	.short	0x00ff


	//----- nvinfo : EIATTR_MERCURY_ISA_VERSION
	.align		4
        /*0020*/ 	.byte	0x03, 0x5f
        /*0022*/ 	.short	0x0101


	//----- nvinfo : EIATTR_EXIT_INSTR_OFFSETS
	.align		4
        /*0024*/ 	.byte	0x04, 0x1c
        /*0026*/ 	.short	(.L_748 - .L_747)


	//   ....[0]....
.L_747:
        /*0028*/ 	.word	0x00000010


	//----- nvinfo : EIATTR_MAX_THREADS
	.align		4
.L_748:
        /*002c*/ 	.byte	0x04, 0x05
        /*002e*/ 	.short	(.L_750 - .L_749)
.L_749:
        /*0030*/ 	.word	0x00000100
        /*0034*/ 	.word	0x00000001
        /*0038*/ 	.word	0x00000001


	//----- nvinfo : EIATTR_CBANK_PARAM_SIZE
	.align		4
.L_750:
        /*003c*/ 	.byte	0x03, 0x19
        /*003e*/ 	.short	0x0278


	//----- nvinfo : EIATTR_PARAM_CBANK
	.align		4
        /*0040*/ 	.byte	0x04, 0x0a
        /*0042*/ 	.short	(.L_752 - .L_751)
	.align		4
.L_751:
        /*0044*/ 	.word	index@(.nv.constant0._ZN7cutlass13device_kernelIN5flash19enable_sm80_to_sm89INS1_16FlashAttnBwdSm80INS1_25CollectiveMainloopBwdSm80ILi2ELi2EN4cute5tupleIJNS5_1CILi64EEENS7_ILi128EEENS7_ILi96EEEEEENS_10bfloat16_tEfNS_4arch4Sm80ELb0ELb1ELb1ELb0ELb1ELb0ELb0ELb0ELi2ELi2ELi4ELi2ELb0EEENS1_24CollectiveEpilogueBwdGQAISB_fSE_Li256ELb0ELb1EEENS1_19SingleTileSchedulerILb0ELb0ELb0ELi128EEEEEEEEEvNT_6ParamsE)
        /*0048*/ 	.short	0x0210
        /*004a*/ 	.short	0x0278


	//----- nvinfo : EIATTR_SW_WAR
	.align		4
.L_752:
        /*004c*/ 	.byte	0x04, 0x36
        /*004e*/ 	.short	(.L_754 - .L_753)
.L_753:
        /*0050*/ 	.word	0x00000008
.L_754:


//--------------------- .nv.info._ZN7cutlass13device_kernelIN5flash19enable_sm80_to_sm89INS1_16FlashAttnBwdSm80INS1_25CollectiveMainloopBwdSm80ILi2ELi2EN4cute5tupleIJNS5_1CILi64EEENS7_ILi128EEENS7_ILi96EEEEEENS_10bfloat16_tEfNS_4arch4Sm80ELb0ELb1ELb1ELb1ELb0ELb0ELb0ELb0ELi2ELi2ELi4ELi2ELb0EEENS1_21CollectiveEpilogueBwdISB_SC_SE_Li256ELb1ELb0ELi2EEENS1_19SingleTileSchedulerILb1ELb0ELb0ELi128EEEEEEEEEvNT_6ParamsE --------------------------
	.section	.nv.info._ZN7cutlass13device_kernelIN5flash19enable_sm80_to_sm89INS1_16FlashAttnBwdSm80INS1_25CollectiveMainloopBwdSm80ILi2ELi2EN4cute5tupleIJNS5_1CILi64EEENS7_ILi128EEENS7_ILi96EEEEEENS_10bfloat16_tEfNS_4arch4Sm80ELb0ELb1ELb1ELb1ELb0ELb0ELb0ELb0ELi2ELi2ELi4ELi2ELb0EEENS1_21CollectiveEpilogueBwdISB_SC_SE_Li256ELb1ELb0ELi2EEENS1_19SingleTileSchedulerILb1ELb0ELb0ELi128EEEEEEEEEvNT_6ParamsE,"",@"SHT_CUDA_INFO"
	.sectionflags	@""
	.align	4


	//----- nvinfo : EIATTR_CUDA_API_VERSION
	.align		4
        /*0000*/ 	.byte	0x04, 0x37
        /*0002*/ 	.short	(.L_756 - .L_755)
.L_755:
        /*0004*/ 	.word	0x00000082


	//----- nvinfo : EIATTR_KPARAM_INFO
	.align		4
.L_756:
        /*0008*/ 	.byte	0x04, 0x17
        /*000a*/ 	.short	(.L_758 - .L_757)
.L_757:
        /*000c*/ 	.word	0x00000000
        /*0010*/ 	.short	0x0000
        /*0012*/ 	.short	0x0000
        /*0014*/ 	.byte	0x00, 0xf0, 0xc1, 0x09


	//----- nvinfo : EIATTR_SPARSE_MMA_MASK
	.align		4
.L_758:
        /*0018*/ 	.byte	0x03, 0x50
        /*001a*/ 	.short	0x0000


	//----- nvinfo : EIATTR_MAXREG_COUNT
	.align		4
        /*001c*/ 	.byte	0x03, 0x1b
        /*001e*/ 	.short	0x00ff


	//----- nvinfo : EIATTR_MERCURY_ISA_VERSION
	.align		4
        /*0020*/ 	.byte	0x03, 0x5f
        /*0022*/ 	.short	0x0101


	//----- nvinfo : EIATTR_EXIT_INSTR_OFFSETS
	.align		4
        /*0024*/ 	.byte	0x04, 0x1c
        /*0026*/ 	.short	(.L_760 - .L_759)


	//   ....[0]....
.L_759:
        /*0028*/ 	.word	0x00000010


	//----- nvinfo : EIATTR_MAX_THREADS
	.align		4
.L_760:
        /*002c*/ 	.byte	0x04, 0x05
        /*002e*/ 	.short	(.L_762 - .L_761)
.L_761:
        /*0030*/ 	.word	0x00000100
        /*0034*/ 	.word	0x00000001
        /*0038*/ 	.word	0x00000001


	//----- nvinfo : EIATTR_CBANK_PARAM_SIZE
	.align		4
.L_762:
        /*003c*/ 	.byte	0x03, 0x19
        /*003e*/ 	.short	0x0270


	//----- nvinfo : EIATTR_PARAM_CBANK
	.align		4
        /*0040*/ 	.byte	0x04, 0x0a
        /*0042*/ 	.short	(.L_764 - .L_763)
	.align		4
.L_763:
        /*0044*/ 	.word	index@(.nv.constant0._ZN7cutlass13device_kernelIN5flash19enable_sm80_to_sm89INS1_16FlashAttnBwdSm80INS1_25CollectiveMainloopBwdSm80ILi2ELi2EN4cute5tupleIJNS5_1CILi64EEENS7_ILi128EEENS7_ILi96EEEEEENS_10bfloat16_tEfNS_4arch4Sm80ELb0ELb1ELb1ELb1ELb0ELb0ELb0ELb0ELi2ELi2ELi4ELi2ELb0EEENS1_21CollectiveEpilogueBwdISB_SC_SE_Li256ELb1ELb0ELi2EEENS1_19SingleTileSchedulerILb1ELb0ELb0ELi128EEEEEEEEEvNT_6ParamsE)
        /*0048*/ 	.short	0x0210
        /*004a*/ 	.short	0x0270


	//----- nvinfo : EIATTR_SW_WAR
	.align		4
.L_764:
        /*004c*/ 	.byte	0x04, 0x36
        /*004e*/ 	.short	(.L_766 - .L_765)
.L_765:
        /*0050*/ 	.word	0x00000008
.L_766:


//--------------------- .nv.info._ZN7cutlass13device_kernelIN5flash19enable_sm80_to_sm89INS1_16FlashAttnBwdSm80INS1_25CollectiveMainloopBwdSm80ILi2ELi2EN4cute5tupleIJNS5_1CILi64EEENS7_ILi128EEENS7_ILi96EEEEEENS_10bfloat16_tEfNS_4arch4Sm80ELb0ELb1ELb1ELb1ELb1ELb0ELb0ELb0ELi2ELi2ELi4ELi2ELb0EEENS1_21CollectiveEpilogueBwdISB_SC_SE_Li256ELb1ELb0ELi2EEENS1_19SingleTileSchedulerILb1ELb0ELb0ELi128EEEEEEEEEvNT_6ParamsE --------------------------
	.section	.nv.info._ZN7cutlass13device_kernelIN5flash19enable_sm80_to_sm89INS1_16FlashAttnBwdSm80INS1_25CollectiveMainloopBwdSm80ILi2ELi2EN4cute5tupleIJNS5_1CILi64EEENS7_ILi128EEENS7_ILi96EEEEEENS_10bfloat16_tEfNS_4arch4Sm80ELb0ELb1ELb1ELb1ELb1ELb0ELb0ELb0ELi2ELi2ELi4ELi2ELb0EEENS1_21CollectiveEpilogueBwdISB_SC_SE_Li256ELb1ELb0ELi2EEENS1_19SingleTileSchedulerILb1ELb0ELb0ELi128EEEEEEEEEvNT_6ParamsE,"",@"SHT_CUDA_INFO"
	.sectionflags	@""
	.align	4


	//----- nvinfo : EIATTR_CUDA_API_VERSION
	.align		4
        /*0000*/ 	.byte	0x04, 0x37
        /*0002*/ 	.short	(.L_768 - .L_767)
.L_767:
        /*0004*/ 	.word	0x00000082


	//----- nvinfo : EIATTR_KPARAM_INFO
	.align		4
.L_768:
        /*0008*/ 	.byte	0x04, 0x17
        /*000a*/ 	.short	(.L_770 - .L_769)
.L_769:
        /*000c*/ 	.word	0x00000000
        /*0010*/ 	.short	0x0000
        /*0012*/ 	.short	0x0000
        /*0014*/ 	.byte	0x00, 0xf0, 0xc1, 0x09


	//----- nvinfo : EIATTR_SPARSE_MMA_MASK
	.align		4
.L_770:
        /*0018*/ 	.byte	0x03, 0x50
        /*001a*/ 	.short	0x0000


	//----- nvinfo : EIATTR_MAXREG_COUNT
	.align		4
        /*001c*/ 	.byte	0x03, 0x1b
        /*001e*/ 	.short	0x00ff


	//----- nvinfo : EIATTR_MERCURY_ISA_VERSION
	.align		4
        /*0020*/ 	.byte	0x03, 0x5f
        /*0022*/ 	.short	0x0101


	//----- nvinfo : EIATTR_EXIT_INSTR_OFFSETS
	.align		4
        /*0024*/ 	.byte	0x04, 0x1c
        /*0026*/ 	.short	(.L_772 - .L_771)


	//   ....[0]....
.L_771:
        /*0028*/ 	.word	0x00000010


	//----- nvinfo : EIATTR_MAX_THREADS
	.align		4
.L_772:
        /*002c*/ 	.byte	0x04, 0x05
        /*002e*/ 	.short	(.L_774 - .L_773)
.L_773:
        /*0030*/ 	.word	0x00000100
        /*0034*/ 	.word	0x00000001
        /*0038*/ 	.word	0x00000001


	//----- nvinfo : EIATTR_CBANK_PARAM_SIZE
	.align		4
.L_774:
        /*003c*/ 	.byte	0x03, 0x19
        /*003e*/ 	.short	0x0270


	//----- nvinfo : EIATTR_PARAM_CBANK
	.align		4
        /*0040*/ 	.byte	0x04, 0x0a
        /*0042*/ 	.short	(.L_776 - .L_775)
	.align		4
.L_775:
        /*0044*/ 	.word	index@(.nv.constant0._ZN7cutlass13device_kernelIN5flash19enable_sm80_to_sm89INS1_16FlashAttnBwdSm80INS1_25CollectiveMainloopBwdSm80ILi2ELi2EN4cute5tupleIJNS5_1CILi64EEENS7_ILi128EEENS7_ILi96EEEEEENS_10bfloat16_tEfNS_4arch4Sm80ELb0ELb1ELb1ELb1ELb1ELb0ELb0ELb0ELi2ELi2ELi4ELi2ELb0EEENS1_21CollectiveEpilogueBwdISB_SC_SE_Li256ELb1ELb0ELi2EEENS1_19SingleTileSchedulerILb1ELb0ELb0ELi128EEEEEEEEEvNT_6ParamsE)
        /*0048*/ 	.short	0x0210
        /*004a*/ 	.short	0x0270


	//----- nvinfo : EIATTR_SW_WAR
	.align		4
.L_776:
        /*004c*/ 	.byte	0x04, 0x36
        /*004e*/ 	.short	(.L_778 - .L_777)
.L_777:
        /*0050*/ 	.word	0x00000008
.L_778:


//--------------------- .nv.info._ZN7cutlass13device_kernelIN5flash19enable_sm80_to_sm89INS1_16FlashAttnBwdSm80INS1_25CollectiveMainloopBwdSm80ILi2ELi2EN4cute5tupleIJNS5_1CILi64EEENS7_ILi128EEENS7_ILi96EEEEEENS_10bfloat16_tEfNS_4arch4Sm80ELb0ELb1ELb1ELb1ELb0ELb0ELb0ELb0ELi2ELi2ELi4ELi2ELb0EEENS1_24CollectiveEpilogueBwdGQAISB_fSE_Li256ELb1ELb0EEENS1_19SingleTileSchedulerILb1ELb0ELb0ELi128EEEEEEEEEvNT_6ParamsE --------------------------
	.section	.nv.info._ZN7cutlass13device_kernelIN5flash19enable_sm80_to_sm89INS1_16FlashAttnBwdSm80INS1_25CollectiveMainloopBwdSm80ILi2ELi2EN4cute5tupleIJNS5_1CILi64EEENS7_ILi128EEENS7_ILi96EEEEEENS_10bfloat16_tEfNS_4arch4Sm80ELb0ELb1ELb1ELb1ELb0ELb0ELb0ELb0ELi2ELi2ELi4ELi2ELb0EEENS1_24CollectiveEpilogueBwdGQAISB_fSE_Li256ELb1ELb0EEENS1_19SingleTileSchedulerILb1ELb0ELb0ELi128EEEEEEEEEvNT_6ParamsE,"",@"SHT_CUDA_INFO"
	.sectionflags	@""
	.align	4


	//----- nvinfo : EIATTR_CUDA_API_VERSION
	.align		4
        /*0000*/ 	.byte	0x04, 0x37
        /*0002*/ 	.short	(.L_780 - .L_779)
.L_779:
        /*0004*/ 	.word	0x00000082


	//----- nvinfo : EIATTR_KPARAM_INFO
	.align		4
.L_780:
        /*0008*/ 	.byte	0x04, 0x17
        /*000a*/ 	.short	(.L_782 - .L_781)
.L_781:
        /*000c*/ 	.word	0x00000000
        /*0010*/ 	.short	0x0000
        /*0012*/ 	.short	0x0000
        /*0014*/ 	.byte	0x00, 0xf0, 0xe1, 0x09


	//----- nvinfo : EIATTR_SPARSE_MMA_MASK
	.align		4
.L_782:
        /*0018*/ 	.byte	0x03, 0x50
        /*001a*/ 	.short	0x0000


	//----- nvinfo : EIATTR_MAXREG_COUNT
	.align		4
        /*001c*/ 	.byte	0x03, 0x1b
        /*001e*/ 	.short	0x00ff


	//----- nvinfo : EIATTR_MERCURY_ISA_VERSION
	.align		4
        /*0020*/ 	.byte	0x03, 0x5f
        /*0022*/ 	.short	0x0101


	//----- nvinfo : EIATTR_EXIT_INSTR_OFFSETS
	.align		4
        /*0024*/ 	.byte	0x04, 0x1c
        /*0026*/ 	.short	(.L_784 - .L_783)


	//   ....[0]....
.L_783:
        /*0028*/ 	.word	0x00000010


	//----- nvinfo : EIATTR_MAX_THREADS
	.align		4
.L_784:
        /*002c*/ 	.byte	0x04, 0x05
        /*002e*/ 	.short	(.L_786 - .L_785)
.L_785:
        /*0030*/ 	.word	0x00000100
        /*0034*/ 	.word	0x00000001
        /*0038*/ 	.word	0x00000001


	//----- nvinfo : EIATTR_CBANK_PARAM_SIZE
	.align		4
.L_786:
        /*003c*/ 	.byte	0x03, 0x19
        /*003e*/ 	.short	0x0278


	//----- nvinfo : EIATTR_PARAM_CBANK
	.align		4
        /*0040*/ 	.byte	0x04, 0x0a
        /*0042*/ 	.short	(.L_788 - .L_787)
	.align		4
.L_787:
        /*0044*/ 	.word	index@(.nv.constant0._ZN7cutlass13device_kernelIN5flash19enable_sm80_to_sm89INS1_16FlashAttnBwdSm80INS1_25CollectiveMainloopBwdSm80ILi2ELi2EN4cute5tupleIJNS5_1CILi64EEENS7_ILi128EEENS7_ILi96EEEEEENS_10bfloat16_tEfNS_4arch4Sm80ELb0ELb1ELb1ELb1ELb0ELb0ELb0ELb0ELi2ELi2ELi4ELi2ELb0EEENS1_24CollectiveEpilogueBwdGQAISB_fSE_Li256ELb1ELb0EEENS1_19SingleTileSchedulerILb1ELb0ELb0ELi128EEEEEEEEEvNT_6ParamsE)
        /*0048*/ 	.short	0x0210
        /*004a*/ 	.short	0x0278


	//----- nvinfo : EIATTR_SW_WAR
	.align		4
.L_788:
        /*004c*/ 	.byte	0x04, 0x36
        /*004e*/ 	.short	(.L_790 - .L_789)
.L_789:
        /*0050*/ 	.word	0x00000008
.L_790:


//--------------------- .nv.info._ZN7cutlass13device_kernelIN5flash19enable_sm80_to_sm89INS1_16FlashAttnBwdSm80INS1_25CollectiveMainloopBwdSm80ILi2ELi2EN4cute5tupleIJNS5_1CILi64EEENS7_ILi128EEENS7_ILi96EEEEEENS_10bfloat16_tEfNS_4arch4Sm80ELb0ELb1ELb1ELb1ELb1ELb0ELb0ELb0ELi2ELi2ELi4ELi2ELb0EEENS1_24CollectiveEpilogueBwdGQAISB_fSE_Li256ELb1ELb1EEENS1_19SingleTileSchedulerILb1ELb0ELb0ELi128EEEEEEEEEvNT_6ParamsE --------------------------
	.section	.nv.info._ZN7cutlass13device_kernelIN5flash19enable_sm80_to_sm89INS1_16FlashAttnBwdSm80INS1_25CollectiveMainloopBwdSm80ILi2ELi2EN4cute5tupleIJNS5_1CILi64EEENS7_ILi128EEENS7_ILi96EEEEEENS_10bfloat16_tEfNS_4arch4Sm80ELb0ELb1ELb1ELb1ELb1ELb0ELb0ELb0ELi2ELi2ELi4ELi2ELb0EEENS1_24CollectiveEpilogueBwdGQAISB_fSE_Li256ELb1ELb1EEENS1_19SingleTileSchedulerILb1ELb0ELb0ELi128EEEEEEEEEvNT_6ParamsE,"",@"SHT_CUDA_INFO"
	.sectionflags	@""
	.align	4


	//----- nvinfo : EIATTR_CUDA_API_VERSION
	.align		4
        /*0000*/ 	.byte	0x04, 0x37
        /*0002*/ 	.short	(.L_792 - .L_791)
.L_791:
        /*0004*/ 	.word	0x00000082


	//----- nvinfo : EIATTR_KPARAM_INFO
	.align		4
.L_792:
        /*0008*/ 	.byte	0x04, 0x17
        /*000a*/ 	.short	(.L_794 - .L_793)
.L_793:
        /*000c*/ 	.word	0x00000000
        /*0010*/ 	.short	0x0000
        /*0012*/ 	.short	0x0000
        /*0014*/ 	.byte	0x00, 0xf0, 0xe1, 0x09


	//----- nvinfo : EIATTR_SPARSE_MMA_MASK
	.align		4
.L_794:
        /*0018*/ 	.byte	0x03, 0x50
        /*001a*/ 	.short	0x0000


	//----- nvinfo : EIATTR_MAXREG_COUNT
	.align		4
        /*001c*/ 	.byte	0x03, 0x1b
        /*001e*/ 	.short	0x00ff


	//----- nvinfo : EIATTR_MERCURY_ISA_VERSION
	.align		4
        /*0020*/ 	.byte	0x03, 0x5f
        /*0022*/ 	.short	0x0101


	//----- nvinfo : EIATTR_EXIT_INSTR_OFFSETS
	.align		4
        /*0024*/ 	.byte	0x04, 0x1c
        /*0026*/ 	.short	(.L_796 - .L_795)


	//   ....[0]....
.L_795:
        /*0028*/ 	.word	0x00000010


	//----- nvinfo : EIATTR_MAX_THREADS
	.align		4
.L_796:
        /*002c*/ 	.byte	0x04, 0x05
        /*002e*/ 	.short	(.L_798 - .L_797)
.L_797:
        /*0030*/ 	.word	0x00000100
        /*0034*/ 	.word	0x00000001
        /*0038*/ 	.word	0x00000001


	//----- nvinfo : EIATTR_CBANK_PARAM_SIZE
	.align		4
.L_798:
        /*003c*/ 	.byte	0x03, 0x19
        /*003e*/ 	.short	0x0278


	//----- nvinfo : EIATTR_PARAM_CBANK
	.align		4
        /*0040*/ 	.byte	0x04, 0x0a
        /*0042*/ 	.short	(.L_800 - .L_799)
	.align		4
.L_799:
        /*0044*/ 	.word	index@(.nv.constant0._ZN7cutlass13device_kernelIN5flash19enable_sm80_to_sm89INS1_16FlashAttnBwdSm80INS1_25CollectiveMainloopBwdSm80ILi2ELi2EN4cute5tupleIJNS5_1CILi64EEENS7_ILi128EEENS7_ILi96EEEEEENS_10bfloat16_tEfNS_4arch4Sm80ELb0ELb1ELb1ELb1ELb1ELb0ELb0ELb0ELi2ELi2ELi4ELi2ELb0EEENS1_24CollectiveEpilogueBwdGQAISB_fSE_Li256ELb1ELb1EEENS1_19SingleTileSchedulerILb1ELb0ELb0ELi128EEEEEEEEEvNT_6ParamsE)
        /*0048*/ 	.short	0x0210
        /*004a*/ 	.short	0x0278


	//----- nvinfo : EIATTR_SW_WAR
	.align		4
.L_800:
        /*004c*/ 	.byte	0x04, 0x36
        /*004e*/ 	.short	(.L_802 - .L_801)
.L_801:
        /*0050*/ 	.word	0x00000008
.L_802:


//--------------------- .nv.info._ZN7cutlass13device_kernelIN5flash19enable_sm80_to_sm89INS1_16FlashAttnBwdSm80INS1_25CollectiveMainloopBwdSm80ILi2ELi2EN4cute5tupleIJNS5_1CILi64EEENS7_ILi128EEENS7_ILi96EEEEEENS_10bfloat16_tEfNS_4arch4Sm80ELb1ELb0ELb1ELb0ELb0ELb0ELb0ELb0ELi2ELi2ELi4ELi2ELb0EEENS1_21CollectiveEpilogueBwdISB_SC_SE_Li256ELb0ELb0ELi2EEENS1_25SingleTileBwdLPTSchedulerILb0ELi128ELb0EEEEEEEEEvNT_6ParamsE --------------------------
	.section	.nv.info._ZN7cutlass13device_kernelIN5flash19enable_sm80_to_sm89INS1_16FlashAttnBwdSm80INS1_25CollectiveMainloopBwdSm80ILi2ELi2EN4cute5tupleIJNS5_1CILi64EEENS7_ILi128EEENS7_ILi96EEEEEENS_10bfloat16_tEfNS_4arch4Sm80ELb1ELb0ELb1ELb0ELb0ELb0ELb0ELb0ELi2ELi2ELi4ELi2ELb0EEENS1_21CollectiveEpilogueBwdISB_SC_SE_Li256ELb0ELb0ELi2EEENS1_25SingleTileBwdLPTSchedulerILb0ELi128ELb0EEEEEEEEEvNT_6ParamsE,"",@"SHT_CUDA_INFO"
	.sectionflags	@""
	.align	4


	//----- nvinfo : EIATTR_CUDA_API_VERSION
	.align		4
        /*0000*/ 	.byte	0x04, 0x37
        /*0002*/ 	.short	(.L_804 - .L_803)
.L_803:
        /*0004*/ 	.word	0x00000082


	//----- nvinfo : EIATTR_KPARAM_INFO
	.align		4
.L_804:
        /*0008*/ 	.byte	0x04, 0x17
        /*000a*/ 	.short	(.L_806 - .L_805)
.L_805:
        /*000c*/ 	.word	0x00000000
        /*0010*/ 	.short	0x0000
        /*0012*/ 	.short	0x0000
        /*0014*/ 	.byte	0x00, 0xf0, 0x21, 0x0a


	//----- nvinfo : EIATTR_SPARSE_MMA_MASK
	.align		4
.L_806:
        /*0018*/ 	.byte	0x03, 0x50
        /*001a*/ 	.short	0x0000


	//----- nvinfo : EIATTR_MAXREG_COUNT
	.align		4
        /*001c*/ 	.byte	0x03, 0x1b
        /*001e*/ 	.short	0x00ff


	//----- nvinfo : EIATTR_MERCURY_ISA_VERSION
	.align		4
        /*0020*/ 	.byte	0x03, 0x5f
        /*0022*/ 	.short	0x0101


	//----- nvinfo : EIATTR_EXIT_INSTR_OFFSETS
	.align		4
        /*0024*/ 	.byte	0x04, 0x1c
        /*0026*/ 	.short	(.L_808 - .L_807)


	//   ....[0]....
.L_807:
        /*0028*/ 	.word	0x00000010


	//----- nvinfo : EIATTR_MAX_THREADS
	.align		4
.L_808:
        /*002c*/ 	.byte	0x04, 0x05
        /*002e*/ 	.short	(.L_810 - .L_809)
.L_809:
        /*0030*/ 	.word	0x00000100
        /*0034*/ 	.word	0x00000001
        /*0038*/ 	.word	0x00000001


	//----- nvinfo : EIATTR_CBANK_PARAM_SIZE
	.align		4
.L_810:
        /*003c*/ 	.byte	0x03, 0x19
        /*003e*/ 	.short	0x0288


	//----- nvinfo : EIATTR_PARAM_CBANK
	.align		4
        /*0040*/ 	.byte	0x04, 0x0a
        /*0042*/ 	.short	(.L_812 - .L_811)
	.align		4
.L_811:
        /*0044*/ 	.word	index@(.nv.constant0._ZN7cutlass13device_kernelIN5flash19enable_sm80_to_sm89INS1_16FlashAttnBwdSm80INS1_25CollectiveMainloopBwdSm80ILi2ELi2EN4cute5tupleIJNS5_1CILi64EEENS7_ILi128EEENS7_ILi96EEEEEENS_10bfloat16_tEfNS_4arch4Sm80ELb1ELb0ELb1ELb0ELb0ELb0ELb0ELb0ELi2ELi2ELi4ELi2ELb0EEENS1_21CollectiveEpilogueBwdISB_SC_SE_Li256ELb0ELb0ELi2EEENS1_25SingleTileBwdLPTSchedulerILb0ELi128ELb0EEEEEEEEEvNT_6ParamsE)
        /*0048*/ 	.short	0x0210
        /*004a*/ 	.short	0x0288


	//----- nvinfo : EIATTR_SW_WAR
	.align		4
.L_812:
        /*004c*/ 	.byte	0x04, 0x36
        /*004e*/ 	.short	(.L_814 - .L_813)
.L_813:
        /*0050*/ 	.word	0x00000008
.L_814:


//--------------------- .nv.info._ZN7cutlass13device_kernelIN5flash19enable_sm80_to_sm89INS1_16FlashAttnBwdSm80INS1_25CollectiveMainloopBwdSm80ILi2ELi2EN4cute5tupleIJNS5_1CILi64EEENS7_ILi128EEENS7_ILi96EEEEEENS_10bfloat16_tEfNS_4arch4Sm80ELb1ELb0ELb1ELb0ELb1ELb0ELb0ELb0ELi2ELi2ELi4ELi2ELb0EEENS1_21CollectiveEpilogueBwdISB_SC_SE_Li256ELb0ELb0ELi2EEENS1_25SingleTileBwdLPTSchedulerILb0ELi128ELb1EEEEEEEEEvNT_6ParamsE --------------------------
	.section	.nv.info._ZN7cutlass13device_kernelIN5flash19enable_sm80_to_sm89INS1_16FlashAttnBwdSm80INS1_25CollectiveMainloopBwdSm80ILi2ELi2EN4cute5tupleIJNS5_1CILi64EEENS7_ILi128EEENS7_ILi96EEEEEENS_10bfloat16_tEfNS_4arch4Sm80ELb1ELb0ELb1ELb0ELb1ELb0ELb0ELb0ELi2ELi2ELi4ELi2ELb0EEENS1_21CollectiveEpilogueBwdISB_SC_SE_Li256ELb0ELb0ELi2EEENS1_25SingleTileBwdLPTSchedulerILb0ELi128ELb1EEEEEEEEEvNT_6ParamsE,"",@"SHT_CUDA_INFO"
	.sectionflags	@""
	.align	4


	//----- nvinfo : EIATTR_CUDA_API_VERSION
	.align		4
        /*0000*/ 	.byte	0x04, 0x37
        /*0002*/ 	.short	(.L_816 - .L_815)
.L_815:
        /*0004*/ 	.word	0x00000082


	//----- nvinfo : EIATTR_KPARAM_INFO
	.align		4
.L_816:
        /*0008*/ 	.byte	0x04, 0x17
        /*000a*/ 	.short	(.L_818 - .L_817)
.L_817:
        /*000c*/ 	.word	0x00000000
        /*0010*/ 	.short	0x0000
        /*0012*/ 	.short	0x0000
        /*0014*/ 	.byte	0x00, 0xf0, 0x21, 0x0a


	//----- nvinfo : EIATTR_SPARSE_MMA_MASK
	.align		4
.L_818:
        /*0018*/ 	.byte	0x03, 0x50
        /*001a*/ 	.short	0x0000


	//----- nvinfo : EIATTR_MAXREG_COUNT
	.align		4
        /*001c*/ 	.byte	0x03, 0x1b
        /*001e*/ 	.short	0x00ff


	//----- nvinfo : EIATTR_MERCURY_ISA_VERSION
	.align		4
        /*0020*/ 	.byte	0x03, 0x5f
        /*0022*/ 	.short	0x0101


	//----- nvinfo : EIATTR_EXIT_INSTR_OFFSETS
	.align		4
        /*0024*/ 	.byte	0x04, 0x1c
        /*0026*/ 	.short	(.L_820 - .L_819)


	//   ....[0]....
.L_819:
        /*0028*/ 	.word	0x00000010


	//----- nvinfo : EIATTR_MAX_THREADS
	.align		4
.L_820:
        /*002c*/ 	.byte	0x04, 0x05
        /*002e*/ 	.short	(.L_822 - .L_821)
.L_821:
        /*0030*/ 	.word	0x00000100
        /*0034*/ 	.word	0x00000001
        /*0038*/ 	.word	0x00000001


	//----- nvinfo : EIATTR_CBANK_PARAM_SIZE
	.align		4
.L_822:
        /*003c*/ 	.byte	0x03, 0x19
        /*003e*/ 	.short	0x0288


	//----- nvinfo : EIATTR_PARAM_CBANK
	.align		4
        /*0040*/ 	.byte	0x04, 0x0a
        /*0042*/ 	.short	(.L_824 - .L_823)
	.align		4
.L_823:
        /*0044*/ 	.word	index@(.nv.constant0._ZN7cutlass13device_kernelIN5flash19enable_sm80_to_sm89INS1_16FlashAttnBwdSm80INS1_25CollectiveMainloopBwdSm80ILi2ELi2EN4cute5tupleIJNS5_1CILi64EEENS7_ILi128EEENS7_ILi96EEEEEENS_10bfloat16_tEfNS_4arch4Sm80ELb1ELb0ELb1ELb0ELb1ELb0ELb0ELb0ELi2ELi2ELi4ELi2ELb0EEENS1_21CollectiveEpilogueBwdISB_SC_SE_Li256ELb0ELb0ELi2EEENS1_25SingleTileBwdLPTSchedulerILb0ELi128ELb1EEEEEEEEEvNT_6ParamsE)
        /*0048*/ 	.short	0x0210
        /*004a*/ 	.short	0x0288


	//----- nvinfo : EIATTR_SW_WAR
	.align		4
.L_824:
        /*004c*/ 	.byte	0x04, 0x36
        /*004e*/ 	.short	(.L_826 - .L_825)
.L_825:
        /*0050*/ 	.word	0x00000008
.L_826:


//--------------------- .nv.info._ZN7cutlass13device_kernelIN5flash19enable_sm80_to_sm89INS1_16FlashAttnBwdSm80INS1_25CollectiveMainloopBwdSm80ILi2ELi2EN4cute5tupleIJNS5_1CILi64EEENS7_ILi128EEENS7_ILi96EEEEEENS_10bfloat16_tEfNS_4arch4Sm80ELb1ELb0ELb1ELb0ELb0ELb0ELb0ELb0ELi2ELi2ELi4ELi2ELb0EEENS1_24CollectiveEpilogueBwdGQAISB_fSE_Li256ELb0ELb0EEENS1_25SingleTileBwdLPTSchedulerILb0ELi128ELb0EEEEEEEEEvNT_6ParamsE --------------------------
	.section	.nv.info._ZN7cutlass13device_kernelIN5flash19enable_sm80_to_sm89INS1_16FlashAttnBwdSm80INS1_25CollectiveMainloopBwdSm80ILi2ELi2EN4cute5tupleIJNS5_1CILi64EEENS7_ILi128EEENS7_ILi96EEEEEENS_10bfloat16_tEfNS_4arch4Sm80ELb1ELb0ELb1ELb0ELb0ELb0ELb0ELb0ELi2ELi2ELi4ELi2ELb0EEENS1_24CollectiveEpilogueBwdGQAISB_fSE_Li256ELb0ELb0EEENS1_25SingleTileBwdLPTSchedulerILb0ELi128ELb0EEEEEEEEEvNT_6ParamsE,"",@"SHT_CUDA_INFO"
	.sectionflags	@""
	.align	4


	//----- nvinfo : EIATTR_CUDA_API_VERSION
	.align		4
        /*0000*/ 	.byte	0x04, 0x37
        /*0002*/ 	.short	(.L_828 - .L_827)
.L_827:
        /*0004*/ 	.word	0x00000082


	//----- nvinfo : EIATTR_KPARAM_INFO
	.align		4
.L_828:
        /*0008*/ 	.byte	0x04, 0x17
        /*000a*/ 	.short	(.L_830 - .L_829)
.L_829:
        /*000c*/ 	.word	0x00000000
        /*0010*/ 	.short	0x0000
        /*0012*/ 	.short	0x0000
        /*0014*/ 	.byte	0x00, 0xf0, 0x41, 0x0a


	//----- nvinfo : EIATTR_SPARSE_MMA_MASK
	.align		4
.L_830:
        /*0018*/ 	.byte	0x03, 0x50
        /*001a*/ 	.short	0x0000


	//----- nvinfo : EIATTR_MAXREG_COUNT
	.align		4
        /*001c*/ 	.byte	0x03, 0x1b
        /*001e*/ 	.short	0x00ff


	//----- nvinfo : EIATTR_MERCURY_ISA_VERSION
	.align		4
        /*0020*/ 	.byte	0x03, 0x5f
        /*0022*/ 	.short	0x0101


	//----- nvinfo : EIATTR_EXIT_INSTR_OFFSETS
	.align		4
        /*0024*/ 	.byte	0x04, 0x1c
        /*0026*/ 	.short	(.L_832 - .L_831)


	//   ....[0]....
.L_831:
        /*0028*/ 	.word	0x00000010


	//----- nvinfo : EIATTR_MAX_THREADS
	.align		4
.L_832:
        /*002c*/ 	.byte	0x04, 0x05
        /*002e*/ 	.short	(.L_834 - .L_833)
.L_833:
        /*0030*/ 	.word	0x00000100
        /*0034*/ 	.word	0x00000001
        /*0038*/ 	.word	0x00000001


	//----- nvinfo : EIATTR_CBANK_PARAM_SIZE
	.align		4
.L_834:
        /*003c*/ 	.byte	0x03, 0x19
        /*003e*/ 	.short	0x0290


	//----- nvinfo : EIATTR_PARAM_CBANK
	.align		4
        /*0040*/ 	.byte	0x04, 0x0a
        /*0042*/ 	.short	(.L_836 - .L_835)
	.align		4
.L_835:
        /*0044*/ 	.word	index@(.nv.constant0._ZN7cutlass13device_kernelIN5flash19enable_sm80_to_sm89INS1_16FlashAttnBwdSm80INS1_25CollectiveMainloopBwdSm80ILi2ELi2EN4cute5tupleIJNS5_1CILi64EEENS7_ILi128EEENS7_ILi96EEEEEENS_10bfloat16_tEfNS_4arch4Sm80ELb1ELb0ELb1ELb0ELb0ELb0ELb0ELb0ELi2ELi2ELi4ELi2ELb0EEENS1_24CollectiveEpilogueBwdGQAISB_fSE_Li256ELb0ELb0EEENS1_25SingleTileBwdLPTSchedulerILb0ELi128ELb0EEEEEEEEEvNT_6ParamsE)
        /*0048*/ 	.short	0x0210
        /*004a*/ 	.short	0x0290


	//----- nvinfo : EIATTR_SW_WAR
	.align		4
.L_836:
        /*004c*/ 	.byte	0x04, 0x36
        /*004e*/ 	.short	(.L_838 - .L_837)
.L_837:
        /*0050*/ 	.word	0x00000008
.L_838:


//--------------------- .nv.info._ZN7cutlass13device_kernelIN5flash19enable_sm80_to_sm89INS1_16FlashAttnBwdSm80INS1_25CollectiveMainloopBwdSm80ILi2ELi2EN4cute5tupleIJNS5_1CILi64EEENS7_ILi128EEENS7_ILi96EEEEEENS_10bfloat16_tEfNS_4arch4Sm80ELb1ELb0ELb1ELb0ELb1ELb0ELb0ELb0ELi2ELi2ELi4ELi2ELb0EEENS1_24CollectiveEpilogueBwdGQAISB_fSE_Li256ELb0ELb1EEENS1_25SingleTileBwdLPTSchedulerILb0ELi128ELb1EEEEEEEEEvNT_6ParamsE --------------------------
	.section	.nv.info._ZN7cutlass13device_kernelIN5flash19enable_sm80_to_sm89INS1_16FlashAttnBwdSm80INS1_25CollectiveMainloopBwdSm80ILi2ELi2EN4cute5tupleIJNS5_1CILi64EEENS7_ILi128EEENS7_ILi96EEEEEENS_10bfloat16_tEfNS_4arch4Sm80ELb1ELb0ELb1ELb0ELb1ELb0ELb0ELb0ELi2ELi2ELi4ELi2ELb0EEENS1_24CollectiveEpilogueBwdGQAISB_fSE_Li256ELb0ELb1EEENS1_25SingleTileBwdLPTSchedulerILb0ELi128ELb1EEEEEEEEEvNT_6ParamsE,"",@"SHT_CUDA_INFO"
	.sectionflags	@""
	.align	4


	//----- nvinfo : EIATTR_CUDA_API_VERSION
	.align		4
        /*0000*/ 	.byte	0x04, 0x37
        /*0002*/ 	.short	(.L_840 - .L_839)
.L_839:
        /*0004*/ 	.word	0x00000082


	//----- nvinfo : EIATTR_KPARAM_INFO
	.align		4
.L_840:
        /*0008*/ 	.byte	0x04, 0x17
        /*000a*/ 	.short	(.L_842 - .L_841)
.L_841:
        /*000c*/ 	.word	0x00000000
        /*0010*/ 	.short	0x0000
        /*0012*/ 	.short	0x0000
        /*0014*/ 	.byte	0x00, 0xf0, 0x41, 0x0a


	//----- nvinfo : EIATTR_SPARSE_MMA_MASK
	.align		4
.L_842:
        /*0018*/ 	.byte	0x03, 0x50
        /*001a*/ 	.short	0x0000


	//----- nvinfo : EIATTR_MAXREG_COUNT
	.align		4
        /*001c*/ 	.byte	0x03, 0x1b
        /*001e*/ 	.short	0x00ff


	//----- nvinfo : EIATTR_MERCURY_ISA_VERSION
	.align		4
        /*0020*/ 	.byte	0x03, 0x5f
        /*0022*/ 	.short	0x0101


	//----- nvinfo : EIATTR_EXIT_INSTR_OFFSETS
	.align		4
        /*0024*/ 	.byte	0x04, 0x1c
        /*0026*/ 	.short	(.L_844 - .L_843)


	//   ....[0]....
.L_843:
        /*0028*/ 	.word	0x00000010


	//----- nvinfo : EIATTR_MAX_THREADS
	.align		4
.L_844:
        /*002c*/ 	.byte	0x04, 0x05
        /*002e*/ 	.short	(.L_846 - .L_845)
.L_845:
        /*0030*/ 	.word	0x00000100
        /*0034*/ 	.word	0x00000001
        /*0038*/ 	.word	0x00000001


	//----- nvinfo : EIATTR_CBANK_PARAM_SIZE
	.align		4
.L_846:
        /*003c*/ 	.byte	0x03, 0x19
        /*003e*/ 	.short	0x0290


	//----- nvinfo : EIATTR_PARAM_CBANK
	.align		4
        /*0040*/ 	.byte	0x04, 0x0a
        /*0042*/ 	.short	(.L_848 - .L_847)
	.align		4
.L_847:
        /*0044*/ 	.word	index@(.nv.constant0._ZN7cutlass13device_kernelIN5flash19enable_sm80_to_sm89INS1_16FlashAttnBwdSm80INS1_25CollectiveMainloopBwdSm80ILi2ELi2EN4cute5tupleIJNS5_1CILi64EEENS7_ILi128EEENS7_ILi96EEEEEENS_10bfloat16_tEfNS_4arch4Sm80ELb1ELb0ELb1ELb0ELb1ELb0ELb0ELb0ELi2ELi2ELi4ELi2ELb0EEENS1_24CollectiveEpilogueBwdGQAISB_fSE_Li256ELb0ELb1EEENS1_25SingleTileBwdLPTSchedulerILb0ELi128ELb1EEEEEEEEEvNT_6ParamsE)
        /*0048*/ 	.short	0x0210
        /*004a*/ 	.short	0x0290


	//----- nvinfo : EIATTR_SW_WAR
	.align		4
.L_848:
        /*004c*/ 	.byte	0x04, 0x36
        /*004e*/ 	.short	(.L_850 - .L_849)
.L_849:
        /*0050*/ 	.word	0x00000008
.L_850:


//--------------------- .nv.info._ZN7cutlass13device_kernelIN5flash22FlashAttnBwdPreprocessIN4cute5tupleIJNS3_1CILi64EEENS5_ILi96EEEEEENS_10bfloat16_tEfNS_4arch4Sm80ELb1ELb0EEEEEvNT_6ParamsE --------------------------
	.section	.nv.info._ZN7cutlass13device_kernelIN5flash22FlashAttnBwdPreprocessIN4cute5tupleIJNS3_1CILi64EEENS5_ILi96EEEEEENS_10bfloat16_tEfNS_4arch4Sm80ELb1ELb0EEEEEvNT_6ParamsE,"",@"SHT_CUDA_INFO"
	.sectionflags	@""
	.align	4


	//----- nvinfo : EIATTR_CUDA_API_VERSION
	.align		4
        /*0000*/ 	.byte	0x04, 0x37
        /*0002*/ 	.short	(.L_852 - .L_851)
.L_851:
        /*0004*/ 	.word	0x00000082


	//----- nvinfo : EIATTR_KPARAM_INFO
	.align		4
.L_852:
        /*0008*/ 	.byte	0x04, 0x17
        /*000a*/ 	.short	(.L_854 - .L_853)
.L_853:
        /*000c*/ 	.word	0x00000000
        /*0010*/ 	.short	0x0000
        /*0012*/ 	.short	0x0000
        /*0014*/ 	.byte	0x00, 0xf0, 0xc1, 0x03


	//----- nvinfo : EIATTR_SPARSE_MMA_MASK
	.align		4
.L_854:
        /*0018*/ 	.byte	0x03, 0x50
        /*001a*/ 	.short	0x0000


	//----- nvinfo : EIATTR_MAXREG_COUNT
	.align		4
        /*001c*/ 	.byte	0x03, 0x1b
        /*001e*/ 	.short	0x0080


	//----- nvinfo : EIATTR_MERCURY_ISA_VERSION
	.align		4
        /*0020*/ 	.byte	0x03, 0x5f
        /*0022*/ 	.short	0x0101


	//----- nvinfo : EIATTR_COOP_GROUP_MASK_REGIDS
	.align		4
        /*0024*/ 	.byte	0x04, 0x29
        /*0026*/ 	.short	(.L_856 - .L_855)


	//   ....[0]....
.L_855:
        /*0028*/ 	.word	0xffffffff


	//   ....[1]....
        /*002c*/ 	.word	0xffffffff


	//----- nvinfo : EIATTR_COOP_GROUP_INSTR_OFFSETS
	.align		4
.L_856:
        /*0030*/ 	.byte	0x04, 0x28
        /*0032*/ 	.short	(.L_858 - .L_857)


	//   ....[0]....
.L_857:
        /*0034*/ 	.word	0x00000c10


	//   ....[1]....
        /*0038*/ 	.word	0x00000c40


	//----- nvinfo : EIATTR_EXIT_INSTR_OFFSETS
	.align		4
.L_858:
        /*003c*/ 	.byte	0x04, 0x1c
        /*003e*/ 	.short	(.L_860 - .L_859)


	//   ....[0]....
.L_859:
        /*0040*/ 	.word	0x000010f0


	//   ....[1]....
        /*0044*/ 	.word	0x00001170


	//----- nvinfo : EIATTR_MAX_THREADS
	.align		4
.L_860:
        /*0048*/ 	.byte	0x04, 0x05
        /*004a*/ 	.short	(.L_862 - .L_861)
.L_861:
        /*004c*/ 	.word	0x00000100
        /*0050*/ 	.word	0x00000001
        /*0054*/ 	.word	0x00000001


	//----- nvinfo : EIATTR_CRS_STACK_SIZE
	.align		4
.L_862:
        /*0058*/ 	.byte	0x04, 0x1e
        /*005a*/ 	.short	(.L_864 - .L_863)
.L_863:
        /*005c*/ 	.word	0x00000000


	//----- nvinfo : EIATTR_CBANK_PARAM_SIZE
	.align		4
.L_864:
        /*0060*/ 	.byte	0x03, 0x19
        /*0062*/ 	.short	0x00f0


	//----- nvinfo : EIATTR_PARAM_CBANK
	.align		4
        /*0064*/ 	.byte	0x04, 0x0a
        /*0066*/ 	.short	(.L_866 - .L_865)
	.align		4
.L_865:
        /*0068*/ 	.word	index@(.nv.constant0._ZN7cutlass13device_kernelIN5flash22FlashAttnBwdPreprocessIN4cute5tupleIJNS3_1CILi64EEENS5_ILi96EEEEEENS_10bfloat16_tEfNS_4arch4Sm80ELb1ELb0EEEEEvNT_6ParamsE)
        /*006c*/ 	.short	0x0210
        /*006e*/ 	.short	0x00f0


	//----- nvinfo : EIATTR_SW_WAR
	.align		4
.L_866:
        /*0070*/ 	.byte	0x04, 0x36
        /*0072*/ 	.short	(.L_868 - .L_867)
.L_867:
        /*0074*/ 	.word	0x00000008
.L_868:


//--------------------- .nv.info._ZN7cutlass13device_kernelIN5flash19enable_sm80_to_sm89INS1_16FlashAttnBwdSm80INS1_25CollectiveMainloopBwdSm80ILi2ELi2EN4cute5tupleIJNS5_1CILi64EEENS7_ILi128EEENS7_ILi96EEEEEENS_10bfloat16_tEfNS_4arch4Sm80ELb1ELb0ELb1ELb1ELb0ELb0ELb0ELb0ELi2ELi2ELi4ELi2ELb0EEENS1_21CollectiveEpilogueBwdISB_SC_SE_Li256ELb1ELb0ELi2EEENS1_25SingleTileBwdLPTSchedulerILb1ELi128ELb0EEEEEEEEEvNT_6ParamsE --------------------------
	.section	.nv.info._ZN7cutlass13device_kernelIN5flash19enable_sm80_to_sm89INS1_16FlashAttnBwdSm80INS1_25CollectiveMainloopBwdSm80ILi2ELi2EN4cute5tupleIJNS5_1CILi64EEENS7_ILi128EEENS7_ILi96EEEEEENS_10bfloat16_tEfNS_4arch4Sm80ELb1ELb0ELb1ELb1ELb0ELb0ELb0ELb0ELi2ELi2ELi4ELi2ELb0EEENS1_21CollectiveEpilogueBwdISB_SC_SE_Li256ELb1ELb0ELi2EEENS1_25SingleTileBwdLPTSchedulerILb1ELi128ELb0EEEEEEEEEvNT_6ParamsE,"",@"SHT_CUDA_INFO"
	.sectionflags	@""
	.align	4


	//----- nvinfo : EIATTR_CUDA_API_VERSION
	.align		4
        /*0000*/ 	.byte	0x04, 0x37
        /*0002*/ 	.short	(.L_870 - .L_869)
.L_869:
        /*0004*/ 	.word	0x00000082


	//----- nvinfo : EIATTR_KPARAM_INFO
	.align		4
.L_870:
        /*0008*/ 	.byte	0x04, 0x17
        /*000a*/ 	.short	(.L_872 - .L_871)
.L_871:
        /*000c*/ 	.word	0x00000000
        /*0010*/ 	.short	0x0000
        /*0012*/ 	.short	0x0000
        /*0014*/ 	.byte	0x00, 0xf0, 0x21, 0x0a


	//----- nvinfo : EIATTR_SPARSE_MMA_MASK
	.align		4
.L_872:
        /*0018*/ 	.byte	0x03, 0x50
        /*001a*/ 	.short	0x0000


	//----- nvinfo : EIATTR_MAXREG_COUNT
	.align		4
        /*001c*/ 	.byte	0x03, 0x1b
        /*001e*/ 	.short	0x00ff


	//----- nvinfo : EIATTR_MERCURY_ISA_VERSION
	.align		4
        /*0020*/ 	.byte	0x03, 0x5f
        /*0022*/ 	.short	0x0101


	//----- nvinfo : EIATTR_EXIT_INSTR_OFFSETS
	.align		4
        /*0024*/ 	.byte	0x04, 0x1c
        /*0026*/ 	.short	(.L_874 - .L_873)


	//   ....[0]....
.L_873:
        /*0028*/ 	.word	0x00000010


	//----- nvinfo : EIATTR_MAX_THREADS
	.align		4
.L_874:
        /*002c*/ 	.byte	0x04, 0x05
        /*002e*/ 	.short	(.L_876 - .L_875)
.L_875:
        /*0030*/ 	.word	0x00000100
        /*0034*/ 	.word	0x00000001
        /*0038*/ 	.word	0x00000001


	//----- nvinfo : EIATTR_CBANK_PARAM_SIZE
	.align		4
.L_876:
        /*003c*/ 	.byte	0x03, 0x19
        /*003e*/ 	.short	0x0288


	//----- nvinfo : EIATTR_PARAM_CBANK
	.align		4
        /*0040*/ 	.byte	0x04, 0x0a
        /*0042*/ 	.short	(.L_878 - .L_877)
	.align		4
.L_877:
        /*0044*/ 	.word	index@(.nv.constant0._ZN7cutlass13device_kernelIN5flash19enable_sm80_to_sm89INS1_16FlashAttnBwdSm80INS1_25CollectiveMainloopBwdSm80ILi2ELi2EN4cute5tupleIJNS5_1CILi64EEENS7_ILi128EEENS7_ILi96EEEEEENS_10bfloat16_tEfNS_4arch4Sm80ELb1ELb0ELb1ELb1ELb0ELb0ELb0ELb0ELi2ELi2ELi4ELi2ELb0EEENS1_21CollectiveEpilogueBwdISB_SC_SE_Li256ELb1ELb0ELi2EEENS1_25SingleTileBwdLPTSchedulerILb1ELi128ELb0EEEEEEEEEvNT_6ParamsE)
        /*0048*/ 	.short	0x0210
        /*004a*/ 	.short	0x0288


	//----- nvinfo : EIATTR_SW_WAR
	.align		4
.L_878:
        /*004c*/ 	.byte	0x04, 0x36
        /*004e*/ 	.short	(.L_880 - .L_879)
.L_879:
        /*0050*/ 	.word	0x00000008
.L_880:


//--------------------- .nv.info._ZN7cutlass13device_kernelIN5flash19enable_sm80_to_sm89INS1_16FlashAttnBwdSm80INS1_25CollectiveMainloopBwdSm80ILi2ELi2EN4cute5tupleIJNS5_1CILi64EEENS7_ILi128EEENS7_ILi96EEEEEENS_10bfloat16_tEfNS_4arch4Sm80ELb1ELb0ELb1ELb1ELb1ELb0ELb0ELb0ELi2ELi2ELi4ELi2ELb0EEENS1_21CollectiveEpilogueBwdISB_SC_SE_Li256ELb1ELb0ELi2EEENS1_25SingleTileBwdLPTSchedulerILb1ELi128ELb1EEEEEEEEEvNT_6ParamsE --------------------------
	.section	.nv.info._ZN7cutlass13device_kernelIN5flash19enable_sm80_to_sm89INS1_16FlashAttnBwdSm80INS1_25CollectiveMainloopBwdSm80ILi2ELi2EN4cute5tupleIJNS5_1CILi64EEENS7_ILi128EEENS7_ILi96EEEEEENS_10bfloat16_tEfNS_4arch4Sm80ELb1ELb0ELb1ELb1ELb1ELb0ELb0ELb0ELi2ELi2ELi4ELi2ELb0EEENS1_21CollectiveEpilogueBwdISB_SC_SE_Li256ELb1ELb0ELi2EEENS1_25SingleTileBwdLPTSchedulerILb1ELi128ELb1EEEEEEEEEvNT_6ParamsE,"",@"SHT_CUDA_INFO"
	.sectionflags	@""
	.align	4


	//----- nvinfo : EIATTR_CUDA_API_VERSION
	.align		4
        /*0000*/ 	.byte	0x04, 0x37
        /*0002*/ 	.short	(.L_882 - .L_881)
.L_881:
        /*0004*/ 	.word	0x00000082


	//----- nvinfo : EIATTR_KPARAM_INFO
	.align		4
.L_882:
        /*0008*/ 	.byte	0x04, 0x17
        /*000a*/ 	.short	(.L_884 - .L_883)
.L_883:
        /*000c*/ 	.word	0x00000000
        /*0010*/ 	.short	0x0000
        /*0012*/ 	.short	0x0000
        /*0014*/ 	.byte	0x00, 0xf0, 0x21, 0x0a


	//----- nvinfo : EIATTR_SPARSE_MMA_MASK
	.align		4
.L_884:
        /*0018*/ 	.byte	0x03, 0x50
        /*001a*/ 	.short	0x0000


	//----- nvinfo : EIATTR_MAXREG_COUNT
	.align		4
        /*001c*/ 	.byte	0x03, 0x1b
        /*001e*/ 	.short	0x00ff


	//----- nvinfo : EIATTR_MERCURY_ISA_VERSION
	.align		4
        /*0020*/ 	.byte	0x03, 0x5f
        /*0022*/ 	.short	0x0101


	//----- nvinfo : EIATTR_EXIT_INSTR_OFFSETS
	.align		4
        /*0024*/ 	.byte	0x04, 0x1c
        /*0026*/ 	.short	(.L_886 - .L_885)


	//   ....[0]....
.L_885:
        /*0028*/ 	.word	0x00000010


	//----- nvinfo : EIATTR_MAX_THREADS
	.align		4
.L_886:
        /*002c*/ 	.byte	0x04, 0x05
        /*002e*/ 	.short	(.L_888 - .L_887)
.L_887:
        /*0030*/ 	.word	0x00000100
        /*0034*/ 	.word	0x00000001
        /*0038*/ 	.word	0x00000001


	//----- nvinfo : EIATTR_CBANK_PARAM_SIZE
	.align		4
.L_888:
        /*003c*/ 	.byte	0x03, 0x19
        /*003e*/ 	.short	0x0288


	//----- nvinfo : EIATTR_PARAM_CBANK
	.align		4
        /*0040*/ 	.byte	0x04, 0x0a
        /*0042*/ 	.short	(.L_890 - .L_889)
	.align		4
.L_889:
        /*0044*/ 	.word	index@(.nv.constant0._ZN7cutlass13device_kernelIN5flash19enable_sm80_to_sm89INS1_16FlashAttnBwdSm80INS1_25CollectiveMainloopBwdSm80ILi2ELi2EN4cute5tupleIJNS5_1CILi64EEENS7_ILi128EEENS7_ILi96EEEEEENS_10bfloat16_tEfNS_4arch4Sm80ELb1ELb0ELb1ELb1ELb1ELb0ELb0ELb0ELi2ELi2ELi4ELi2ELb0EEENS1_21CollectiveEpilogueBwdISB_SC_SE_Li256ELb1ELb0ELi2EEENS1_25SingleTileBwdLPTSchedulerILb1ELi128ELb1EEEEEEEEEvNT_6ParamsE)
        /*0048*/ 	.short	0x0210
        /*004a*/ 	.short	0x0288


	//----- nvinfo : EIATTR_SW_WAR
	.align		4
.L_890:
        /*004c*/ 	.byte	0x04, 0x36
        /*004e*/ 	.short	(.L_892 - .L_891)
.L_891:
        /*0050*/ 	.word	0x00000008
.L_892:


//--------------------- .nv.info._ZN7cutlass13device_kernelIN5flash19enable_sm80_to_sm89INS1_16FlashAttnBwdSm80INS1_25CollectiveMainloopBwdSm80ILi2ELi2EN4cute5tupleIJNS5_1CILi64EEENS7_ILi128EEENS7_ILi96EEEEEENS_10bfloat16_tEfNS_4arch4Sm80ELb1ELb0ELb1ELb1ELb0ELb0ELb0ELb0ELi2ELi2ELi4ELi2ELb0EEENS1_24CollectiveEpilogueBwdGQAISB_fSE_Li256ELb1ELb0EEENS1_25SingleTileBwdLPTSchedulerILb1ELi128ELb0EEEEEEEEEvNT_6ParamsE --------------------------
	.section	.nv.info._ZN7cutlass13device_kernelIN5flash19enable_sm80_to_sm89INS1_16FlashAttnBwdSm80INS1_25CollectiveMainloopBwdSm80ILi2ELi2EN4cute5tupleIJNS5_1CILi64EEENS7_ILi128EEENS7_ILi96EEEEEENS_10bfloat16_tEfNS_4arch4Sm80ELb1ELb0ELb1ELb1ELb0ELb0ELb0ELb0ELi2ELi2ELi4ELi2ELb0EEENS1_24CollectiveEpilogueBwdGQAISB_fSE_Li256ELb1ELb0EEENS1_25SingleTileBwdLPTSchedulerILb1ELi128ELb0EEEEEEEEEvNT_6ParamsE,"",@"SHT_CUDA_INFO"
	.sectionflags	@""
	.align	4


	//----- nvinfo : EIATTR_CUDA_API_VERSION
	.align		4
        /*0000*/ 	.byte	0x04, 0x37
        /*0002*/ 	.short	(.L_894 - .L_893)
.L_893:
        /*0004*/ 	.word	0x00000082


	//----- nvinfo : EIATTR_KPARAM_INFO
	.align		4
.L_894:
        /*0008*/ 	.byte	0x04, 0x17
        /*000a*/ 	.short	(.L_896 - .L_895)
.L_895:
        /*000c*/ 	.word	0x00000000
        /*0010*/ 	.short	0x0000
        /*0012*/ 	.short	0x0000
        /*0014*/ 	.byte	0x00, 0xf0, 0x41, 0x0a


	//----- nvinfo : EIATTR_SPARSE_MMA_MASK
	.align		4
.L_896:
        /*0018*/ 	.byte	0x03, 0x50
        /*001a*/ 	.short	0x0000


	//----- nvinfo : EIATTR_MAXREG_COUNT
	.align		4
        /*001c*/ 	.byte	0x03, 0x1b
        /*001e*/ 	.short	0x00ff


	//----- nvinfo : EIATTR_MERCURY_ISA_VERSION
	.align		4
        /*0020*/ 	.byte	0x03, 0x5f
        /*0022*/ 	.short	0x0101


	//----- nvinfo : EIATTR_EXIT_INSTR_OFFSETS
	.align		4
        /*0024*/ 	.byte	0x04, 0x1c
        /*0026*/ 	.short	(.L_898 - .L_897)


	//   ....[0]....
.L_897:
        /*0028*/ 	.word	0x00000010


	//----- nvinfo : EIATTR_MAX_THREADS
	.align		4
.L_898:
        /*002c*/ 	.byte	0x04, 0x05
        /*002e*/ 	.short	(.L_900 - .L_899)
.L_899:
        /*0030*/ 	.word	0x00000100
        /*0034*/ 	.word	0x00000001
        /*0038*/ 	.word	0x00000001


	//----- nvinfo : EIATTR_CBANK_PARAM_SIZE
	.align		4
.L_900:
        /*003c*/ 	.byte	0x03, 0x19
        /*003e*/ 	.short	0x0290


	//----- nvinfo : EIATTR_PARAM_CBANK
	.align		4
        /*0040*/ 	.byte	0x04, 0x0a
        /*0042*/ 	.short	(.L_902 - .L_901)
	.align		4
.L_901:
        /*0044*/ 	.word	index@(.nv.constant0._ZN7cutlass13device_kernelIN5flash19enable_sm80_to_sm89INS1_16FlashAttnBwdSm80INS1_25CollectiveMainloopBwdSm80ILi2ELi2EN4cute5tupleIJNS5_1CILi64EEENS7_ILi128EEENS7_ILi96EEEEEENS_10bfloat16_tEfNS_4arch4Sm80ELb1ELb0ELb1ELb1ELb0ELb0ELb0ELb0ELi2ELi2ELi4ELi2ELb0EEENS1_24CollectiveEpilogueBwdGQAISB_fSE_Li256ELb1ELb0EEENS1_25SingleTileBwdLPTSchedulerILb1ELi128ELb0EEEEEEEEEvNT_6ParamsE)
        /*0048*/ 	.short	0x0210
        /*004a*/ 	.short	0x0290


	//----- nvinfo : EIATTR_SW_WAR
	.align		4
.L_902:
        /*004c*/ 	.byte	0x04, 0x36
        /*004e*/ 	.short	(.L_904 - .L_903)
.L_903:
        /*0050*/ 	.word	0x00000008
.L_904:


//--------------------- .nv.info._ZN7cutlass13device_kernelIN5flash32FlashAttnBwdPostprocessConvertdQIN4cute5tupleIJNS3_1CILi128EEENS5_ILi96EEEEEENS_10bfloat16_tEfNS_4arch4Sm80ELi256ENS3_8TiledMMAINS3_8MMA_AtomIJNS3_30SM80_16x8x16_F32BF16BF16F32_TNEEEENS3_6LayoutINS4_IJNS5_ILi4EEENS5_ILi2EEENS5_ILi1EEEEEENS4_IJSJ_SH_NS5_ILi0EEEEEEEENS4_IJNS5_ILi64EEENS5_ILi32EEENS5_ILi16EEEEEEEELb0EEEEEvNT_6ParamsE --------------------------
	.section	.nv.info._ZN7cutlass13device_kernelIN5flash32FlashAttnBwdPostprocessConvertdQIN4cute5tupleIJNS3_1CILi128EEENS5_ILi96EEEEEENS_10bfloat16_tEfNS_4arch4Sm80ELi256ENS3_8TiledMMAINS3_8MMA_AtomIJNS3_30SM80_16x8x16_F32BF16BF16F32_TNEEEENS3_6LayoutINS4_IJNS5_ILi4EEENS5_ILi2EEENS5_ILi1EEEEEENS4_IJSJ_SH_NS5_ILi0EEEEEEEENS4_IJNS5_ILi64EEENS5_ILi32EEENS5_ILi16EEEEEEEELb0EEEEEvNT_6ParamsE,"",@"SHT_CUDA_INFO"
	.sectionflags	@""
	.align	4


	//----- nvinfo : EIATTR_CUDA_API_VERSION
	.align		4
        /*0000*/ 	.byte	0x04, 0x37
        /*0002*/ 	.short	(.L_906 - .L_905)
.L_905:
        /*0004*/ 	.word	0x00000082


	//----- nvinfo : EIATTR_KPARAM_INFO
	.align		4
.L_906:
        /*0008*/ 	.byte	0x04, 0x17
        /*000a*/ 	.short	(.L_908 - .L_907)
.L_907:
        /*000c*/ 	.word	0x00000000
        /*0010*/ 	.short	0x0000
        /*0012*/ 	.short	0x0000
        /*0014*/ 	.byte	0x00, 0xf0, 0xc1, 0x01


	//----- nvinfo : EIATTR_SPARSE_MMA_MASK
	.align		4
.L_908:
        /*0018*/ 	.byte	0x03, 0x50
        /*001a*/ 	.short	0x0000


	//----- nvinfo : EIATTR_MAXREG_COUNT
	.align		4
        /*001c*/ 	.byte	0x03, 0x1b
        /*001e*/ 	.short	0x0080


	//----- nvinfo : EIATTR_NUM_BARRIERS
	.align		4
        /*0020*/ 	.byte	0x02, 0x4c
        /*0022*/ 	.byte	0x01
	.zero		1


	//----- nvinfo : EIATTR_MERCURY_ISA_VERSION
	.align		4
        /*0024*/ 	.byte	0x03, 0x5f
        /*0026*/ 	.short	0x0101


	//----- nvinfo : EIATTR_EXIT_INSTR_OFFSETS
	.align		4
        /*0028*/ 	.byte	0x04, 0x1c
        /*002a*/ 	.short	(.L_910 - .L_909)


	//   ....[0]....
.L_909:
        /*002c*/ 	.word	0x000001b0


	//   ....[1]....
        /*0030*/ 	.word	0x00001490


	//   ....[2]....
        /*0034*/ 	.word	0x00001680


	//   ....[3]....
        /*0038*/ 	.word	0x000016a0


	//----- nvinfo : EIATTR_MAX_THREADS
	.align		4
.L_910:
        /*003c*/ 	.byte	0x04, 0x05
        /*003e*/ 	.short	(.L_912 - .L_911)
.L_911:
        /*0040*/ 	.word	0x00000100
        /*0044*/ 	.word	0x00000001
        /*0048*/ 	.word	0x00000001


	//----- nvinfo : EIATTR_CRS_STACK_SIZE
	.align		4
.L_912:
        /*004c*/ 	.byte	0x04, 0x1e
        /*004e*/ 	.short	(.L_914 - .L_913)
.L_913:
        /*0050*/ 	.word	0x00000000


	//----- nvinfo : EIATTR_CBANK_PARAM_SIZE
	.align		4
.L_914:
        /*0054*/ 	.byte	0x03, 0x19
        /*0056*/ 	.short	0x0070


	//----- nvinfo : EIATTR_PARAM_CBANK
	.align		4
        /*0058*/ 	.byte	0x04, 0x0a
        /*005a*/ 	.short	(.L_916 - .L_915)
	.align		4
.L_915:
        /*005c*/ 	.word	index@(.nv.constant0._ZN7cutlass13device_kernelIN5flash32FlashAttnBwdPostprocessConvertdQIN4cute5tupleIJNS3_1CILi128EEENS5_ILi96EEEEEENS_10bfloat16_tEfNS_4arch4Sm80ELi256ENS3_8TiledMMAINS3_8MMA_AtomIJNS3_30SM80_16x8x16_F32BF16BF16F32_TNEEEENS3_6LayoutINS4_IJNS5_ILi4EEENS5_ILi2EEENS5_ILi1EEEEEENS4_IJSJ_SH_NS5_ILi0EEEEEEEENS4_IJNS5_ILi64EEENS5_ILi32EEENS5_ILi16EEEEEEEELb0EEEEEvNT_6ParamsE)
        /*0060*/ 	.short	0x0210
        /*0062*/ 	.short	0x0070


	//----- nvinfo : EIATTR_SW_WAR
	.align		4
.L_916:
        /*0064*/ 	.byte	0x04, 0x36
        /*0066*/ 	.short	(.L_918 - .L_917)
.L_917:
        /*0068*/ 	.word	0x00000008
.L_918:


//--------------------- .nv.info._ZN7cutlass13device_kernelIN5flash32FlashAttnBwdPostprocessConvertdQIN4cute5tupleIJNS3_1CILi64EEENS5_ILi96EEEEEENS_10bfloat16_tEfNS_4arch4Sm80ELi256ENS3_8TiledMMAINS3_8MMA_AtomIJNS3_30SM80_16x8x16_F32BF16BF16F32_TNEEEENS3_6LayoutINS4_IJNS5_ILi2EEENS5_ILi4EEENS5_ILi1EEEEEENS4_IJSJ_SH_NS5_ILi0EEEEEEEENS4_IJNS5_ILi32EEESO_NS5_ILi16EEEEEEEELb0EEEEEvNT_6ParamsE --------------------------
	.section	.nv.info._ZN7cutlass13device_kernelIN5flash32FlashAttnBwdPostprocessConvertdQIN4cute5tupleIJNS3_1CILi64EEENS5_ILi96EEEEEENS_10bfloat16_tEfNS_4arch4Sm80ELi256ENS3_8TiledMMAINS3_8MMA_AtomIJNS3_30SM80_16x8x16_F32BF16BF16F32_TNEEEENS3_6LayoutINS4_IJNS5_ILi2EEENS5_ILi4EEENS5_ILi1EEEEEENS4_IJSJ_SH_NS5_ILi0EEEEEEEENS4_IJNS5_ILi32EEESO_NS5_ILi16EEEEEEEELb0EEEEEvNT_6ParamsE,"",@"SHT_CUDA_INFO"
	.sectionflags	@""
	.align	4


	//----- nvinfo : EIATTR_CUDA_API_VERSION
	.align		4
        /*0000*/ 	.byte	0x04, 0x37
        /*0002*/ 	.short	(.L_920 - .L_919)
.L_919:
        /*0004*/ 	.word	0x00000082


	//----- nvinfo : EIATTR_KPARAM_INFO
	.align		4
.L_920:
        /*0008*/ 	.byte	0x04, 0x17
        /*000a*/ 	.short	(.L_922 - .L_921)
.L_921:
        /*000c*/ 	.word	0x00000000
        /*0010*/ 	.short	0x0000
        /*0012*/ 	.short	0x0000
        /*0014*/ 	.byte	0x00, 0xf0, 0xc1, 0x01


	//----- nvinfo : EIATTR_SPARSE_MMA_MASK
	.align		4
.L_922:
        /*0018*/ 	.byte	0x03, 0x50
        /*001a*/ 	.short	0x0000


	//----- nvinfo : EIATTR_MAXREG_COUNT
	.align		4
        /*001c*/ 	.byte	0x03, 0x1b
        /*001e*/ 	.short	0x0080


	//----- nvinfo : EIATTR_NUM_BARRIERS
	.align		4
        /*0020*/ 	.byte	0x02, 0x4c
        /*0022*/ 	.byte	0x01
	.zero		1


	//----- nvinfo : EIATTR_MERCURY_ISA_VERSION
	.align		4
        /*0024*/ 	.byte	0x03, 0x5f
        /*0026*/ 	.short	0x0101


	//----- nvinfo : EIATTR_EXIT_INSTR_OFFSETS
	.align		4
        /*0028*/ 	.byte	0x04, 0x1c
        /*002a*/ 	.short	(.L_924 - .L_923)


	//   ....[0]....
.L_923:
        /*002c*/ 	.word	0x000001b0


	//   ....[1]....
        /*0030*/ 	.word	0x00000bf0


	//   ....[2]....
        /*0034*/ 	.word	0x00000f00


	//   ....[3]....
        /*0038*/ 	.word	0x00000f30


	//----- nvinfo : EIATTR_MAX_THREADS
	.align		4
.L_924:
        /*003c*/ 	.byte	0x04, 0x05
        /*003e*/ 	.short	(.L_926 - .L_925)
.L_925:
        /*0040*/ 	.word	0x00000100
        /*0044*/ 	.word	0x00000001
        /*0048*/ 	.word	0x00000001


	//----- nvinfo : EIATTR_CBANK_PARAM_SIZE
	.align		4
.L_926:
        /*004c*/ 	.byte	0x03, 0x19
        /*004e*/ 	.short	0x0070


	//----- nvinfo : EIATTR_PARAM_CBANK
	.align		4
        /*0050*/ 	.byte	0x04, 0x0a
        /*0052*/ 	.short	(.L_928 - .L_927)
	.align		4
.L_927:
        /*0054*/ 	.word	index@(.nv.constant0._ZN7cutlass13device_kernelIN5flash32FlashAttnBwdPostprocessConvertdQIN4cute5tupleIJNS3_1CILi64EEENS5_ILi96EEEEEENS_10bfloat16_tEfNS_4arch4Sm80ELi256ENS3_8TiledMMAINS3_8MMA_AtomIJNS3_30SM80_16x8x16_F32BF16BF16F32_TNEEEENS3_6LayoutINS4_IJNS5_ILi2EEENS5_ILi4EEENS5_ILi1EEEEEENS4_IJSJ_SH_NS5_ILi0EEEEEEEENS4_IJNS5_ILi32EEESO_NS5_ILi16EEEEEEEELb0EEEEEvNT_6ParamsE)
        /*0058*/ 	.short	0x0210
        /*005a*/ 	.short	0x0070


	//----- nvinfo : EIATTR_SW_WAR
	.align		4
.L_928:
        /*005c*/ 	.byte	0x04, 0x36
        /*005e*/ 	.short	(.L_930 - .L_929)
.L_929:
        /*0060*/ 	.word	0x00000008
.L_930:


//--------------------- .nv.info._ZN7cutlass13device_kernelIN5flash19enable_sm80_to_sm89INS1_16FlashAttnBwdSm80INS1_25CollectiveMainloopBwdSm80ILi2ELi2EN4cute5tupleIJNS5_1CILi64EEENS7_ILi128EEENS7_ILi96EEEEEENS_10bfloat16_tEfNS_4arch4Sm80ELb1ELb0ELb1ELb1ELb1ELb0ELb0ELb0ELi2ELi2ELi4ELi2ELb0EEENS1_24CollectiveEpilogueBwdGQAISB_fSE_Li256ELb1ELb1EEENS1_25SingleTileBwdLPTSchedulerILb1ELi128ELb1EEEEEEEEEvNT_6ParamsE --------------------------
	.section	.nv.info._ZN7cutlass13device_kernelIN5flash19enable_sm80_to_sm89INS1_16FlashAttnBwdSm80INS1_25CollectiveMainloopBwdSm80ILi2ELi2EN4cute5tupleIJNS5_1CILi64EEENS7_ILi128EEENS7_ILi96EEEEEENS_10bfloat16_tEfNS_4arch4Sm80ELb1ELb0ELb1ELb1ELb1ELb0ELb0ELb0ELi2ELi2ELi4ELi2ELb0EEENS1_24CollectiveEpilogueBwdGQAISB_fSE_Li256ELb1ELb1EEENS1_25SingleTileBwdLPTSchedulerILb1ELi128ELb1EEEEEEEEEvNT_6ParamsE,"",@"SHT_CUDA_INFO"
	.sectionflags	@""
	.align	4


	//----- nvinfo : EIATTR_CUDA_API_VERSION
	.align		4
        /*0000*/ 	.byte	0x04, 0x37
        /*0002*/ 	.short	(.L_932 - .L_931)
.L_931:
        /*0004*/ 	.word	0x00000082


	//----- nvinfo : EIATTR_KPARAM_INFO
	.align		4
.L_932:
        /*0008*/ 	.byte	0x04, 0x17
        /*000a*/ 	.short	(.L_934 - .L_933)
.L_933:
        /*000c*/ 	.word	0x00000000
        /*0010*/ 	.short	0x0000
        /*0012*/ 	.short	0x0000
        /*0014*/ 	.byte	0x00, 0xf0, 0x41, 0x0a


	//----- nvinfo : EIATTR_SPARSE_MMA_MASK
	.align		4
.L_934:
        /*0018*/ 	.byte	0x03, 0x50
        /*001a*/ 	.short	0x0000


	//----- nvinfo : EIATTR_MAXREG_COUNT
	.align		4
        /*001c*/ 	.byte	0x03, 0x1b
        /*001e*/ 	.short	0x00ff


	//----- nvinfo : EIATTR_MERCURY_ISA_VERSION
	.align		4
        /*0020*/ 	.byte	0x03, 0x5f
        /*0022*/ 	.short	0x0101


	//----- nvinfo : EIATTR_EXIT_INSTR_OFFSETS
	.align		4
        /*0024*/ 	.byte	0x04, 0x1c
        /*0026*/ 	.short	(.L_936 - .L_935)


	//   ....[0]....
.L_935:
        /*0028*/ 	.word	0x00000010


	//----- nvinfo : EIATTR_MAX_THREADS
	.align		4
.L_936:
        /*002c*/ 	.byte	0x04, 0x05
        /*002e*/ 	.short	(.L_938 - .L_937)
.L_937:
        /*0030*/ 	.word	0x00000100
        /*0034*/ 	.word	0x00000001
        /*0038*/ 	.word	0x00000001


	//----- nvinfo : EIATTR_CBANK_PARAM_SIZE
	.align		4
.L_938:
        /*003c*/ 	.byte	0x03, 0x19
        /*003e*/ 	.short	0x0290


	//----- nvinfo : EIATTR_PARAM_CBANK
	.align		4
        /*0040*/ 	.byte	0x04, 0x0a
        /*0042*/ 	.short	(.L_940 - .L_939)
	.align		4
.L_939:
        /*0044*/ 	.word	index@(.nv.constant0._ZN7cutlass13device_kernelIN5flash19enable_sm80_to_sm89INS1_16FlashAttnBwdSm80INS1_25CollectiveMainloopBwdSm80ILi2ELi2EN4cute5tupleIJNS5_1CILi64EEENS7_ILi128EEENS7_ILi96EEEEEENS_10bfloat16_tEfNS_4arch4Sm80ELb1ELb0ELb1ELb1ELb1ELb0ELb0ELb0ELi2ELi2ELi4ELi2ELb0EEENS1_24CollectiveEpilogueBwdGQAISB_fSE_Li256ELb1ELb1EEENS1_25SingleTileBwdLPTSchedulerILb1ELi128ELb1EEEEEEEEEvNT_6ParamsE)
        /*0048*/ 	.short	0x0210
        /*004a*/ 	.short	0x0290


	//----- nvinfo : EIATTR_SW_WAR
	.align		4
.L_940:
        /*004c*/ 	.byte	0x04, 0x36
        /*004e*/ 	.short	(.L_942 - .L_941)
.L_941:
        /*0050*/ 	.word	0x00000008
.L_942:


//--------------------- .nv.info._ZN7cutlass13device_kernelIN5flash22FlashAttnBwdPreprocessIN4cute5tupleIJNS3_1CILi64EEENS5_ILi96EEEEEENS_10bfloat16_tEfNS_4arch4Sm80ELb1ELb1EEEEEvNT_6ParamsE --------------------------
	.section	.nv.info._ZN7cutlass13device_kernelIN5flash22FlashAttnBwdPreprocessIN4cute5tupleIJNS3_1CILi64EEENS5_ILi96EEEEEENS_10bfloat16_tEfNS_4arch4Sm80ELb1ELb1EEEEEvNT_6ParamsE,"",@"SHT_CUDA_INFO"
	.sectionflags	@""
	.align	4


	//----- nvinfo : EIATTR_CUDA_API_VERSION
	.align		4
        /*0000*/ 	.byte	0x04, 0x37
        /*0002*/ 	.short	(.L_944 - .L_943)
.L_943:
        /*0004*/ 	.word	0x00000082


	//----- nvinfo : EIATTR_KPARAM_INFO
	.align		4
.L_944:
        /*0008*/ 	.byte	0x04, 0x17
        /*000a*/ 	.short	(.L_946 - .L_945)
.L_945:
        /*000c*/ 	.word	0x00000000
        /*0010*/ 	.short	0x0000
        /*0012*/ 	.short	0x0000
        /*0014*/ 	.byte	0x00, 0xf0, 0xc1, 0x03


	//----- nvinfo : EIATTR_SPARSE_MMA_MASK
	.align		4
.L_946:
        /*0018*/ 	.byte	0x03, 0x50
        /*001a*/ 	.short	0x0000


	//----- nvinfo : EIATTR_MAXREG_COUNT
	.align		4
        /*001c*/ 	.byte	0x03, 0x1b
        /*001e*/ 	.short	0x0080


	//----- nvinfo : EIATTR_MERCURY_ISA_VERSION
	.align		4
        /*0020*/ 	.byte	0x03, 0x5f
        /*0022*/ 	.short	0x0101


	//----- nvinfo : EIATTR_COOP_GROUP_MASK_REGIDS
	.align		4
        /*0024*/ 	.byte	0x04, 0x29
        /*0026*/ 	.short	(.L_948 - .L_947)


	//   ....[0]....
.L_947:
        /*0028*/ 	.word	0xffffffff


	//   ....[1]....
        /*002c*/ 	.word	0xffffffff


	//----- nvinfo : EIATTR_COOP_GROUP_INSTR_OFFSETS
	.align		4
.L_948:
        /*0030*/ 	.byte	0x04, 0x28
        /*0032*/ 	.short	(.L_950 - .L_949)


	//   ....[0]....
.L_949:
        /*0034*/ 	.word	0x00000e20


	//   ....[1]....
        /*0038*/ 	.word	0x00000e80


	//----- nvinfo : EIATTR_EXIT_INSTR_OFFSETS
	.align		4
.L_950:
        /*003c*/ 	.byte	0x04, 0x1c
        /*003e*/ 	.short	(.L_952 - .L_951)


	//   ....[0]....
.L_951:
        /*0040*/ 	.word	0x000001c0


	//   ....[1]....
        /*0044*/ 	.word	0x000013f0


	//   ....[2]....
        /*0048*/ 	.word	0x00001470


	//----- nvinfo : EIATTR_MAX_THREADS
	.align		4
.L_952:
        /*004c*/ 	.byte	0x04, 0x05
        /*004e*/ 	.short	(.L_954 - .L_953)
.L_953:
        /*0050*/ 	.word	0x00000100
        /*0054*/ 	.word	0x00000001
        /*0058*/ 	.word	0x00000001


	//----- nvinfo : EIATTR_CRS_STACK_SIZE
	.align		4
.L_954:
        /*005c*/ 	.byte	0x04, 0x1e
        /*005e*/ 	.short	(.L_956 - .L_955)
.L_955:
        /*0060*/ 	.word	0x00000000


	//----- nvinfo : EIATTR_CBANK_PARAM_SIZE
	.align		4
.L_956:
        /*0064*/ 	.byte	0x03, 0x19
        /*0066*/ 	.short	0x00f0


	//----- nvinfo : EIATTR_PARAM_CBANK
	.align		4
        /*0068*/ 	.byte	0x04, 0x0a
        /*006a*/ 	.short	(.L_958 - .L_957)
	.align		4
.L_957:
        /*006c*/ 	.word	index@(.nv.constant0._ZN7cutlass13device_kernelIN5flash22FlashAttnBwdPreprocessIN4cute5tupleIJNS3_1CILi64EEENS5_ILi96EEEEEENS_10bfloat16_tEfNS_4arch4Sm80ELb1ELb1EEEEEvNT_6ParamsE)
        /*0070*/ 	.short	0x0210
        /*0072*/ 	.short	0x00f0


	//----- nvinfo : EIATTR_SW_WAR
	.align		4
.L_958:
        /*0074*/ 	.byte	0x04, 0x36
        /*0076*/ 	.short	(.L_960 - .L_959)
.L_959:
        /*0078*/ 	.word	0x00000008
.L_960:


//--------------------- .nv.callgraph             --------------------------
	.section	.nv.callgraph,"",@"SHT_CUDA_CALLGRAPH"
	.align	4
	.sectionentsize	8
	.align		4
        /*0000*/ 	.word	0x00000000
	.align		4
        /*0004*/ 	.word	0xffffffff
	.align		4
        /*0008*/ 	.word	0x00000000
	.align		4
        /*000c*/ 	.word	0xfffffffe
	.align		4
        /*0010*/ 	.word	0x00000000
	.align		4
        /*0014*/ 	.word	0xfffffffd
	.align		4
        /*0018*/ 	.word	0x00000000
	.align		4
        /*001c*/ 	.word	0xfffffffc


//--------------------- .nv.constant4             --------------------------
	.section	.nv.constant4,"a",@progbits
	.align	8
	.align		8
.nv.constant4:
        /*0000*/ 	.dword	_ZN73_INTERNAL_7cad860e_37_flash_bwd_hdim96_bf16_softcap_sm80_cu_3fbc093a_31624cuda3std3__45__cpo5beginE
	.align		8
        /*0008*/ 	.dword	_ZN73_INTERNAL_7cad860e_37_flash_bwd_hdim96_bf16_softcap_sm80_cu_3fbc093a_31624cuda3std3__45__cpo3endE
	.align		8
        /*0010*/ 	.dword	_ZN73_INTERNAL_7cad860e_37_flash_bwd_hdim96_bf16_softcap_sm80_cu_3fbc093a_31624cuda3std3__45__cpo6cbeginE
	.align		8
        /*0018*/ 	.dword	_ZN73_INTERNAL_7cad860e_37_flash_bwd_hdim96_bf16_softcap_sm80_cu_3fbc093a_31624cuda3std3__45__cpo4cendE
	.align		8
        /*0020*/ 	.dword	_ZN73_INTERNAL_7cad860e_37_flash_bwd_hdim96_bf16_softcap_sm80_cu_3fbc093a_31624cuda3std3__475_GLOBAL__N__7cad860e_37_flash_bwd_hdim96_bf16_softcap_sm80_cu_3fbc093a_31626ignoreE
	.align		8
        /*0028*/ 	.dword	_ZN73_INTERNAL_7cad860e_37_flash_bwd_hdim96_bf16_softcap_sm80_cu_3fbc093a_31624cuda3std3__419piecewise_constructE
	.align		8
        /*0030*/ 	.dword	_ZN73_INTERNAL_7cad860e_37_flash_bwd_hdim96_bf16_softcap_sm80_cu_3fbc093a_31624cuda3std3__48in_placeE
	.align		8
        /*0038*/ 	.dword	_ZN73_INTERNAL_7cad860e_37_flash_bwd_hdim96_bf16_softcap_sm80_cu_3fbc093a_31624cuda3std6ranges3__45__cpo4swapE
	.align		8
        /*0040*/ 	.dword	_ZN73_INTERNAL_7cad860e_37_flash_bwd_hdim96_bf16_softcap_sm80_cu_3fbc093a_31624cuda3std6ranges3__45__cpo9iter_moveE
	.align		8
        /*0048*/ 	.dword	_ZN73_INTERNAL_7cad860e_37_flash_bwd_hdim96_bf16_softcap_sm80_cu_3fbc093a_31624cute7productE
	.align		8
        /*0050*/ 	.dword	_ZN73_INTERNAL_7cad860e_37_flash_bwd_hdim96_bf16_softcap_sm80_cu_3fbc093a_31624cute1_E


//--------------------- .text._ZN7cutlass13device_kernelIN5flash19enable_sm80_to_sm89INS1_16FlashAttnBwdSm80INS1_25CollectiveMainloopBwdSm80ILi2ELi1EN4cute5tupleIJNS5_1CILi64EEENS7_ILi128EEENS7_ILi96EEEEEENS_10bfloat16_tEfNS_4arch4Sm80ELb0ELb0ELb1ELb0ELb0ELb0ELb0ELb0ELi2ELi2ELi4ELi2ELb1EEENS1_21CollectiveEpilogueBwdISB_SC_SE_Li256ELb0ELb0ELi2EEENS1_19SingleTileSchedulerILb0ELb0ELb0ELi128EEEEEEEEEvNT_6ParamsE --------------------------
	.section	.text._ZN7cutlass13device_kernelIN5flash19enable_sm80_to_sm89INS1_16FlashAttnBwdSm80INS1_25CollectiveMainloopBwdSm80ILi2ELi1EN4cute5tupleIJNS5_1CILi64EEENS7_ILi128EEENS7_ILi96EEEEEENS_10bfloat16_tEfNS_4arch4Sm80ELb0ELb0ELb1ELb0ELb0ELb0ELb0ELb0ELi2ELi2ELi4ELi2ELb1EEENS1_21CollectiveEpilogueBwdISB_SC_SE_Li256ELb0ELb0ELi2EEENS1_19SingleTileSchedulerILb0ELb0ELb0ELi128EEEEEEEEEvNT_6ParamsE,"ax",@progbits
	.align	128
.text._ZN7cutlass13device_kernelIN5flash19enable_sm80_to_sm89INS1_16FlashAttnBwdSm80INS1_25CollectiveMainloopBwdSm80ILi2ELi1EN4cute5tupleIJNS5_1CILi64EEENS7_ILi128EEENS7_ILi96EEEEEENS_10bfloat16_tEfNS_4arch4Sm80ELb0ELb0ELb1ELb0ELb0ELb0ELb0ELb0ELi2ELi2ELi4ELi2ELb1EEENS1_21CollectiveEpilogueBwdISB_SC_SE_Li256ELb0ELb0ELi2EEENS1_19SingleTileSchedulerILb0ELb0ELb0ELi128EEEEEEEEEvNT_6ParamsE:
        .type           _ZN7cutlass13device_kernelIN5flash19enable_sm80_to_sm89INS1_16FlashAttnBwdSm80INS1_25CollectiveMainloopBwdSm80ILi2ELi1EN4cute5tupleIJNS5_1CILi64EEENS7_ILi128EEENS7_ILi96EEEEEENS_10bfloat16_tEfNS_4arch4Sm80ELb0ELb0ELb1ELb0ELb0ELb0ELb0ELb0ELi2ELi2ELi4ELi2ELb1EEENS1_21CollectiveEpilogueBwdISB_SC_SE_Li256ELb0ELb0ELi2EEENS1_19SingleTileSchedulerILb0ELb0ELb0ELi128EEEEEEEEEvNT_6ParamsE,@function
        .size           _ZN7cutlass13device_kernelIN5flash19enable_sm80_to_sm89INS1_16FlashAttnBwdSm80INS1_25CollectiveMainloopBwdSm80ILi2ELi1EN4cute5tupleIJNS5_1CILi64EEENS7_ILi128EEENS7_ILi96EEEEEENS_10bfloat16_tEfNS_4arch4Sm80ELb0ELb0ELb1ELb0ELb0ELb0ELb0ELb0ELi2ELi2ELi4ELi2ELb1EEENS1_21CollectiveEpilogueBwdISB_SC_SE_Li256ELb0ELb0ELi2EEENS1_19SingleTileSchedulerILb0ELb0ELb0ELi128EEEEEEEEEvNT_6ParamsE,(.L_x_75 - _ZN7cutlass13device_kernelIN5flash19enable_sm80_to_sm89INS1_16FlashAttnBwdSm80INS1_25CollectiveMainloopBwdSm80ILi2ELi1EN4cute5tupleIJNS5_1CILi64EEENS7_ILi128EEENS7_ILi96EEEEEENS_10bfloat16_tEfNS_4arch4Sm80ELb0ELb0ELb1ELb0ELb0ELb0ELb0ELb0ELi2ELi2ELi4ELi2ELb1EEENS1_21CollectiveEpilogueBwdISB_SC_SE_Li256ELb0ELb0ELi2EEENS1_19SingleTileSchedulerILb0ELb0ELb0ELi128EEEEEEEEEvNT_6ParamsE)
        .other          _ZN7cutlass13device_kernelIN5flash19enable_sm80_to_sm89INS1_16FlashAttnBwdSm80INS1_25CollectiveMainloopBwdSm80ILi2ELi1EN4cute5tupleIJNS5_1CILi64EEENS7_ILi128EEENS7_ILi96EEEEEENS_10bfloat16_tEfNS_4arch4Sm80ELb0ELb0ELb1ELb0ELb0ELb0ELb0ELb0ELi2ELi2ELi4ELi2ELb1EEENS1_21CollectiveEpilogueBwdISB_SC_SE_Li256ELb0ELb0ELi2EEENS1_19SingleTileSchedulerILb0ELb0ELb0ELi128EEEEEEEEEvNT_6ParamsE,@"STO_CUDA_ENTRY STV_DEFAULT"
_ZN7cutlass13device_kernelIN5flash19enable_sm80_to_sm89INS1_16FlashAttnBwdSm80INS1_25CollectiveMainloopBwdSm80ILi2ELi1EN4cute5tupleIJNS5_1CILi64EEENS7_ILi128EEENS7_ILi96EEEEEENS_10bfloat16_tEfNS_4arch4Sm80ELb0ELb0ELb1ELb0ELb0ELb0ELb0ELb0ELi2ELi2ELi4ELi2ELb1EEENS1_21CollectiveEpilogueBwdISB_SC_SE_Li256ELb0ELb0ELi2EEENS1_19SingleTileSchedulerILb0ELb0ELb0ELi128EEEEEEEEEvNT_6ParamsE:
[----:B------:R-:W-:Y:S01]  /*0000*/  LDC R1, c[0x0][0x28] ;  /* 0x00000a00ff017b82 */ /* 0x000fe20000000800 */
[----:B------:R-:W-:Y:S05]  /*0010*/  EXIT ;  /* 0x000000000000794d */ /* 0x000fea0003800000 */
.L_x_0:
[----:B------:R-:W-:-:S00]  /*0020*/  BRA `(.L_x_0) ;  /* 0xfffffffc00fc7947 */ /* 0x000fc0000383ffff */
[----:B------:R-:W-:-:S00]  /*0030*/  NOP ;  /* 0x0000000000007918 */ /* 0x000fc00000000000 */
        /* <DEDUP_REMOVED lines=12> */
.L_x_75:


//--------------------- .text._ZN7cutlass13device_kernelIN5flash19enable_sm80_to_sm89INS1_16FlashAttnBwdSm80INS1_25CollectiveMainloopBwdSm80ILi2ELi1EN4cute5tupleIJNS5_1CILi64EEENS7_ILi128EEENS7_ILi96EEEEEENS_10bfloat16_tEfNS_4arch4Sm80ELb0ELb0ELb1ELb0ELb1ELb0ELb0ELb0ELi2ELi2ELi4ELi2ELb1EEENS1_21CollectiveEpilogueBwdISB_SC_SE_Li256ELb0ELb0ELi2EEENS1_19SingleTileSchedulerILb0ELb0ELb0ELi128EEEEEEEEEvNT_6ParamsE --------------------------
	.section	.text._ZN7cutlass13device_kernelIN5flash19enable_sm80_to_sm89INS1_16FlashAttnBwdSm80INS1_25CollectiveMainloopBwdSm80ILi2ELi1EN4cute5tupleIJNS5_1CILi64EEENS7_ILi128EEENS7_ILi96EEEEEENS_10bfloat16_tEfNS_4arch4Sm80ELb0ELb0ELb1ELb0ELb1ELb0ELb0ELb0ELi2ELi2ELi4ELi2ELb1EEENS1_21CollectiveEpilogueBwdISB_SC_SE_Li256ELb0ELb0ELi2EEENS1_19SingleTileSchedulerILb0ELb0ELb0ELi128EEEEEEEEEvNT_6ParamsE,"ax",@progbits
	.align	128
.text._ZN7cutlass13device_kernelIN5flash19enable_sm80_to_sm89INS1_16FlashAttnBwdSm80INS1_25CollectiveMainloopBwdSm80ILi2ELi1EN4cute5tupleIJNS5_1CILi64EEENS7_ILi128EEENS7_ILi96EEEEEENS_10bfloat16_tEfNS_4arch4Sm80ELb0ELb0ELb1ELb0ELb1ELb0ELb0ELb0ELi2ELi2ELi4ELi2ELb1EEENS1_21CollectiveEpilogueBwdISB_SC_SE_Li256ELb0ELb0ELi2EEENS1_19SingleTileSchedulerILb0ELb0ELb0ELi128EEEEEEEEEvNT_6ParamsE:
        .type           _ZN7cutlass13device_kernelIN5flash19enable_sm80_to_sm89INS1_16FlashAttnBwdSm80INS1_25CollectiveMainloopBwdSm80ILi2ELi1EN4cute5tupleIJNS5_1CILi64EEENS7_ILi128EEENS7_ILi96EEEEEENS_10bfloat16_tEfNS_4arch4Sm80ELb0ELb0ELb1ELb0ELb1ELb0ELb0ELb0ELi2ELi2ELi4ELi2ELb1EEENS1_21CollectiveEpilogueBwdISB_SC_SE_Li256ELb0ELb0ELi2EEENS1_19SingleTileSchedulerILb0ELb0ELb0ELi128EEEEEEEEEvNT_6ParamsE,@function
        .size           _ZN7cutlass13device_kernelIN5flash19enable_sm80_to_sm89INS1_16FlashAttnBwdSm80INS1_25CollectiveMainloopBwdSm80ILi2ELi1EN4cute5tupleIJNS5_1CILi64EEENS7_ILi128EEENS7_ILi96EEEEEENS_10bfloat16_tEfNS_4arch4Sm80ELb0ELb0ELb1ELb0ELb1ELb0ELb0ELb0ELi2ELi2ELi4ELi2ELb1EEENS1_21CollectiveEpilogueBwdISB_SC_SE_Li256ELb0ELb0ELi2EEENS1_19SingleTileSchedulerILb0ELb0ELb0ELi128EEEEEEEEEvNT_6ParamsE,(.L_x_76 - _ZN7cutlass13device_kernelIN5flash19enable_sm80_to_sm89INS1_16FlashAttnBwdSm80INS1_25CollectiveMainloopBwdSm80ILi2ELi1EN4cute5tupleIJNS5_1CILi64EEENS7_ILi128EEENS7_ILi96EEEEEENS_10bfloat16_tEfNS_4arch4Sm80ELb0ELb0ELb1ELb0ELb1ELb0ELb0ELb0ELi2ELi2ELi4ELi2ELb1EEENS1_21CollectiveEpilogueBwdISB_SC_SE_Li256ELb0ELb0ELi2EEENS1_19SingleTileSchedulerILb0ELb0ELb0ELi128EEEEEEEEEvNT_6ParamsE)
        .other          _ZN7cutlass13device_kernelIN5flash19enable_sm80_to_sm89INS1_16FlashAttnBwdSm80INS1_25CollectiveMainloopBwdSm80ILi2ELi1EN4cute5tupleIJNS5_1CILi64EEENS7_ILi128EEENS7_ILi96EEEEEENS_10bfloat16_tEfNS_4arch4Sm80ELb0ELb0ELb1ELb0ELb1ELb0ELb0ELb0ELi2ELi2ELi4ELi2ELb1EEENS1_21CollectiveEpilogueBwdISB_SC_SE_Li256ELb0ELb0ELi2EEENS1_19SingleTileSchedulerILb0ELb0ELb0ELi128EEEEEEEEEvNT_6ParamsE,@"STO_CUDA_ENTRY STV_DEFAULT"
_ZN7cutlass13device_kernelIN5flash19enable_sm80_to_sm89INS1_16FlashAttnBwdSm80INS1_25CollectiveMainloopBwdSm80ILi2ELi1EN4cute5tupleIJNS5_1CILi64EEENS7_ILi128EEENS7_ILi96EEEEEENS_10bfloat16_tEfNS_4arch4Sm80ELb0ELb0ELb1ELb0ELb1ELb0ELb0ELb0ELi2ELi2ELi4ELi2ELb1EEENS1_21CollectiveEpilogueBwdISB_SC_SE_Li256ELb0ELb0ELi2EEENS1_19SingleTileSchedulerILb0ELb0ELb0ELi128EEEEEEEEEvNT_6ParamsE:
[----:B------:R-:W-:Y:S01]  /*0000*/  LDC R1, c[0x0][0x28] ;  /* 0x00000a00ff017b82 */ /* 0x000fe20000000800 */
[----:B------:R-:W-:Y:S05]  /*0010*/  EXIT ;  /* 0x000000000000794d */ /* 0x000fea0003800000 */
.L_x_1:
        /* <DEDUP_REMOVED lines=14> */
.L_x_76:


//--------------------- .text._ZN7cutlass13device_kernelIN5flash19enable_sm80_to_sm89INS1_16FlashAttnBwdSm80INS1_25CollectiveMainloopBwdSm80ILi2ELi1EN4cute5tupleIJNS5_1CILi64EEENS7_ILi128EEENS7_ILi96EEEEEENS_10bfloat16_tEfNS_4arch4Sm80ELb0ELb0ELb1ELb0ELb0ELb0ELb0ELb0ELi2ELi2ELi4ELi2ELb1EEENS1_24CollectiveEpilogueBwdGQAISB_fSE_Li256ELb0ELb0EEENS1_19SingleTileSchedulerILb0ELb0ELb0ELi128EEEEEEEEEvNT_6ParamsE --------------------------
	.section	.text._ZN7cutlass13device_kernelIN5flash19enable_sm80_to_sm89INS1_16FlashAttnBwdSm80INS1_25CollectiveMainloopBwdSm80ILi2ELi1EN4cute5tupleIJNS5_1CILi64EEENS7_ILi128EEENS7_ILi96EEEEEENS_10bfloat16_tEfNS_4arch4Sm80ELb0ELb0ELb1ELb0ELb0ELb0ELb0ELb0ELi2ELi2ELi4ELi2ELb1EEENS1_24CollectiveEpilogueBwdGQAISB_fSE_Li256ELb0ELb0EEENS1_19SingleTileSchedulerILb0ELb0ELb0ELi128EEEEEEEEEvNT_6ParamsE,"ax",@progbits
	.align	128
.text._ZN7cutlass13device_kernelIN5flash19enable_sm80_to_sm89INS1_16FlashAttnBwdSm80INS1_25CollectiveMainloopBwdSm80ILi2ELi1EN4cute5tupleIJNS5_1CILi64EEENS7_ILi128EEENS7_ILi96EEEEEENS_10bfloat16_tEfNS_4arch4Sm80ELb0ELb0ELb1ELb0ELb0ELb0ELb0ELb0ELi2ELi2ELi4ELi2ELb1EEENS1_24CollectiveEpilogueBwdGQAISB_fSE_Li256ELb0ELb0EEENS1_19SingleTileSchedulerILb0ELb0ELb0ELi128EEEEEEEEEvNT_6ParamsE:
        .type           _ZN7cutlass13device_kernelIN5flash19enable_sm80_to_sm89INS1_16FlashAttnBwdSm80INS1_25CollectiveMainloopBwdSm80ILi2ELi1EN4cute5tupleIJNS5_1CILi64EEENS7_ILi128EEENS7_ILi96EEEEEENS_10bfloat16_tEfNS_4arch4Sm80ELb0ELb0ELb1ELb0ELb0ELb0ELb0ELb0ELi2ELi2ELi4ELi2ELb1EEENS1_24CollectiveEpilogueBwdGQAISB_fSE_Li256ELb0ELb0EEENS1_19SingleTileSchedulerILb0ELb0ELb0ELi128EEEEEEEEEvNT_6ParamsE,@function
        .size           _ZN7cutlass13device_kernelIN5flash19enable_sm80_to_sm89INS1_16FlashAttnBwdSm80INS1_25CollectiveMainloopBwdSm80ILi2ELi1EN4cute5tupleIJNS5_1CILi64EEENS7_ILi128EEENS7_ILi96EEEEEENS_10bfloat16_tEfNS_4arch4Sm80ELb0ELb0ELb1ELb0ELb0ELb0ELb0ELb0ELi2ELi2ELi4ELi2ELb1EEENS1_24CollectiveEpilogueBwdGQAISB_fSE_Li256ELb0ELb0EEENS1_19SingleTileSchedulerILb0ELb0ELb0ELi128EEEEEEEEEvNT_6ParamsE,(.L_x_77 - _ZN7cutlass13device_kernelIN5flash19enable_sm80_to_sm89INS1_16FlashAttnBwdSm80INS1_25CollectiveMainloopBwdSm80ILi2ELi1EN4cute5tupleIJNS5_1CILi64EEENS7_ILi128EEENS7_ILi96EEEEEENS_10bfloat16_tEfNS_4arch4Sm80ELb0ELb0ELb1ELb0ELb0ELb0ELb0ELb0ELi2ELi2ELi4ELi2ELb1EEENS1_24CollectiveEpilogueBwdGQAISB_fSE_Li256ELb0ELb0EEENS1_19SingleTileSchedulerILb0ELb0ELb0ELi128EEEEEEEEEvNT_6ParamsE)
        .other          _ZN7cutlass13device_kernelIN5flash19enable_sm80_to_sm89INS1_16FlashAttnBwdSm80INS1_25CollectiveMainloopBwdSm80ILi2ELi1EN4cute5tupleIJNS5_1CILi64EEENS7_ILi128EEENS7_ILi96EEEEEENS_10bfloat16_tEfNS_4arch4Sm80ELb0ELb0ELb1ELb0ELb0ELb0ELb0ELb0ELi2ELi2ELi4ELi2ELb1EEENS1_24CollectiveEpilogueBwdGQAISB_fSE_Li256ELb0ELb0EEENS1_19SingleTileSchedulerILb0ELb0ELb0ELi128EEEEEEEEEvNT_6ParamsE,@"STO_CUDA_ENTRY STV_DEFAULT"
_ZN7cutlass13device_kernelIN5flash19enable_sm80_to_sm89INS1_16FlashAttnBwdSm80INS1_25CollectiveMainloopBwdSm80ILi2ELi1EN4cute5tupleIJNS5_1CILi64EEENS7_ILi128EEENS7_ILi96EEEEEENS_10bfloat16_tEfNS_4arch4Sm80ELb0ELb0ELb1ELb0ELb0ELb0ELb0ELb0ELi2ELi2ELi4ELi2ELb1EEENS1_24CollectiveEpilogueBwdGQAISB_fSE_Li256ELb0ELb0EEENS1_19SingleTileSchedulerILb0ELb0ELb0ELi128EEEEEEEEEvNT_6ParamsE:
[----:B------:R-:W-:Y:S01]  /*0000*/  LDC R1, c[0x0][0x28] ;  /* 0x00000a00ff017b82 */ /* 0x000fe20000000800 */
[----:B------:R-:W-:Y:S05]  /*0010*/  EXIT ;  /* 0x000000000000794d */ /* 0x000fea0003800000 */
.L_x_2:
        /* <DEDUP_REMOVED lines=14> */
.L_x_77:


//--------------------- .text._ZN7cutlass13device_kernelIN5flash19enable_sm80_to_sm89INS1_16FlashAttnBwdSm80INS1_25CollectiveMainloopBwdSm80ILi2ELi1EN4cute5tupleIJNS5_1CILi64EEENS7_ILi128EEENS7_ILi96EEEEEENS_10bfloat16_tEfNS_4arch4Sm80ELb0ELb0ELb1ELb0ELb1ELb0ELb0ELb0ELi2ELi2ELi4ELi2ELb1EEENS1_24CollectiveEpilogueBwdGQAISB_fSE_Li256ELb0ELb1EEENS1_19SingleTileSchedulerILb0ELb0ELb0ELi128EEEEEEEEEvNT_6ParamsE --------------------------
	.section	.text._ZN7cutlass13device_kernelIN5flash19enable_sm80_to_sm89INS1_16FlashAttnBwdSm80INS1_25CollectiveMainloopBwdSm80ILi2ELi1EN4cute5tupleIJNS5_1CILi64EEENS7_ILi128EEENS7_ILi96EEEEEENS_10bfloat16_tEfNS_4arch4Sm80ELb0ELb0ELb1ELb0ELb1ELb0ELb0ELb0ELi2ELi2ELi4ELi2ELb1EEENS1_24CollectiveEpilogueBwdGQAISB_fSE_Li256ELb0ELb1EEENS1_19SingleTileSchedulerILb0ELb0ELb0ELi128EEEEEEEEEvNT_6ParamsE,"ax",@progbits
	.align	128
.text._ZN7cutlass13device_kernelIN5flash19enable_sm80_to_sm89INS1_16FlashAttnBwdSm80INS1_25CollectiveMainloopBwdSm80ILi2ELi1EN4cute5tupleIJNS5_1CILi64EEENS7_ILi128EEENS7_ILi96EEEEEENS_10bfloat16_tEfNS_4arch4Sm80ELb0ELb0ELb1ELb0ELb1ELb0ELb0ELb0ELi2ELi2ELi4ELi2ELb1EEENS1_24CollectiveEpilogueBwdGQAISB_fSE_Li256ELb0ELb1EEENS1_19SingleTileSchedulerILb0ELb0ELb0ELi128EEEEEEEEEvNT_6ParamsE:
        .type           _ZN7cutlass13device_kernelIN5flash19enable_sm80_to_sm89INS1_16FlashAttnBwdSm80INS1_25CollectiveMainloopBwdSm80ILi2ELi1EN4cute5tupleIJNS5_1CILi64EEENS7_ILi128EEENS7_ILi96EEEEEENS_10bfloat16_tEfNS_4arch4Sm80ELb0ELb0ELb1ELb0ELb1ELb0ELb0ELb0ELi2ELi2ELi4ELi2ELb1EEENS1_24CollectiveEpilogueBwdGQAISB_fSE_Li256ELb0ELb1EEENS1_19SingleTileSchedulerILb0ELb0ELb0ELi128EEEEEEEEEvNT_6ParamsE,@function
        .size           _ZN7cutlass13device_kernelIN5flash19enable_sm80_to_sm89INS1_16FlashAttnBwdSm80INS1_25CollectiveMainloopBwdSm80ILi2ELi1EN4cute5tupleIJNS5_1CILi64EEENS7_ILi128EEENS7_ILi96EEEEEENS_10bfloat16_tEfNS_4arch4Sm80ELb0ELb0ELb1ELb0ELb1ELb0ELb0ELb0ELi2ELi2ELi4ELi2ELb1EEENS1_24CollectiveEpilogueBwdGQAISB_fSE_Li256ELb0ELb1EEENS1_19SingleTileSchedulerILb0ELb0ELb0ELi128EEEEEEEEEvNT_6ParamsE,(.L_x_78 - _ZN7cutlass13device_kernelIN5flash19enable_sm80_to_sm89INS1_16FlashAttnBwdSm80INS1_25CollectiveMainloopBwdSm80ILi2ELi1EN4cute5tupleIJNS5_1CILi64EEENS7_ILi128EEENS7_ILi96EEEEEENS_10bfloat16_tEfNS_4arch4Sm80ELb0ELb0ELb1ELb0ELb1ELb0ELb0ELb0ELi2ELi2ELi4ELi2ELb1EEENS1_24CollectiveEpilogueBwdGQAISB_fSE_Li256ELb0ELb1EEENS1_19SingleTileSchedulerILb0ELb0ELb0ELi128EEEEEEEEEvNT_6ParamsE)
        .other          _ZN7cutlass13device_kernelIN5flash19enable_sm80_to_sm89INS1_16FlashAttnBwdSm80INS1_25CollectiveMainloopBwdSm80ILi2ELi1EN4cute5tupleIJNS5_1CILi64EEENS7_ILi128EEENS7_ILi96EEEEEENS_10bfloat16_tEfNS_4arch4Sm80ELb0ELb0ELb1ELb0ELb1ELb0ELb0ELb0ELi2ELi2ELi4ELi2ELb1EEENS1_24CollectiveEpilogueBwdGQAISB_fSE_Li256ELb0ELb1EEENS1_19SingleTileSchedulerILb0ELb0ELb0ELi128EEEEEEEEEvNT_6ParamsE,@"STO_CUDA_ENTRY STV_DEFAULT"
_ZN7cutlass13device_kernelIN5flash19enable_sm80_to_sm89INS1_16FlashAttnBwdSm80INS1_25CollectiveMainloopBwdSm80ILi2ELi1EN4cute5tupleIJNS5_1CILi64EEENS7_ILi128EEENS7_ILi96EEEEEENS_10bfloat16_tEfNS_4arch4Sm80ELb0ELb0ELb1ELb0ELb1ELb0ELb0ELb0ELi2ELi2ELi4ELi2ELb1EEENS1_24CollectiveEpilogueBwdGQAISB_fSE_Li256ELb0ELb1EEENS1_19SingleTileSchedulerILb0ELb0ELb0ELi128EEEEEEEEEvNT_6ParamsE:
[----:B------:R-:W-:Y:S01]  /*0000*/  LDC R1, c[0x0][0x28] ;  /* 0x00000a00ff017b82 */ /* 0x000fe20000000800 */
[----:B------:R-:W-:Y:S05]  /*0010*/  EXIT ;  /* 0x000000000000794d */ /* 0x000fea0003800000 */
.L_x_3:
        /* <DEDUP_REMOVED lines=14> */
.L_x_78:


//--------------------- .text._ZN7cutlass13device_kernelIN5flash19enable_sm80_to_sm89INS1_16FlashAttnBwdSm80INS1_25CollectiveMainloopBwdSm80ILi2ELi1EN4cute5tupleIJNS5_1CILi64EEENS7_ILi128EEENS7_ILi96EEEEEENS_10bfloat16_tEfNS_4arch4Sm80ELb0ELb0ELb1ELb1ELb0ELb0ELb0ELb0ELi2ELi2ELi4ELi2ELb1EEENS1_21CollectiveEpilogueBwdISB_SC_SE_Li256ELb1ELb0ELi2EEENS1_19SingleTileSchedulerILb1ELb0ELb0ELi128EEEEEEEEEvNT_6ParamsE --------------------------
	.section	.text._ZN7cutlass13device_kernelIN5flash19enable_sm80_to_sm89INS1_16FlashAttnBwdSm80INS1_25CollectiveMainloopBwdSm80ILi2ELi1EN4cute5tupleIJNS5_1CILi64EEENS7_ILi128EEENS7_ILi96EEEEEENS_10bfloat16_tEfNS_4arch4Sm80ELb0ELb0ELb1ELb1ELb0ELb0ELb0ELb0ELi2ELi2ELi4ELi2ELb1EEENS1_21CollectiveEpilogueBwdISB_SC_SE_Li256ELb1ELb0ELi2EEENS1_19SingleTileSchedulerILb1ELb0ELb0ELi128EEEEEEEEEvNT_6ParamsE,"ax",@progbits
	.align	128
.text._ZN7cutlass13device_kernelIN5flash19enable_sm80_to_sm89INS1_16FlashAttnBwdSm80INS1_25CollectiveMainloopBwdSm80ILi2ELi1EN4cute5tupleIJNS5_1CILi64EEENS7_ILi128EEENS7_ILi96EEEEEENS_10bfloat16_tEfNS_4arch4Sm80ELb0ELb0ELb1ELb1ELb0ELb0ELb0ELb0ELi2ELi2ELi4ELi2ELb1EEENS1_21CollectiveEpilogueBwdISB_SC_SE_Li256ELb1ELb0ELi2EEENS1_19SingleTileSchedulerILb1ELb0ELb0ELi128EEEEEEEEEvNT_6ParamsE:
        .type           _ZN7cutlass13device_kernelIN5flash19enable_sm80_to_sm89INS1_16FlashAttnBwdSm80INS1_25CollectiveMainloopBwdSm80ILi2ELi1EN4cute5tupleIJNS5_1CILi64EEENS7_ILi128EEENS7_ILi96EEEEEENS_10bfloat16_tEfNS_4arch4Sm80ELb0ELb0ELb1ELb1ELb0ELb0ELb0ELb0ELi2ELi2ELi4ELi2ELb1EEENS1_21CollectiveEpilogueBwdISB_SC_SE_Li256ELb1ELb0ELi2EEENS1_19SingleTileSchedulerILb1ELb0ELb0ELi128EEEEEEEEEvNT_6ParamsE,@function
        .size           _ZN7cutlass13device_kernelIN5flash19enable_sm80_to_sm89INS1_16FlashAttnBwdSm80INS1_25CollectiveMainloopBwdSm80ILi2ELi1EN4cute5tupleIJNS5_1CILi64EEENS7_ILi128EEENS7_ILi96EEEEEENS_10bfloat16_tEfNS_4arch4Sm80ELb0ELb0ELb1ELb1ELb0ELb0ELb0ELb0ELi2ELi2ELi4ELi2ELb1EEENS1_21CollectiveEpilogueBwdISB_SC_SE_Li256ELb1ELb0ELi2EEENS1_19SingleTileSchedulerILb1ELb0ELb0ELi128EEEEEEEEEvNT_6ParamsE,(.L_x_79 - _ZN7cutlass13device_kernelIN5flash19enable_sm80_to_sm89INS1_16FlashAttnBwdSm80INS1_25CollectiveMainloopBwdSm80ILi2ELi1EN4cute5tupleIJNS5_1CILi64EEENS7_ILi128EEENS7_ILi96EEEEEENS_10bfloat16_tEfNS_4arch4Sm80ELb0ELb0ELb1ELb1ELb0ELb0ELb0ELb0ELi2ELi2ELi4ELi2ELb1EEENS1_21CollectiveEpilogueBwdISB_SC_SE_Li256ELb1ELb0ELi2EEENS1_19SingleTileSchedulerILb1ELb0ELb0ELi128EEEEEEEEEvNT_6ParamsE)
        .other          _ZN7cutlass13device_kernelIN5flash19enable_sm80_to_sm89INS1_16FlashAttnBwdSm80INS1_25CollectiveMainloopBwdSm80ILi2ELi1EN4cute5tupleIJNS5_1CILi64EEENS7_ILi128EEENS7_ILi96EEEEEENS_10bfloat16_tEfNS_4arch4Sm80ELb0ELb0ELb1ELb1ELb0ELb0ELb0ELb0ELi2ELi2ELi4ELi2ELb1EEENS1_21CollectiveEpilogueBwdISB_SC_SE_Li256ELb1ELb0ELi2EEENS1_19SingleTileSchedulerILb1ELb0ELb0ELi128EEEEEEEEEvNT_6ParamsE,@"STO_CUDA_ENTRY STV_DEFAULT"
_ZN7cutlass13device_kernelIN5flash19enable_sm80_to_sm89INS1_16FlashAttnBwdSm80INS1_25CollectiveMainloopBwdSm80ILi2ELi1EN4cute5tupleIJNS5_1CILi64EEENS7_ILi128EEENS7_ILi96EEEEEENS_10bfloat16_tEfNS_4arch4Sm80ELb0ELb0ELb1ELb1ELb0ELb0ELb0ELb0ELi2ELi2ELi4ELi2ELb1EEENS1_21CollectiveEpilogueBwdISB_SC_SE_Li256ELb1ELb0ELi2EEENS1_19SingleTileSchedulerILb1ELb0ELb0ELi128EEEEEEEEEvNT_6ParamsE:
[----:B------:R-:W-:Y:S01]  /*0000*/  LDC R1, c[0x0][0x28] ;  /* 0x00000a00ff017b82 */ /* 0x000fe20000000800 */
[----:B------:R-:W-:Y:S05]  /*0010*/  EXIT ;  /* 0x000000000000794d */ /* 0x000fea0003800000 */
.L_x_4:
        /* <DEDUP_REMOVED lines=14> */
.L_x_79:


//--------------------- .text._ZN7cutlass13device_kernelIN5flash19enable_sm80_to_sm89INS1_16FlashAttnBwdSm80INS1_25CollectiveMainloopBwdSm80ILi2ELi1EN4cute5tupleIJNS5_1CILi64EEENS7_ILi128EEENS7_ILi96EEEEEENS_10bfloat16_tEfNS_4arch4Sm80ELb0ELb0ELb1ELb1ELb1ELb0ELb0ELb0ELi2ELi2ELi4ELi2ELb1EEENS1_21CollectiveEpilogueBwdISB_SC_SE_Li256ELb1ELb0ELi2EEENS1_19SingleTileSchedulerILb1ELb0ELb0ELi128EEEEEEEEEvNT_6ParamsE --------------------------
	.section	.text._ZN7cutlass13device_kernelIN5flash19enable_sm80_to_sm89INS1_16FlashAttnBwdSm80INS1_25CollectiveMainloopBwdSm80ILi2ELi1EN4cute5tupleIJNS5_1CILi64EEENS7_ILi128EEENS7_ILi96EEEEEENS_10bfloat16_tEfNS_4arch4Sm80ELb0ELb0ELb1ELb1ELb1ELb0ELb0ELb0ELi2ELi2ELi4ELi2ELb1EEENS1_21CollectiveEpilogueBwdISB_SC_SE_Li256ELb1ELb0ELi2EEENS1_19SingleTileSchedulerILb1ELb0ELb0ELi128EEEEEEEEEvNT_6ParamsE,"ax",@progbits
	.align	128
.text._ZN7cutlass13device_kernelIN5flash19enable_sm80_to_sm89INS1_16FlashAttnBwdSm80INS1_25CollectiveMainloopBwdSm80ILi2ELi1EN4cute5tupleIJNS5_1CILi64EEENS7_ILi128EEENS7_ILi96EEEEEENS_10bfloat16_tEfNS_4arch4Sm80ELb0ELb0ELb1ELb1ELb1ELb0ELb0ELb0ELi2ELi2ELi4ELi2ELb1EEENS1_21CollectiveEpilogueBwdISB_SC_SE_Li256ELb1ELb0ELi2EEENS1_19SingleTileSchedulerILb1ELb0ELb0ELi128EEEEEEEEEvNT_6ParamsE:
        .type           _ZN7cutlass13device_kernelIN5flash19enable_sm80_to_sm89INS1_16FlashAttnBwdSm80INS1_25CollectiveMainloopBwdSm80ILi2ELi1EN4cute5tupleIJNS5_1CILi64EEENS7_ILi128EEENS7_ILi96EEEEEENS_10bfloat16_tEfNS_4arch4Sm80ELb0ELb0ELb1ELb1ELb1ELb0ELb0ELb0ELi2ELi2ELi4ELi2ELb1EEENS1_21CollectiveEpilogueBwdISB_SC_SE_Li256ELb1ELb0ELi2EEENS1_19SingleTileSchedulerILb1ELb0ELb0ELi128EEEEEEEEEvNT_6ParamsE,@function
        .size           _ZN7cutlass13device_kernelIN5flash19enable_sm80_to_sm89INS1_16FlashAttnBwdSm80INS1_25CollectiveMainloopBwdSm80ILi2ELi1EN4cute5tupleIJNS5_1CILi64EEENS7_ILi128EEENS7_ILi96EEEEEENS_10bfloat16_tEfNS_4arch4Sm80ELb0ELb0ELb1ELb1ELb1ELb0ELb0ELb0ELi2ELi2ELi4ELi2ELb1EEENS1_21CollectiveEpilogueBwdISB_SC_SE_Li256ELb1ELb0ELi2EEENS1_19SingleTileSchedulerILb1ELb0ELb0ELi128EEEEEEEEEvNT_6ParamsE,(.L_x_80 - _ZN7cutlass13device_kernelIN5flash19enable_sm80_to_sm89INS1_16FlashAttnBwdSm80INS1_25CollectiveMainloopBwdSm80ILi2ELi1EN4cute5tupleIJNS5_1CILi64EEENS7_ILi128EEENS7_ILi96EEEEEENS_10bfloat16_tEfNS_4arch4Sm80ELb0ELb0ELb1ELb1ELb1ELb0ELb0ELb0ELi2ELi2ELi4ELi2ELb1EEENS1_21CollectiveEpilogueBwdISB_SC_SE_Li256ELb1ELb0ELi2EEENS1_19SingleTileSchedulerILb1ELb0ELb0ELi128EEEEEEEEEvNT_6ParamsE)
        .other          _ZN7cutlass13device_kernelIN5flash19enable_sm80_to_sm89INS1_16FlashAttnBwdSm80INS1_25CollectiveMainloopBwdSm80ILi2ELi1EN4cute5tupleIJNS5_1CILi64EEENS7_ILi128EEENS7_ILi96EEEEEENS_10bfloat16_tEfNS_4arch4Sm80ELb0ELb0ELb1ELb1ELb1ELb0ELb0ELb0ELi2ELi2ELi4ELi2ELb1EEENS1_21CollectiveEpilogueBwdISB_SC_SE_Li256ELb1ELb0ELi2EEENS1_19SingleTileSchedulerILb1ELb0ELb0ELi128EEEEEEEEEvNT_6ParamsE,@"STO_CUDA_ENTRY STV_DEFAULT"
_ZN7cutlass13device_kernelIN5flash19enable_sm80_to_sm89INS1_16FlashAttnBwdSm80INS1_25CollectiveMainloopBwdSm80ILi2ELi1EN4cute5tupleIJNS5_1CILi64EEENS7_ILi128EEENS7_ILi96EEEEEENS_10bfloat16_tEfNS_4arch4Sm80ELb0ELb0ELb1ELb1ELb1ELb0ELb0ELb0ELi2ELi2ELi4ELi2ELb1EEENS1_21CollectiveEpilogueBwdISB_SC_SE_Li256ELb1ELb0ELi2EEENS1_19SingleTileSchedulerILb1ELb0ELb0ELi128EEEEEEEEEvNT_6ParamsE:
[----:B------:R-:W-:Y:S01]  /*0000*/  LDC R1, c[0x0][0x28] ;  /* 0x00000a00ff017b82 */ /* 0x000fe20000000800 */
[----:B------:R-:W-:Y:S05]  /*0010*/  EXIT ;  /* 0x000000000000794d */ /* 0x000fea0003800000 */
.L_x_5:
        /* <DEDUP_REMOVED lines=14> */
.L_x_80:


//--------------------- .text._ZN7cutlass13device_kernelIN5flash19enable_sm80_to_sm89INS1_16FlashAttnBwdSm80INS1_25CollectiveMainloopBwdSm80ILi2ELi1EN4cute5tupleIJNS5_1CILi64EEENS7_ILi128EEENS7_ILi96EEEEEENS_10bfloat16_tEfNS_4arch4Sm80ELb0ELb0ELb1ELb1ELb0ELb0ELb0ELb0ELi2ELi2ELi4ELi2ELb1EEENS1_24CollectiveEpilogueBwdGQAISB_fSE_Li256ELb1ELb0EEENS1_19SingleTileSchedulerILb1ELb0ELb0ELi128EEEEEEEEEvNT_6ParamsE --------------------------
	.section	.text._ZN7cutlass13device_kernelIN5flash19enable_sm80_to_sm89INS1_16FlashAttnBwdSm80INS1_25CollectiveMainloopBwdSm80ILi2ELi1EN4cute5tupleIJNS5_1CILi64EEENS7_ILi128EEENS7_ILi96EEEEEENS_10bfloat16_tEfNS_4arch4Sm80ELb0ELb0ELb1ELb1ELb0ELb0ELb0ELb0ELi2ELi2ELi4ELi2ELb1EEENS1_24CollectiveEpilogueBwdGQAISB_fSE_Li256ELb1ELb0EEENS1_19SingleTileSchedulerILb1ELb0ELb0ELi128EEEEEEEEEvNT_6ParamsE,"ax",@progbits
	.align	128
.text._ZN7cutlass13device_kernelIN5flash19enable_sm80_to_sm89INS1_16FlashAttnBwdSm80INS1_25CollectiveMainloopBwdSm80ILi2ELi1EN4cute5tupleIJNS5_1CILi64EEENS7_ILi128EEENS7_ILi96EEEEEENS_10bfloat16_tEfNS_4arch4Sm80ELb0ELb0ELb1ELb1ELb0ELb0ELb0ELb0ELi2ELi2ELi4ELi2ELb1EEENS1_24CollectiveEpilogueBwdGQAISB_fSE_Li256ELb1ELb0EEENS1_19SingleTileSchedulerILb1ELb0ELb0ELi128EEEEEEEEEvNT_6ParamsE:
        .type           _ZN7cutlass13device_kernelIN5flash19enable_sm80_to_sm89INS1_16FlashAttnBwdSm80INS1_25CollectiveMainloopBwdSm80ILi2ELi1EN4cute5tupleIJNS5_1CILi64EEENS7_ILi128EEENS7_ILi96EEEEEENS_10bfloat16_tEfNS_4arch4Sm80ELb0ELb0ELb1ELb1ELb0ELb0ELb0ELb0ELi2ELi2ELi4ELi2ELb1EEENS1_24CollectiveEpilogueBwdGQAISB_fSE_Li256ELb1ELb0EEENS1_19SingleTileSchedulerILb1ELb0ELb0ELi128EEEEEEEEEvNT_6ParamsE,@function
        .size           _ZN7cutlass13device_kernelIN5flash19enable_sm80_to_sm89INS1_16FlashAttnBwdSm80INS1_25CollectiveMainloopBwdSm80ILi2ELi1EN4cute5tupleIJNS5_1CILi64EEENS7_ILi128EEENS7_ILi96EEEEEENS_10bfloat16_tEfNS_4arch4Sm80ELb0ELb0ELb1ELb1ELb0ELb0ELb0ELb0ELi2ELi2ELi4ELi2ELb1EEENS1_24CollectiveEpilogueBwdGQAISB_fSE_Li256ELb1ELb0EEENS1_19SingleTileSchedulerILb1ELb0ELb0ELi128EEEEEEEEEvNT_6ParamsE,(.L_x_81 - _ZN7cutlass13device_kernelIN5flash19enable_sm80_to_sm89INS1_16FlashAttnBwdSm80INS1_25CollectiveMainloopBwdSm80ILi2ELi1EN4cute5tupleIJNS5_1CILi64EEENS7_ILi128EEENS7_ILi96EEEEEENS_10bfloat16_tEfNS_4arch4Sm80ELb0ELb0ELb1ELb1ELb0ELb0ELb0ELb0ELi2ELi2ELi4ELi2ELb1EEENS1_24CollectiveEpilogueBwdGQAISB_fSE_Li256ELb1ELb0EEENS1_19SingleTileSchedulerILb1ELb0ELb0ELi128EEEEEEEEEvNT_6ParamsE)
        .other          _ZN7cutlass13device_kernelIN5flash19enable_sm80_to_sm89INS1_16FlashAttnBwdSm80INS1_25CollectiveMainloopBwdSm80ILi2ELi1EN4cute5tupleIJNS5_1CILi64EEENS7_ILi128EEENS7_ILi96EEEEEENS_10bfloat16_tEfNS_4arch4Sm80ELb0ELb0ELb1ELb1ELb0ELb0ELb0ELb0ELi2ELi2ELi4ELi2ELb1EEENS1_24CollectiveEpilogueBwdGQAISB_fSE_Li256ELb1ELb0EEENS1_19SingleTileSchedulerILb1ELb0ELb0ELi128EEEEEEEEEvNT_6ParamsE,@"STO_CUDA_ENTRY STV_DEFAULT"
_ZN7cutlass13device_kernelIN5flash19enable_sm80_to_sm89INS1_16FlashAttnBwdSm80INS1_25CollectiveMainloopBwdSm80ILi2ELi1EN4cute5tupleIJNS5_1CILi64EEENS7_ILi128EEENS7_ILi96EEEEEENS_10bfloat16_tEfNS_4arch4Sm80ELb0ELb0ELb1ELb1ELb0ELb0ELb0ELb0ELi2ELi2ELi4ELi2ELb1EEENS1_24CollectiveEpilogueBwdGQAISB_fSE_Li256ELb1ELb0EEENS1_19SingleTileSchedulerILb1ELb0ELb0ELi128EEEEEEEEEvNT_6ParamsE:
[----:B------:R-:W-:Y:S01]  /*0000*/  LDC R1, c[0x0][0x28] ;  /* 0x00000a00ff017b82 */ /* 0x000fe20000000800 */
[----:B------:R-:W-:Y:S05]  /*0010*/  EXIT ;  /* 0x000000000000794d */ /* 0x000fea0003800000 */
.L_x_6:
        /* <DEDUP_REMOVED lines=14> */
.L_x_81:


//--------------------- .text._ZN7cutlass13device_kernelIN5flash19enable_sm80_to_sm89INS1_16FlashAttnBwdSm80INS1_25CollectiveMainloopBwdSm80ILi2ELi1EN4cute5tupleIJNS5_1CILi64EEENS7_ILi128EEENS7_ILi96EEEEEENS_10bfloat16_tEfNS_4arch4Sm80ELb0ELb0ELb1ELb1ELb1ELb0ELb0ELb0ELi2ELi2ELi4ELi2ELb1EEENS1_24CollectiveEpilogueBwdGQAISB_fSE_Li256ELb1ELb1EEENS1_19SingleTileSchedulerILb1ELb0ELb0ELi128EEEEEEEEEvNT_6ParamsE --------------------------
	.section	.text._ZN7cutlass13device_kernelIN5flash19enable_sm80_to_sm89INS1_16FlashAttnBwdSm80INS1_25CollectiveMainloopBwdSm80ILi2ELi1EN4cute5tupleIJNS5_1CILi64EEENS7_ILi128EEENS7_ILi96EEEEEENS_10bfloat16_tEfNS_4arch4Sm80ELb0ELb0ELb1ELb1ELb1ELb0ELb0ELb0ELi2ELi2ELi4ELi2ELb1EEENS1_24CollectiveEpilogueBwdGQAISB_fSE_Li256ELb1ELb1EEENS1_19SingleTileSchedulerILb1ELb0ELb0ELi128EEEEEEEEEvNT_6ParamsE,"ax",@progbits
	.align	128
.text._ZN7cutlass13device_kernelIN5flash19enable_sm80_to_sm89INS1_16FlashAttnBwdSm80INS1_25CollectiveMainloopBwdSm80ILi2ELi1EN4cute5tupleIJNS5_1CILi64EEENS7_ILi128EEENS7_ILi96EEEEEENS_10bfloat16_tEfNS_4arch4Sm80ELb0ELb0ELb1ELb1ELb1ELb0ELb0ELb0ELi2ELi2ELi4ELi2ELb1EEENS1_24CollectiveEpilogueBwdGQAISB_fSE_Li256ELb1ELb1EEENS1_19SingleTileSchedulerILb1ELb0ELb0ELi128EEEEEEEEEvNT_6ParamsE:
        .type           _ZN7cutlass13device_kernelIN5flash19enable_sm80_to_sm89INS1_16FlashAttnBwdSm80INS1_25CollectiveMainloopBwdSm80ILi2ELi1EN4cute5tupleIJNS5_1CILi64EEENS7_ILi128EEENS7_ILi96EEEEEENS_10bfloat16_tEfNS_4arch4Sm80ELb0ELb0ELb1ELb1ELb1ELb0ELb0ELb0ELi2ELi2ELi4ELi2ELb1EEENS1_24CollectiveEpilogueBwdGQAISB_fSE_Li256ELb1ELb1EEENS1_19SingleTileSchedulerILb1ELb0ELb0ELi128EEEEEEEEEvNT_6ParamsE,@function
        .size           _ZN7cutlass13device_kernelIN5flash19enable_sm80_to_sm89INS1_16FlashAttnBwdSm80INS1_25CollectiveMainloopBwdSm80ILi2ELi1EN4cute5tupleIJNS5_1CILi64EEENS7_ILi128EEENS7_ILi96EEEEEENS_10bfloat16_tEfNS_4arch4Sm80ELb0ELb0ELb1ELb1ELb1ELb0ELb0ELb0ELi2ELi2ELi4ELi2ELb1EEENS1_24CollectiveEpilogueBwdGQAISB_fSE_Li256ELb1ELb1EEENS1_19SingleTileSchedulerILb1ELb0ELb0ELi128EEEEEEEEEvNT_6ParamsE,(.L_x_82 - _ZN7cutlass13device_kernelIN5flash19enable_sm80_to_sm89INS1_16FlashAttnBwdSm80INS1_25CollectiveMainloopBwdSm80ILi2ELi1EN4cute5tupleIJNS5_1CILi64EEENS7_ILi128EEENS7_ILi96EEEEEENS_10bfloat16_tEfNS_4arch4Sm80ELb0ELb0ELb1ELb1ELb1ELb0ELb0ELb0ELi2ELi2ELi4ELi2ELb1EEENS1_24CollectiveEpilogueBwdGQAISB_fSE_Li256ELb1ELb1EEENS1_19SingleTileSchedulerILb1ELb0ELb0ELi128EEEEEEEEEvNT_6ParamsE)
        .other          _ZN7cutlass13device_kernelIN5flash19enable_sm80_to_sm89INS1_16FlashAttnBwdSm80INS1_25CollectiveMainloopBwdSm80ILi2ELi1EN4cute5tupleIJNS5_1CILi64EEENS7_ILi128EEENS7_ILi96EEEEEENS_10bfloat16_tEfNS_4arch4Sm80ELb0ELb0ELb1ELb1ELb1ELb0ELb0ELb0ELi2ELi2ELi4ELi2ELb1EEENS1_24CollectiveEpilogueBwdGQAISB_fSE_Li256ELb1ELb1EEENS1_19SingleTileSchedulerILb1ELb0ELb0ELi128EEEEEEEEEvNT_6ParamsE,@"STO_CUDA_ENTRY STV_DEFAULT"
_ZN7cutlass13device_kernelIN5flash19enable_sm80_to_sm89INS1_16FlashAttnBwdSm80INS1_25CollectiveMainloopBwdSm80ILi2ELi1EN4cute5tupleIJNS5_1CILi64EEENS7_ILi128EEENS7_ILi96EEEEEENS_10bfloat16_tEfNS_4arch4Sm80ELb0ELb0ELb1ELb1ELb1ELb0ELb0ELb0ELi2ELi2ELi4ELi2ELb1EEENS1_24CollectiveEpilogueBwdGQAISB_fSE_Li256ELb1ELb1EEENS1_19SingleTileSchedulerILb1ELb0ELb0ELi128EEEEEEEEEvNT_6ParamsE:
[----:B------:R-:W-:Y:S01]  /*0000*/  LDC R1, c[0x0][0x28] ;  /* 0x00000a00ff017b82 */ /* 0x000fe20000000800 */
[----:B------:R-:W-:Y:S05]  /*0010*/  EXIT ;  /* 0x000000000000794d */ /* 0x000fea0003800000 */
.L_x_7:
        /* <DEDUP_REMOVED lines=14> */
.L_x_82:


//--------------------- .text._ZN7cutlass13device_kernelIN5flash19enable_sm80_to_sm89INS1_16FlashAttnBwdSm80INS1_25CollectiveMainloopBwdSm80ILi2ELi1EN4cute5tupleIJNS5_1CILi64EEENS7_ILi128EEENS7_ILi96EEEEEENS_10bfloat16_tEfNS_4arch4Sm80ELb0ELb1ELb1ELb0ELb0ELb0ELb0ELb0ELi2ELi2ELi4ELi2ELb1EEENS1_21CollectiveEpilogueBwdISB_SC_SE_Li256ELb0ELb0ELi2EEENS1_19SingleTileSchedulerILb0ELb0ELb0ELi128EEEEEEEEEvNT_6ParamsE --------------------------
	.section	.text._ZN7cutlass13device_kernelIN5flash19enable_sm80_to_sm89INS1_16FlashAttnBwdSm80INS1_25CollectiveMainloopBwdSm80ILi2ELi1EN4cute5tupleIJNS5_1CILi64EEENS7_ILi128EEENS7_ILi96EEEEEENS_10bfloat16_tEfNS_4arch4Sm80ELb0ELb1ELb1ELb0ELb0ELb0ELb0ELb0ELi2ELi2ELi4ELi2ELb1EEENS1_21CollectiveEpilogueBwdISB_SC_SE_Li256ELb0ELb0ELi2EEENS1_19SingleTileSchedulerILb0ELb0ELb0ELi128EEEEEEEEEvNT_6ParamsE,"ax",@progbits
	.align	128
.text._ZN7cutlass13device_kernelIN5flash19enable_sm80_to_sm89INS1_16FlashAttnBwdSm80INS1_25CollectiveMainloopBwdSm80ILi2ELi1EN4cute5tupleIJNS5_1CILi64EEENS7_ILi128EEENS7_ILi96EEEEEENS_10bfloat16_tEfNS_4arch4Sm80ELb0ELb1ELb1ELb0ELb0ELb0ELb0ELb0ELi2ELi2ELi4ELi2ELb1EEENS1_21CollectiveEpilogueBwdISB_SC_SE_Li256ELb0ELb0ELi2EEENS1_19SingleTileSchedulerILb0ELb0ELb0ELi128EEEEEEEEEvNT_6ParamsE:
        .type           _ZN7cutlass13device_kernelIN5flash19enable_sm80_to_sm89INS1_16FlashAttnBwdSm80INS1_25CollectiveMainloopBwdSm80ILi2ELi1EN4cute5tupleIJNS5_1CILi64EEENS7_ILi128EEENS7_ILi96EEEEEENS_10bfloat16_tEfNS_4arch4Sm80ELb0ELb1ELb1ELb0ELb0ELb0ELb0ELb0ELi2ELi2ELi4ELi2ELb1EEENS1_21CollectiveEpilogueBwdISB_SC_SE_Li256ELb0ELb0ELi2EEENS1_19SingleTileSchedulerILb0ELb0ELb0ELi128EEEEEEEEEvNT_6ParamsE,@function
        .size           _ZN7cutlass13device_kernelIN5flash19enable_sm80_to_sm89INS1_16FlashAttnBwdSm80INS1_25CollectiveMainloopBwdSm80ILi2ELi1EN4cute5tupleIJNS5_1CILi64EEENS7_ILi128EEENS7_ILi96EEEEEENS_10bfloat16_tEfNS_4arch4Sm80ELb0ELb1ELb1ELb0ELb0ELb0ELb0ELb0ELi2ELi2ELi4ELi2ELb1EEENS1_21CollectiveEpilogueBwdISB_SC_SE_Li256ELb0ELb0ELi2EEENS1_19SingleTileSchedulerILb0ELb0ELb0ELi128EEEEEEEEEvNT_6ParamsE,(.L_x_83 - _ZN7cutlass13device_kernelIN5flash19enable_sm80_to_sm89INS1_16FlashAttnBwdSm80INS1_25CollectiveMainloopBwdSm80ILi2ELi1EN4cute5tupleIJNS5_1CILi64EEENS7_ILi128EEENS7_ILi96EEEEEENS_10bfloat16_tEfNS_4arch4Sm80ELb0ELb1ELb1ELb0ELb0ELb0ELb0ELb0ELi2ELi2ELi4ELi2ELb1EEENS1_21CollectiveEpilogueBwdISB_SC_SE_Li256ELb0ELb0ELi2EEENS1_19SingleTileSchedulerILb0ELb0ELb0ELi128EEEEEEEEEvNT_6ParamsE)
        .other          _ZN7cutlass13device_kernelIN5flash19enable_sm80_to_sm89INS1_16FlashAttnBwdSm80INS1_25CollectiveMainloopBwdSm80ILi2ELi1EN4cute5tupleIJNS5_1CILi64EEENS7_ILi128EEENS7_ILi96EEEEEENS_10bfloat16_tEfNS_4arch4Sm80ELb0ELb1ELb1ELb0ELb0ELb0ELb0ELb0ELi2ELi2ELi4ELi2ELb1EEENS1_21CollectiveEpilogueBwdISB_SC_SE_Li256ELb0ELb0ELi2EEENS1_19SingleTileSchedulerILb0ELb0ELb0ELi128EEEEEEEEEvNT_6ParamsE,@"STO_CUDA_ENTRY STV_DEFAULT"
_ZN7cutlass13device_kernelIN5flash19enable_sm80_to_sm89INS1_16FlashAttnBwdSm80INS1_25CollectiveMainloopBwdSm80ILi2ELi1EN4cute5tupleIJNS5_1CILi64EEENS7_ILi128EEENS7_ILi96EEEEEENS_10bfloat16_tEfNS_4arch4Sm80ELb0ELb1ELb1ELb0ELb0ELb0ELb0ELb0ELi2ELi2ELi4ELi2ELb1EEENS1_21CollectiveEpilogueBwdISB_SC_SE_Li256ELb0ELb0ELi2EEENS1_19SingleTileSchedulerILb0ELb0ELb0ELi128EEEEEEEEEvNT_6ParamsE:
[----:B------:R-:W-:Y:S01]  /*0000*/  LDC R1, c[0x0][0x28] ;  /* 0x00000a00ff017b82 */ /* 0x000fe20000000800 */
[----:B------:R-:W-:Y:S05]  /*0010*/  EXIT ;  /* 0x000000000000794d */ /* 0x000fea0003800000 */
.L_x_8:
        /* <DEDUP_REMOVED lines=14> */
.L_x_83:


//--------------------- .text._ZN7cutlass13device_kernelIN5flash19enable_sm80_to_sm89INS1_16FlashAttnBwdSm80INS1_25CollectiveMainloopBwdSm80ILi2ELi1EN4cute5tupleIJNS5_1CILi64EEENS7_ILi128EEENS7_ILi96EEEEEENS_10bfloat16_tEfNS_4arch4Sm80ELb0ELb1ELb1ELb0ELb1ELb0ELb0ELb0ELi2ELi2ELi4ELi2ELb1EEENS1_21CollectiveEpilogueBwdISB_SC_SE_Li256ELb0ELb0ELi2EEENS1_19SingleTileSchedulerILb0ELb0ELb0ELi128EEEEEEEEEvNT_6ParamsE --------------------------
	.section	.text._ZN7cutlass13device_kernelIN5flash19enable_sm80_to_sm89INS1_16FlashAttnBwdSm80INS1_25CollectiveMainloopBwdSm80ILi2ELi1EN4cute5tupleIJNS5_1CILi64EEENS7_ILi128EEENS7_ILi96EEEEEENS_10bfloat16_tEfNS_4arch4Sm80ELb0ELb1ELb1ELb0ELb1ELb0ELb0ELb0ELi2ELi2ELi4ELi2ELb1EEENS1_21CollectiveEpilogueBwdISB_SC_SE_Li256ELb0ELb0ELi2EEENS1_19SingleTileSchedulerILb0ELb0ELb0ELi128EEEEEEEEEvNT_6ParamsE,"ax",@progbits
	.align	128
.text._ZN7cutlass13device_kernelIN5flash19enable_sm80_to_sm89INS1_16FlashAttnBwdSm80INS1_25CollectiveMainloopBwdSm80ILi2ELi1EN4cute5tupleIJNS5_1CILi64EEENS7_ILi128EEENS7_ILi96EEEEEENS_10bfloat16_tEfNS_4arch4Sm80ELb0ELb1ELb1ELb0ELb1ELb0ELb0ELb0ELi2ELi2ELi4ELi2ELb1EEENS1_21CollectiveEpilogueBwdISB_SC_SE_Li256ELb0ELb0ELi2EEENS1_19SingleTileSchedulerILb0ELb0ELb0ELi128EEEEEEEEEvNT_6ParamsE:
        .type           _ZN7cutlass13device_kernelIN5flash19enable_sm80_to_sm89INS1_16FlashAttnBwdSm80INS1_25CollectiveMainloopBwdSm80ILi2ELi1EN4cute5tupleIJNS5_1CILi64EEENS7_ILi128EEENS7_ILi96EEEEEENS_10bfloat16_tEfNS_4arch4Sm80ELb0ELb1ELb1ELb0ELb1ELb0ELb0ELb0ELi2ELi2ELi4ELi2ELb1EEENS1_21CollectiveEpilogueBwdISB_SC_SE_Li256ELb0ELb0ELi2EEENS1_19SingleTileSchedulerILb0ELb0ELb0ELi128EEEEEEEEEvNT_6ParamsE,@function
        .size           _ZN7cutlass13device_kernelIN5flash19enable_sm80_to_sm89INS1_16FlashAttnBwdSm80INS1_25CollectiveMainloopBwdSm80ILi2ELi1EN4cute5tupleIJNS5_1CILi64EEENS7_ILi128EEENS7_ILi96EEEEEENS_10bfloat16_tEfNS_4arch4Sm80ELb0ELb1ELb1ELb0ELb1ELb0ELb0ELb0ELi2ELi2ELi4ELi2ELb1EEENS1_21CollectiveEpilogueBwdISB_SC_SE_Li256ELb0ELb0ELi2EEENS1_19SingleTileSchedulerILb0ELb0ELb0ELi128EEEEEEEEEvNT_6ParamsE,(.L_x_84 - _ZN7cutlass13device_kernelIN5flash19enable_sm80_to_sm89INS1_16FlashAttnBwdSm80INS1_25CollectiveMainloopBwdSm80ILi2ELi1EN4cute5tupleIJNS5_1CILi64EEENS7_ILi128EEENS7_ILi96EEEEEENS_10bfloat16_tEfNS_4arch4Sm80ELb0ELb1ELb1ELb0ELb1ELb0ELb0ELb0ELi2ELi2ELi4ELi2ELb1EEENS1_21CollectiveEpilogueBwdISB_SC_SE_Li256ELb0ELb0ELi2EEENS1_19SingleTileSchedulerILb0ELb0ELb0ELi128EEEEEEEEEvNT_6ParamsE)
        .other          _ZN7cutlass13device_kernelIN5flash19enable_sm80_to_sm89INS1_16FlashAttnBwdSm80INS1_25CollectiveMainloopBwdSm80ILi2ELi1EN4cute5tupleIJNS5_1CILi64EEENS7_ILi128EEENS7_ILi96EEEEEENS_10bfloat16_tEfNS_4arch4Sm80ELb0ELb1ELb1ELb0ELb1ELb0ELb0ELb0ELi2ELi2ELi4ELi2ELb1EEENS1_21CollectiveEpilogueBwdISB_SC_SE_Li256ELb0ELb0ELi2EEENS1_19SingleTileSchedulerILb0ELb0ELb0ELi128EEEEEEEEEvNT_6ParamsE,@"STO_CUDA_ENTRY STV_DEFAULT"
_ZN7cutlass13device_kernelIN5flash19enable_sm80_to_sm89INS1_16FlashAttnBwdSm80INS1_25CollectiveMainloopBwdSm80ILi2ELi1EN4cute5tupleIJNS5_1CILi64EEENS7_ILi128EEENS7_ILi96EEEEEENS_10bfloat16_tEfNS_4arch4Sm80ELb0ELb1ELb1ELb0ELb1ELb0ELb0ELb0ELi2ELi2ELi4ELi2ELb1EEENS1_21CollectiveEpilogueBwdISB_SC_SE_Li256ELb0ELb0ELi2EEENS1_19SingleTileSchedulerILb0ELb0ELb0ELi128EEEEEEEEEvNT_6ParamsE:
[----:B------:R-:W-:Y:S01]  /*0000*/  LDC R1, c[0x0][0x28] ;  /* 0x00000a00ff017b82 */ /* 0x000fe20000000800 */
[----:B------:R-:W-:Y:S05]  /*0010*/  EXIT ;  /* 0x000000000000794d */ /* 0x000fea0003800000 */
.L_x_9:
        /* <DEDUP_REMOVED lines=14> */
.L_x_84:


//--------------------- .text._ZN7cutlass13device_kernelIN5flash19enable_sm80_to_sm89INS1_16FlashAttnBwdSm80INS1_25CollectiveMainloopBwdSm80ILi2ELi1EN4cute5tupleIJNS5_1CILi64EEENS7_ILi128EEENS7_ILi96EEEEEENS_10bfloat16_tEfNS_4arch4Sm80ELb0ELb1ELb1ELb0ELb0ELb0ELb0ELb0ELi2ELi2ELi4ELi2ELb1EEENS1_24CollectiveEpilogueBwdGQAISB_fSE_Li256ELb0ELb0EEENS1_19SingleTileSchedulerILb0ELb0ELb0ELi128EEEEEEEEEvNT_6ParamsE --------------------------
	.section	.text._ZN7cutlass13device_kernelIN5flash19enable_sm80_to_sm89INS1_16FlashAttnBwdSm80INS1_25CollectiveMainloopBwdSm80ILi2ELi1EN4cute5tupleIJNS5_1CILi64EEENS7_ILi128EEENS7_ILi96EEEEEENS_10bfloat16_tEfNS_4arch4Sm80ELb0ELb1ELb1ELb0ELb0ELb0ELb0ELb0ELi2ELi2ELi4ELi2ELb1EEENS1_24CollectiveEpilogueBwdGQAISB_fSE_Li256ELb0ELb0EEENS1_19SingleTileSchedulerILb0ELb0ELb0ELi128EEEEEEEEEvNT_6ParamsE,"ax",@progbits
	.align	128
.text._ZN7cutlass13device_kernelIN5flash19enable_sm80_to_sm89INS1_16FlashAttnBwdSm80INS1_25CollectiveMainloopBwdSm80ILi2ELi1EN4cute5tupleIJNS5_1CILi64EEENS7_ILi128EEENS7_ILi96EEEEEENS_10bfloat16_tEfNS_4arch4Sm80ELb0ELb1ELb1ELb0ELb0ELb0ELb0ELb0ELi2ELi2ELi4ELi2ELb1EEENS1_24CollectiveEpilogueBwdGQAISB_fSE_Li256ELb0ELb0EEENS1_19SingleTileSchedulerILb0ELb0ELb0ELi128EEEEEEEEEvNT_6ParamsE:
        .type           _ZN7cutlass13device_kernelIN5flash19enable_sm80_to_sm89INS1_16FlashAttnBwdSm80INS1_25CollectiveMainloopBwdSm80ILi2ELi1EN4cute5tupleIJNS5_1CILi64EEENS7_ILi128EEENS7_ILi96EEEEEENS_10bfloat16_tEfNS_4arch4Sm80ELb0ELb1ELb1ELb0ELb0ELb0ELb0ELb0ELi2ELi2ELi4ELi2ELb1EEENS1_24CollectiveEpilogueBwdGQAISB_fSE_Li256ELb0ELb0EEENS1_19SingleTileSchedulerILb0ELb0ELb0ELi128EEEEEEEEEvNT_6ParamsE,@function
        .size           _ZN7cutlass13device_kernelIN5flash19enable_sm80_to_sm89INS1_16FlashAttnBwdSm80INS1_25CollectiveMainloopBwdSm80ILi2ELi1EN4cute5tupleIJNS5_1CILi64EEENS7_ILi128EEENS7_ILi96EEEEEENS_10bfloat16_tEfNS_4arch4Sm80ELb0ELb1ELb1ELb0ELb0ELb0ELb0ELb0ELi2ELi2ELi4ELi2ELb1EEENS1_24CollectiveEpilogueBwdGQAISB_fSE_Li256ELb0ELb0EEENS1_19SingleTileSchedulerILb0ELb0ELb0ELi128EEEEEEEEEvNT_6ParamsE,(.L_x_85 - _ZN7cutlass13device_kernelIN5flash19enable_sm80_to_sm89INS1_16FlashAttnBwdSm80INS1_25CollectiveMainloopBwdSm80ILi2ELi1EN4cute5tupleIJNS5_1CILi64EEENS7_ILi128EEENS7_ILi96EEEEEENS_10bfloat16_tEfNS_4arch4Sm80ELb0ELb1ELb1ELb0ELb0ELb0ELb0ELb0ELi2ELi2ELi4ELi2ELb1EEENS1_24CollectiveEpilogueBwdGQAISB_fSE_Li256ELb0ELb0EEENS1_19SingleTileSchedulerILb0ELb0ELb0ELi128EEEEEEEEEvNT_6ParamsE)
        .other          _ZN7cutlass13device_kernelIN5flash19enable_sm80_to_sm89INS1_16FlashAttnBwdSm80INS1_25CollectiveMainloopBwdSm80ILi2ELi1EN4cute5tupleIJNS5_1CILi64EEENS7_ILi128EEENS7_ILi96EEEEEENS_10bfloat16_tEfNS_4arch4Sm80ELb0ELb1ELb1ELb0ELb0ELb0ELb0ELb0ELi2ELi2ELi4ELi2ELb1EEENS1_24CollectiveEpilogueBwdGQAISB_fSE_Li256ELb0ELb0EEENS1_19SingleTileSchedulerILb0ELb0ELb0ELi128EEEEEEEEEvNT_6ParamsE,@"STO_CUDA_ENTRY STV_DEFAULT"
_ZN7cutlass13device_kernelIN5flash19enable_sm80_to_sm89INS1_16FlashAttnBwdSm80INS1_25CollectiveMainloopBwdSm80ILi2ELi1EN4cute5tupleIJNS5_1CILi64EEENS7_ILi128EEENS7_ILi96EEEEEENS_10bfloat16_tEfNS_4arch4Sm80ELb0ELb1ELb1ELb0ELb0ELb0ELb0ELb0ELi2ELi2ELi4ELi2ELb1EEENS1_24CollectiveEpilogueBwdGQAISB_fSE_Li256ELb0ELb0EEENS1_19SingleTileSchedulerILb0ELb0ELb0ELi128EEEEEEEEEvNT_6ParamsE:
[----:B------:R-:W-:Y:S01]  /*0000*/  LDC R1, c[0x0][0x28] ;  /* 0x00000a00ff017b82 */ /* 0x000fe20000000800 */
[----:B------:R-:W-:Y:S05]  /*0010*/  EXIT ;  /* 0x000000000000794d */ /* 0x000fea0003800000 */
.L_x_10:
        /* <DEDUP_REMOVED lines=14> */
.L_x_85:


//--------------------- .text._ZN7cutlass13device_kernelIN5flash19enable_sm80_to_sm89INS1_16FlashAttnBwdSm80INS1_25CollectiveMainloopBwdSm80ILi2ELi1EN4cute5tupleIJNS5_1CILi64EEENS7_ILi128EEENS7_ILi96EEEEEENS_10bfloat16_tEfNS_4arch4Sm80ELb0ELb1ELb1ELb0ELb1ELb0ELb0ELb0ELi2ELi2ELi4ELi2ELb1EEENS1_24CollectiveEpilogueBwdGQAISB_fSE_Li256ELb0ELb1EEENS1_19SingleTileSchedulerILb0ELb0ELb0ELi128EEEEEEEEEvNT_6ParamsE --------------------------
	.section	.text._ZN7cutlass13device_kernelIN5flash19enable_sm80_to_sm89INS1_16FlashAttnBwdSm80INS1_25CollectiveMainloopBwdSm80ILi2ELi1EN4cute5tupleIJNS5_1CILi64EEENS7_ILi128EEENS7_ILi96EEEEEENS_10bfloat16_tEfNS_4arch4Sm80ELb0ELb1ELb1ELb0ELb1ELb0ELb0ELb0ELi2ELi2ELi4ELi2ELb1EEENS1_24CollectiveEpilogueBwdGQAISB_fSE_Li256ELb0ELb1EEENS1_19SingleTileSchedulerILb0ELb0ELb0ELi128EEEEEEEEEvNT_6ParamsE,"ax",@progbits
	.align	128
.text._ZN7cutlass13device_kernelIN5flash19enable_sm80_to_sm89INS1_16FlashAttnBwdSm80INS1_25CollectiveMainloopBwdSm80ILi2ELi1EN4cute5tupleIJNS5_1CILi64EEENS7_ILi128EEENS7_ILi96EEEEEENS_10bfloat16_tEfNS_4arch4Sm80ELb0ELb1ELb1ELb0ELb1ELb0ELb0ELb0ELi2ELi2ELi4ELi2ELb1EEENS1_24CollectiveEpilogueBwdGQAISB_fSE_Li256ELb0ELb1EEENS1_19SingleTileSchedulerILb0ELb0ELb0ELi128EEEEEEEEEvNT_6ParamsE:
        .type           _ZN7cutlass13device_kernelIN5flash19enable_sm80_to_sm89INS1_16FlashAttnBwdSm80INS1_25CollectiveMainloopBwdSm80ILi2ELi1EN4cute5tupleIJNS5_1CILi64EEENS7_ILi128EEENS7_ILi96EEEEEENS_10bfloat16_tEfNS_4arch4Sm80ELb0ELb1ELb1ELb0ELb1ELb0ELb0ELb0ELi2ELi2ELi4ELi2ELb1EEENS1_24CollectiveEpilogueBwdGQAISB_fSE_Li256ELb0ELb1EEENS1_19SingleTileSchedulerILb0ELb0ELb0ELi128EEEEEEEEEvNT_6ParamsE,@function
        .size           _ZN7cutlass13device_kernelIN5flash19enable_sm80_to_sm89INS1_16FlashAttnBwdSm80INS1_25CollectiveMainloopBwdSm80ILi2ELi1EN4cute5tupleIJNS5_1CILi64EEENS7_ILi128EEENS7_ILi96EEEEEENS_10bfloat16_tEfNS_4arch4Sm80ELb0ELb1ELb1ELb0ELb1ELb0ELb0ELb0ELi2ELi2ELi4ELi2ELb1EEENS1_24CollectiveEpilogueBwdGQAISB_fSE_Li256ELb0ELb1EEENS1_19SingleTileSchedulerILb0ELb0ELb0ELi128EEEEEEEEEvNT_6ParamsE,(.L_x_86 - _ZN7cutlass13device_kernelIN5flash19enable_sm80_to_sm89INS1_16FlashAttnBwdSm80INS1_25CollectiveMainloopBwdSm80ILi2ELi1EN4cute5tupleIJNS5_1CILi64EEENS7_ILi128EEENS7_ILi96EEEEEENS_10bfloat16_tEfNS_4arch4Sm80ELb0ELb1ELb1ELb0ELb1ELb0ELb0ELb0ELi2ELi2ELi4ELi2ELb1EEENS1_24CollectiveEpilogueBwdGQAISB_fSE_Li256ELb0ELb1EEENS1_19SingleTileSchedulerILb0ELb0ELb0ELi128EEEEEEEEEvNT_6ParamsE)
        .other          _ZN7cutlass13device_kernelIN5flash19enable_sm80_to_sm89INS1_16FlashAttnBwdSm80INS1_25CollectiveMainloopBwdSm80ILi2ELi1EN4cute5tupleIJNS5_1CILi64EEENS7_ILi128EEENS7_ILi96EEEEEENS_10bfloat16_tEfNS_4arch4Sm80ELb0ELb1ELb1ELb0ELb1ELb0ELb0ELb0ELi2ELi2ELi4ELi2ELb1EEENS1_24CollectiveEpilogueBwdGQAISB_fSE_Li256ELb0ELb1EEENS1_19SingleTileSchedulerILb0ELb0ELb0ELi128EEEEEEEEEvNT_6ParamsE,@"STO_CUDA_ENTRY STV_DEFAULT"
_ZN7cutlass13device_kernelIN5flash19enable_sm80_to_sm89INS1_16FlashAttnBwdSm80INS1_25CollectiveMainloopBwdSm80ILi2ELi1EN4cute5tupleIJNS5_1CILi64EEENS7_ILi128EEENS7_ILi96EEEEEENS_10bfloat16_tEfNS_4arch4Sm80ELb0ELb1ELb1ELb0ELb1ELb0ELb0ELb0ELi2ELi2ELi4ELi2ELb1EEENS1_24CollectiveEpilogueBwdGQAISB_fSE_Li256ELb0ELb1EEENS1_19SingleTileSchedulerILb0ELb0ELb0ELi128EEEEEEEEEvNT_6ParamsE:
[----:B------:R-:W-:Y:S01]  /*0000*/  LDC R1, c[0x0][0x28] ;  /* 0x00000a00ff017b82 */ /* 0x000fe20000000800 */
[----:B------:R-:W-:Y:S05]  /*0010*/  EXIT ;  /* 0x000000000000794d */ /* 0x000fea0003800000 */
.L_x_11:
        /* <DEDUP_REMOVED lines=14> */
.L_x_86:


//--------------------- .text._ZN7cutlass13device_kernelIN5flash19enable_sm80_to_sm89INS1_16FlashAttnBwdSm80INS1_25CollectiveMainloopBwdSm80ILi2ELi1EN4cute5tupleIJNS5_1CILi64EEENS7_ILi128EEENS7_ILi96EEEEEENS_10bfloat16_tEfNS_4arch4Sm80ELb0ELb1ELb1ELb1ELb0ELb0ELb0ELb0ELi2ELi2ELi4ELi2ELb1EEENS1_21CollectiveEpilogueBwdISB_SC_SE_Li256ELb1ELb0ELi2EEENS1_19SingleTileSchedulerILb1ELb0ELb0ELi128EEEEEEEEEvNT_6ParamsE --------------------------
	.section	.text._ZN7cutlass13device_kernelIN5flash19enable_sm80_to_sm89INS1_16FlashAttnBwdSm80INS1_25CollectiveMainloopBwdSm80ILi2ELi1EN4cute5tupleIJNS5_1CILi64EEENS7_ILi128EEENS7_ILi96EEEEEENS_10bfloat16_tEfNS_4arch4Sm80ELb0ELb1ELb1ELb1ELb0ELb0ELb0ELb0ELi2ELi2ELi4ELi2ELb1EEENS1_21CollectiveEpilogueBwdISB_SC_SE_Li256ELb1ELb0ELi2EEENS1_19SingleTileSchedulerILb1ELb0ELb0ELi128EEEEEEEEEvNT_6ParamsE,"ax",@progbits
	.align	128
.text._ZN7cutlass13device_kernelIN5flash19enable_sm80_to_sm89INS1_16FlashAttnBwdSm80INS1_25CollectiveMainloopBwdSm80ILi2ELi1EN4cute5tupleIJNS5_1CILi64EEENS7_ILi128EEENS7_ILi96EEEEEENS_10bfloat16_tEfNS_4arch4Sm80ELb0ELb1ELb1ELb1ELb0ELb0ELb0ELb0ELi2ELi2ELi4ELi2ELb1EEENS1_21CollectiveEpilogueBwdISB_SC_SE_Li256ELb1ELb0ELi2EEENS1_19SingleTileSchedulerILb1ELb0ELb0ELi128EEEEEEEEEvNT_6ParamsE:
        .type           _ZN7cutlass13device_kernelIN5flash19enable_sm80_to_sm89INS1_16FlashAttnBwdSm80INS1_25CollectiveMainloopBwdSm80ILi2ELi1EN4cute5tupleIJNS5_1CILi64EEENS7_ILi128EEENS7_ILi96EEEEEENS_10bfloat16_tEfNS_4arch4Sm80ELb0ELb1ELb1ELb1ELb0ELb0ELb0ELb0ELi2ELi2ELi4ELi2ELb1EEENS1_21CollectiveEpilogueBwdISB_SC_SE_Li256ELb1ELb0ELi2EEENS1_19SingleTileSchedulerILb1ELb0ELb0ELi128EEEEEEEEEvNT_6ParamsE,@function
        .size           _ZN7cutlass13device_kernelIN5flash19enable_sm80_to_sm89INS1_16FlashAttnBwdSm80INS1_25CollectiveMainloopBwdSm80ILi2ELi1EN4cute5tupleIJNS5_1CILi64EEENS7_ILi128EEENS7_ILi96EEEEEENS_10bfloat16_tEfNS_4arch4Sm80ELb0ELb1ELb1ELb1ELb0ELb0ELb0ELb0ELi2ELi2ELi4ELi2ELb1EEENS1_21CollectiveEpilogueBwdISB_SC_SE_Li256ELb1ELb0ELi2EEENS1_19SingleTileSchedulerILb1ELb0ELb0ELi128EEEEEEEEEvNT_6ParamsE,(.L_x_87 - _ZN7cutlass13device_kernelIN5flash19enable_sm80_to_sm89INS1_16FlashAttnBwdSm80INS1_25CollectiveMainloopBwdSm80ILi2ELi1EN4cute5tupleIJNS5_1CILi64EEENS7_ILi128EEENS7_ILi96EEEEEENS_10bfloat16_tEfNS_4arch4Sm80ELb0ELb1ELb1ELb1ELb0ELb0ELb0ELb0ELi2ELi2ELi4ELi2ELb1EEENS1_21CollectiveEpilogueBwdISB_SC_SE_Li256ELb1ELb0ELi2EEENS1_19SingleTileSchedulerILb1ELb0ELb0ELi128EEEEEEEEEvNT_6ParamsE)
        .other          _ZN7cutlass13device_kernelIN5flash19enable_sm80_to_sm89INS1_16FlashAttnBwdSm80INS1_25CollectiveMainloopBwdSm80ILi2ELi1EN4cute5tupleIJNS5_1CILi64EEENS7_ILi128EEENS7_ILi96EEEEEENS_10bfloat16_tEfNS_4arch4Sm80ELb0ELb1ELb1ELb1ELb0ELb0ELb0ELb0ELi2ELi2ELi4ELi2ELb1EEENS1_21CollectiveEpilogueBwdISB_SC_SE_Li256ELb1ELb0ELi2EEENS1_19SingleTileSchedulerILb1ELb0ELb0ELi128EEEEEEEEEvNT_6ParamsE,@"STO_CUDA_ENTRY STV_DEFAULT"
_ZN7cutlass13device_kernelIN5flash19enable_sm80_to_sm89INS1_16FlashAttnBwdSm80INS1_25CollectiveMainloopBwdSm80ILi2ELi1EN4cute5tupleIJNS5_1CILi64EEENS7_ILi128EEENS7_ILi96EEEEEENS_10bfloat16_tEfNS_4arch4Sm80ELb0ELb1ELb1ELb1ELb0ELb0ELb0ELb0ELi2ELi2ELi4ELi2ELb1EEENS1_21CollectiveEpilogueBwdISB_SC_SE_Li256ELb1ELb0ELi2EEENS1_19SingleTileSchedulerILb1ELb0ELb0ELi128EEEEEEEEEvNT_6ParamsE:
[----:B------:R-:W-:Y:S01]  /*0000*/  LDC R1, c[0x0][0x28] ;  /* 0x00000a00ff017b82 */ /* 0x000fe20000000800 */
[----:B------:R-:W-:Y:S05]  /*0010*/  EXIT ;  /* 0x000000000000794d */ /* 0x000fea0003800000 */
.L_x_12:
        /* <DEDUP_REMOVED lines=14> */
.L_x_87:


//--------------------- .text._ZN7cutlass13device_kernelIN5flash19enable_sm80_to_sm89INS1_16FlashAttnBwdSm80INS1_25CollectiveMainloopBwdSm80ILi2ELi1EN4cute5tupleIJNS5_1CILi64EEENS7_ILi128EEENS7_ILi96EEEEEENS_10bfloat16_tEfNS_4arch4Sm80ELb0ELb1ELb1ELb1ELb1ELb0ELb0ELb0ELi2ELi2ELi4ELi2ELb1EEENS1_21CollectiveEpilogueBwdISB_SC_SE_Li256ELb1ELb0ELi2EEENS1_19SingleTileSchedulerILb1ELb0ELb0ELi128EEEEEEEEEvNT_6ParamsE --------------------------
	.section	.text._ZN7cutlass13device_kernelIN5flash19enable_sm80_to_sm89INS1_16FlashAttnBwdSm80INS1_25CollectiveMainloopBwdSm80ILi2ELi1EN4cute5tupleIJNS5_1CILi64EEENS7_ILi128EEENS7_ILi96EEEEEENS_10bfloat16_tEfNS_4arch4Sm80ELb0ELb1ELb1ELb1ELb1ELb0ELb0ELb0ELi2ELi2ELi4ELi2ELb1EEENS1_21CollectiveEpilogueBwdISB_SC_SE_Li256ELb1ELb0ELi2EEENS1_19SingleTileSchedulerILb1ELb0ELb0ELi128EEEEEEEEEvNT_6ParamsE,"ax",@progbits
	.align	128
.text._ZN7cutlass13device_kernelIN5flash19enable_sm80_to_sm89INS1_16FlashAttnBwdSm80INS1_25CollectiveMainloopBwdSm80ILi2ELi1EN4cute5tupleIJNS5_1CILi64EEENS7_ILi128EEENS7_ILi96EEEEEENS_10bfloat16_tEfNS_4arch4Sm80ELb0ELb1ELb1ELb1ELb1ELb0ELb0ELb0ELi2ELi2ELi4ELi2ELb1EEENS1_21CollectiveEpilogueBwdISB_SC_SE_Li256ELb1ELb0ELi2EEENS1_19SingleTileSchedulerILb1ELb0ELb0ELi128EEEEEEEEEvNT_6ParamsE:
        .type           _ZN7cutlass13device_kernelIN5flash19enable_sm80_to_sm89INS1_16FlashAttnBwdSm80INS1_25CollectiveMainloopBwdSm80ILi2ELi1EN4cute5tupleIJNS5_1CILi64EEENS7_ILi128EEENS7_ILi96EEEEEENS_10bfloat16_tEfNS_4arch4Sm80ELb0ELb1ELb1ELb1ELb1ELb0ELb0ELb0ELi2ELi2ELi4ELi2ELb1EEENS1_21CollectiveEpilogueBwdISB_SC_SE_Li256ELb1ELb0ELi2EEENS1_19SingleTileSchedulerILb1ELb0ELb0ELi128EEEEEEEEEvNT_6ParamsE,@function
        .size           _ZN7cutlass13device_kernelIN5flash19enable_sm80_to_sm89INS1_16FlashAttnBwdSm80INS1_25CollectiveMainloopBwdSm80ILi2ELi1EN4cute5tupleIJNS5_1CILi64EEENS7_ILi128EEENS7_ILi96EEEEEENS_10bfloat16_tEfNS_4arch4Sm80ELb0ELb1ELb1ELb1ELb1ELb0ELb0ELb0ELi2ELi2ELi4ELi2ELb1EEENS1_21CollectiveEpilogueBwdISB_SC_SE_Li256ELb1ELb0ELi2EEENS1_19SingleTileSchedulerILb1ELb0ELb0ELi128EEEEEEEEEvNT_6ParamsE,(.L_x_88 - _ZN7cutlass13device_kernelIN5flash19enable_sm80_to_sm89INS1_16FlashAttnBwdSm80INS1_25CollectiveMainloopBwdSm80ILi2ELi1EN4cute5tupleIJNS5_1CILi64EEENS7_ILi128EEENS7_ILi96EEEEEENS_10bfloat16_tEfNS_4arch4Sm80ELb0ELb1ELb1ELb1ELb1ELb0ELb0ELb0ELi2ELi2ELi4ELi2ELb1EEENS1_21CollectiveEpilogueBwdISB_SC_SE_Li256ELb1ELb0ELi2EEENS1_19SingleTileSchedulerILb1ELb0ELb0ELi128EEEEEEEEEvNT_6ParamsE)
        .other          _ZN7cutlass13device_kernelIN5flash19enable_sm80_to_sm89INS1_16FlashAttnBwdSm80INS1_25CollectiveMainloopBwdSm80ILi2ELi1EN4cute5tupleIJNS5_1CILi64EEENS7_ILi128EEENS7_ILi96EEEEEENS_10bfloat16_tEfNS_4arch4Sm80ELb0ELb1ELb1ELb1ELb1ELb0ELb0ELb0ELi2ELi2ELi4ELi2ELb1EEENS1_21CollectiveEpilogueBwdISB_SC_SE_Li256ELb1ELb0ELi2EEENS1_19SingleTileSchedulerILb1ELb0ELb0ELi128EEEEEEEEEvNT_6ParamsE,@"STO_CUDA_ENTRY STV_DEFAULT"
_ZN7cutlass13device_kernelIN5flash19enable_sm80_to_sm89INS1_16FlashAttnBwdSm80INS1_25CollectiveMainloopBwdSm80ILi2ELi1EN4cute5tupleIJNS5_1CILi64EEENS7_ILi128EEENS7_ILi96EEEEEENS_10bfloat16_tEfNS_4arch4Sm80ELb0ELb1ELb1ELb1ELb1ELb0ELb0ELb0ELi2ELi2ELi4ELi2ELb1EEENS1_21CollectiveEpilogueBwdISB_SC_SE_Li256ELb1ELb0ELi2EEENS1_19SingleTileSchedulerILb1ELb0ELb0ELi128EEEEEEEEEvNT_6ParamsE:
[----:B------:R-:W-:Y:S01]  /*0000*/  LDC R1, c[0x0][0x28] ;  /* 0x00000a00ff017b82 */ /* 0x000fe20000000800 */
[----:B------:R-:W-:Y:S05]  /*0010*/  EXIT ;  /* 0x000000000000794d */ /* 0x000fea0003800000 */
.L_x_13:
        /* <DEDUP_REMOVED lines=14> */
.L_x_88:


//--------------------- .text._ZN7cutlass13device_kernelIN5flash19enable_sm80_to_sm89INS1_16FlashAttnBwdSm80INS1_25CollectiveMainloopBwdSm80ILi2ELi1EN4cute5tupleIJNS5_1CILi64EEENS7_ILi128EEENS7_ILi96EEEEEENS_10bfloat16_tEfNS_4arch4Sm80ELb0ELb1ELb1ELb1ELb0ELb0ELb0ELb0ELi2ELi2ELi4ELi2ELb1EEENS1_24CollectiveEpilogueBwdGQAISB_fSE_Li256ELb1ELb0EEENS1_19SingleTileSchedulerILb1ELb0ELb0ELi128EEEEEEEEEvNT_6ParamsE --------------------------
	.section	.text._ZN7cutlass13device_kernelIN5flash19enable_sm80_to_sm89INS1_16FlashAttnBwdSm80INS1_25CollectiveMainloopBwdSm80ILi2ELi1EN4cute5tupleIJNS5_1CILi64EEENS7_ILi128EEENS7_ILi96EEEEEENS_10bfloat16_tEfNS_4arch4Sm80ELb0ELb1ELb1ELb1ELb0ELb0ELb0ELb0ELi2ELi2ELi4ELi2ELb1EEENS1_24CollectiveEpilogueBwdGQAISB_fSE_Li256ELb1ELb0EEENS1_19SingleTileSchedulerILb1ELb0ELb0ELi128EEEEEEEEEvNT_6ParamsE,"ax",@progbits
	.align	128
.text._ZN7cutlass13device_kernelIN5flash19enable_sm80_to_sm89INS1_16FlashAttnBwdSm80INS1_25CollectiveMainloopBwdSm80ILi2ELi1EN4cute5tupleIJNS5_1CILi64EEENS7_ILi128EEENS7_ILi96EEEEEENS_10bfloat16_tEfNS_4arch4Sm80ELb0ELb1ELb1ELb1ELb0ELb0ELb0ELb0ELi2ELi2ELi4ELi2ELb1EEENS1_24CollectiveEpilogueBwdGQAISB_fSE_Li256ELb1ELb0EEENS1_19SingleTileSchedulerILb1ELb0ELb0ELi128EEEEEEEEEvNT_6ParamsE:
        .type           _ZN7cutlass13device_kernelIN5flash19enable_sm80_to_sm89INS1_16FlashAttnBwdSm80INS1_25CollectiveMainloopBwdSm80ILi2ELi1EN4cute5tupleIJNS5_1CILi64EEENS7_ILi128EEENS7_ILi96EEEEEENS_10bfloat16_tEfNS_4arch4Sm80ELb0ELb1ELb1ELb1ELb0ELb0ELb0ELb0ELi2ELi2ELi4ELi2ELb1EEENS1_24CollectiveEpilogueBwdGQAISB_fSE_Li256ELb1ELb0EEENS1_19SingleTileSchedulerILb1ELb0ELb0ELi128EEEEEEEEEvNT_6ParamsE,@function
        .size           _ZN7cutlass13device_kernelIN5flash19enable_sm80_to_sm89INS1_16FlashAttnBwdSm80INS1_25CollectiveMainloopBwdSm80ILi2ELi1EN4cute5tupleIJNS5_1CILi64EEENS7_ILi128EEENS7_ILi96EEEEEENS_10bfloat16_tEfNS_4arch4Sm80ELb0ELb1ELb1ELb1ELb0ELb0ELb0ELb0ELi2ELi2ELi4ELi2ELb1EEENS1_24CollectiveEpilogueBwdGQAISB_fSE_Li256ELb1ELb0EEENS1_19SingleTileSchedulerILb1ELb0ELb0ELi128EEEEEEEEEvNT_6ParamsE,(.L_x_89 - _ZN7cutlass13device_kernelIN5flash19enable_sm80_to_sm89INS1_16FlashAttnBwdSm80INS1_25CollectiveMainloopBwdSm80ILi2ELi1EN4cute5tupleIJNS5_1CILi64EEENS7_ILi128EEENS7_ILi96EEEEEENS_10bfloat16_tEfNS_4arch4Sm80ELb0ELb1ELb1ELb1ELb0ELb0ELb0ELb0ELi2ELi2ELi4ELi2ELb1EEENS1_24CollectiveEpilogueBwdGQAISB_fSE_Li256ELb1ELb0EEENS1_19SingleTileSchedulerILb1ELb0ELb0ELi128EEEEEEEEEvNT_6ParamsE)
        .other          _ZN7cutlass13device_kernelIN5flash19enable_sm80_to_sm89INS1_16FlashAttnBwdSm80INS1_25CollectiveMainloopBwdSm80ILi2ELi1EN4cute5tupleIJNS5_1CILi64EEENS7_ILi128EEENS7_ILi96EEEEEENS_10bfloat16_tEfNS_4arch4Sm80ELb0ELb1ELb1ELb1ELb0ELb0ELb0ELb0ELi2ELi2ELi4ELi2ELb1EEENS1_24CollectiveEpilogueBwdGQAISB_fSE_Li256ELb1ELb0EEENS1_19SingleTileSchedulerILb1ELb0ELb0ELi128EEEEEEEEEvNT_6ParamsE,@"STO_CUDA_ENTRY STV_DEFAULT"
_ZN7cutlass13device_kernelIN5flash19enable_sm80_to_sm89INS1_16FlashAttnBwdSm80INS1_25CollectiveMainloopBwdSm80ILi2ELi1EN4cute5tupleIJNS5_1CILi64EEENS7_ILi128EEENS7_ILi96EEEEEENS_10bfloat16_tEfNS_4arch4Sm80ELb0ELb1ELb1ELb1ELb0ELb0ELb0ELb0ELi2ELi2ELi4ELi2ELb1EEENS1_24CollectiveEpilogueBwdGQAISB_fSE_Li256ELb1ELb0EEENS1_19SingleTileSchedulerILb1ELb0ELb0ELi128EEEEEEEEEvNT_6ParamsE:
[----:B------:R-:W-:Y:S01]  /*0000*/  LDC R1, c[0x0][0x28] ;  /* 0x00000a00ff017b82 */ /* 0x000fe20000000800 */
[----:B------:R-:W-:Y:S05]  /*0010*/  EXIT ;  /* 0x000000000000794d */ /* 0x000fea0003800000 */
.L_x_14:
        /* <DEDUP_REMOVED lines=14> */
.L_x_89:


//--------------------- .text._ZN7cutlass13device_kernelIN5flash19enable_sm80_to_sm89INS1_16FlashAttnBwdSm80INS1_25CollectiveMainloopBwdSm80ILi2ELi1EN4cute5tupleIJNS5_1CILi64EEENS7_ILi128EEENS7_ILi96EEEEEENS_10bfloat16_tEfNS_4arch4Sm80ELb0ELb1ELb1ELb1ELb1ELb0ELb0ELb0ELi2ELi2ELi4ELi2ELb1EEENS1_24CollectiveEpilogueBwdGQAISB_fSE_Li256ELb1ELb1EEENS1_19SingleTileSchedulerILb1ELb0ELb0ELi128EEEEEEEEEvNT_6ParamsE --------------------------
	.section	.text._ZN7cutlass13device_kernelIN5flash19enable_sm80_to_sm89INS1_16FlashAttnBwdSm80INS1_25CollectiveMainloopBwdSm80ILi2ELi1EN4cute5tupleIJNS5_1CILi64EEENS7_ILi128EEENS7_ILi96EEEEEENS_10bfloat16_tEfNS_4arch4Sm80ELb0ELb1ELb1ELb1ELb1ELb0ELb0ELb0ELi2ELi2ELi4ELi2ELb1EEENS1_24CollectiveEpilogueBwdGQAISB_fSE_Li256ELb1ELb1EEENS1_19SingleTileSchedulerILb1ELb0ELb0ELi128EEEEEEEEEvNT_6ParamsE,"ax",@progbits
	.align	128
.text._ZN7cutlass13device_kernelIN5flash19enable_sm80_to_sm89INS1_16FlashAttnBwdSm80INS1_25CollectiveMainloopBwdSm80ILi2ELi1EN4cute5tupleIJNS5_1CILi64EEENS7_ILi128EEENS7_ILi96EEEEEENS_10bfloat16_tEfNS_4arch4Sm80ELb0ELb1ELb1ELb1ELb1ELb0ELb0ELb0ELi2ELi2ELi4ELi2ELb1EEENS1_24CollectiveEpilogueBwdGQAISB_fSE_Li256ELb1ELb1EEENS1_19SingleTileSchedulerILb1ELb0ELb0ELi128EEEEEEEEEvNT_6ParamsE:
        .type           _ZN7cutlass13device_kernelIN5flash19enable_sm80_to_sm89INS1_16FlashAttnBwdSm80INS1_25CollectiveMainloopBwdSm80ILi2ELi1EN4cute5tupleIJNS5_1CILi64EEENS7_ILi128EEENS7_ILi96EEEEEENS_10bfloat16_tEfNS_4arch4Sm80ELb0ELb1ELb1ELb1ELb1ELb0ELb0ELb0ELi2ELi2ELi4ELi2ELb1EEENS1_24CollectiveEpilogueBwdGQAISB_fSE_Li256ELb1ELb1EEENS1_19SingleTileSchedulerILb1ELb0ELb0ELi128EEEEEEEEEvNT_6ParamsE,@function
        .size           _ZN7cutlass13device_kernelIN5flash19enable_sm80_to_sm89INS1_16FlashAttnBwdSm80INS1_25CollectiveMainloopBwdSm80ILi2ELi1EN4cute5tupleIJNS5_1CILi64EEENS7_ILi128EEENS7_ILi96EEEEEENS_10bfloat16_tEfNS_4arch4Sm80ELb0ELb1ELb1ELb1ELb1ELb0ELb0ELb0ELi2ELi2ELi4ELi2ELb1EEENS1_24CollectiveEpilogueBwdGQAISB_fSE_Li256ELb1ELb1EEENS1_19SingleTileSchedulerILb1ELb0ELb0ELi128EEEEEEEEEvNT_6ParamsE,(.L_x_90 - _ZN7cutlass13device_kernelIN5flash19enable_sm80_to_sm89INS1_16FlashAttnBwdSm80INS1_25CollectiveMainloopBwdSm80ILi2ELi1EN4cute5tupleIJNS5_1CILi64EEENS7_ILi128EEENS7_ILi96EEEEEENS_10bfloat16_tEfNS_4arch4Sm80ELb0ELb1ELb1ELb1ELb1ELb0ELb0ELb0ELi2ELi2ELi4ELi2ELb1EEENS1_24CollectiveEpilogueBwdGQAISB_fSE_Li256ELb1ELb1EEENS1_19SingleTileSchedulerILb1ELb0ELb0ELi128EEEEEEEEEvNT_6ParamsE)
        .other          _ZN7cutlass13device_kernelIN5flash19enable_sm80_to_sm89INS1_16FlashAttnBwdSm80INS1_25CollectiveMainloopBwdSm80ILi2ELi1EN4cute5tupleIJNS5_1CILi64EEENS7_ILi128EEENS7_ILi96EEEEEENS_10bfloat16_tEfNS_4arch4Sm80ELb0ELb1ELb1ELb1ELb1ELb0ELb0ELb0ELi2ELi2ELi4ELi2ELb1EEENS1_24CollectiveEpilogueBwdGQAISB_fSE_Li256ELb1ELb1EEENS1_19SingleTileSchedulerILb1ELb0ELb0ELi128EEEEEEEEEvNT_6ParamsE,@"STO_CUDA_ENTRY STV_DEFAULT"
_ZN7cutlass13device_kernelIN5flash19enable_sm80_to_sm89INS1_16FlashAttnBwdSm80INS1_25CollectiveMainloopBwdSm80ILi2ELi1EN4cute5tupleIJNS5_1CILi64EEENS7_ILi128EEENS7_ILi96EEEEEENS_10bfloat16_tEfNS_4arch4Sm80ELb0ELb1ELb1ELb1ELb1ELb0ELb0ELb0ELi2ELi2ELi4ELi2ELb1EEENS1_24CollectiveEpilogueBwdGQAISB_fSE_Li256ELb1ELb1EEENS1_19SingleTileSchedulerILb1ELb0ELb0ELi128EEEEEEEEEvNT_6ParamsE:
[----:B------:R-:W-:Y:S01]  /*0000*/  LDC R1, c[0x0][0x28] ;  /* 0x00000a00ff017b82 */ /* 0x000fe20000000800 */
[----:B------:R-:W-:Y:S05]  /*0010*/  EXIT ;  /* 0x000000000000794d */ /* 0x000fea0003800000 */
.L_x_15:
        /* <DEDUP_REMOVED lines=14> */
.L_x_90:


//--------------------- .text._ZN7cutlass13device_kernelIN5flash19enable_sm80_to_sm89INS1_16FlashAttnBwdSm80INS1_25CollectiveMainloopBwdSm80ILi2ELi1EN4cute5tupleIJNS5_1CILi64EEENS7_ILi128EEENS7_ILi96EEEEEENS_10bfloat16_tEfNS_4arch4Sm80ELb1ELb0ELb1ELb0ELb0ELb0ELb0ELb0ELi2ELi2ELi4ELi2ELb1EEENS1_21CollectiveEpilogueBwdISB_SC_SE_Li256ELb0ELb0ELi2EEENS1_25SingleTileBwdLPTSchedulerILb0ELi128ELb0EEEEEEEEEvNT_6ParamsE --------------------------
	.section	.text._ZN7cutlass13device_kernelIN5flash19enable_sm80_to_sm89INS1_16FlashAttnBwdSm80INS1_25CollectiveMainloopBwdSm80ILi2ELi1EN4cute5tupleIJNS5_1CILi64EEENS7_ILi128EEENS7_ILi96EEEEEENS_10bfloat16_tEfNS_4arch4Sm80ELb1ELb0ELb1ELb0ELb0ELb0ELb0ELb0ELi2ELi2ELi4ELi2ELb1EEENS1_21CollectiveEpilogueBwdISB_SC_SE_Li256ELb0ELb0ELi2EEENS1_25SingleTileBwdLPTSchedulerILb0ELi128ELb0EEEEEEEEEvNT_6ParamsE,"ax",@progbits
	.align	128
.text._ZN7cutlass13device_kernelIN5flash19enable_sm80_to_sm89INS1_16FlashAttnBwdSm80INS1_25CollectiveMainloopBwdSm80ILi2ELi1EN4cute5tupleIJNS5_1CILi64EEENS7_ILi128EEENS7_ILi96EEEEEENS_10bfloat16_tEfNS_4arch4Sm80ELb1ELb0ELb1ELb0ELb0ELb0ELb0ELb0ELi2ELi2ELi4ELi2ELb1EEENS1_21CollectiveEpilogueBwdISB_SC_SE_Li256ELb0ELb0ELi2EEENS1_25SingleTileBwdLPTSchedulerILb0ELi128ELb0EEEEEEEEEvNT_6ParamsE:
        .type           _ZN7cutlass13device_kernelIN5flash19enable_sm80_to_sm89INS1_16FlashAttnBwdSm80INS1_25CollectiveMainloopBwdSm80ILi2ELi1EN4cute5tupleIJNS5_1CILi64EEENS7_ILi128EEENS7_ILi96EEEEEENS_10bfloat16_tEfNS_4arch4Sm80ELb1ELb0ELb1ELb0ELb0ELb0ELb0ELb0ELi2ELi2ELi4ELi2ELb1EEENS1_21CollectiveEpilogueBwdISB_SC_SE_Li256ELb0ELb0ELi2EEENS1_25SingleTileBwdLPTSchedulerILb0ELi128ELb0EEEEEEEEEvNT_6ParamsE,@function
        .size           _ZN7cutlass13device_kernelIN5flash19enable_sm80_to_sm89INS1_16FlashAttnBwdSm80INS1_25CollectiveMainloopBwdSm80ILi2ELi1EN4cute5tupleIJNS5_1CILi64EEENS7_ILi128EEENS7_ILi96EEEEEENS_10bfloat16_tEfNS_4arch4Sm80ELb1ELb0ELb1ELb0ELb0ELb0ELb0ELb0ELi2ELi2ELi4ELi2ELb1EEENS1_21CollectiveEpilogueBwdISB_SC_SE_Li256ELb0ELb0ELi2EEENS1_25SingleTileBwdLPTSchedulerILb0ELi128ELb0EEEEEEEEEvNT_6ParamsE,(.L_x_91 - _ZN7cutlass13device_kernelIN5flash19enable_sm80_to_sm89INS1_16FlashAttnBwdSm80INS1_25CollectiveMainloopBwdSm80ILi2ELi1EN4cute5tupleIJNS5_1CILi64EEENS7_ILi128EEENS7_ILi96EEEEEENS_10bfloat16_tEfNS_4arch4Sm80ELb1ELb0ELb1ELb0ELb0ELb0ELb0ELb0ELi2ELi2ELi4ELi2ELb1EEENS1_21CollectiveEpilogueBwdISB_SC_SE_Li256ELb0ELb0ELi2EEENS1_25SingleTileBwdLPTSchedulerILb0ELi128ELb0EEEEEEEEEvNT_6ParamsE)
        .other          _ZN7cutlass13device_kernelIN5flash19enable_sm80_to_sm89INS1_16FlashAttnBwdSm80INS1_25CollectiveMainloopBwdSm80ILi2ELi1EN4cute5tupleIJNS5_1CILi64EEENS7_ILi128EEENS7_ILi96EEEEEENS_10bfloat16_tEfNS_4arch4Sm80ELb1ELb0ELb1ELb0ELb0ELb0ELb0ELb0ELi2ELi2ELi4ELi2ELb1EEENS1_21CollectiveEpilogueBwdISB_SC_SE_Li256ELb0ELb0ELi2EEENS1_25SingleTileBwdLPTSchedulerILb0ELi128ELb0EEEEEEEEEvNT_6ParamsE,@"STO_CUDA_ENTRY STV_DEFAULT"
_ZN7cutlass13device_kernelIN5flash19enable_sm80_to_sm89INS1_16FlashAttnBwdSm80INS1_25CollectiveMainloopBwdSm80ILi2ELi1EN4cute5tupleIJNS5_1CILi64EEENS7_ILi128EEENS7_ILi96EEEEEENS_10bfloat16_tEfNS_4arch4Sm80ELb1ELb0ELb1ELb0ELb0ELb0ELb0ELb0ELi2ELi2ELi4ELi2ELb1EEENS1_21CollectiveEpilogueBwdISB_SC_SE_Li256ELb0ELb0ELi2EEENS1_25SingleTileBwdLPTSchedulerILb0ELi128ELb0EEEEEEEEEvNT_6ParamsE:
[----:B------:R-:W-:Y:S01]  /*0000*/  LDC R1, c[0x0][0x28] ;  /* 0x00000a00ff017b82 */ /* 0x000fe20000000800 */
[----:B------:R-:W-:Y:S05]  /*0010*/  EXIT ;  /* 0x000000000000794d */ /* 0x000fea0003800000 */
.L_x_16:
        /* <DEDUP_REMOVED lines=14> */
.L_x_91:


//--------------------- .text._ZN7cutlass13device_kernelIN5flash19enable_sm80_to_sm89INS1_16FlashAttnBwdSm80INS1_25CollectiveMainloopBwdSm80ILi2ELi1EN4cute5tupleIJNS5_1CILi64EEENS7_ILi128EEENS7_ILi96EEEEEENS_10bfloat16_tEfNS_4arch4Sm80ELb1ELb0ELb1ELb0ELb1ELb0ELb0ELb0ELi2ELi2ELi4ELi2ELb1EEENS1_21CollectiveEpilogueBwdISB_SC_SE_Li256ELb0ELb0ELi2EEENS1_25SingleTileBwdLPTSchedulerILb0ELi128ELb1EEEEEEEEEvNT_6ParamsE --------------------------
	.section	.text._ZN7cutlass13device_kernelIN5flash19enable_sm80_to_sm89INS1_16FlashAttnBwdSm80INS1_25CollectiveMainloopBwdSm80ILi2ELi1EN4cute5tupleIJNS5_1CILi64EEENS7_ILi128EEENS7_ILi96EEEEEENS_10bfloat16_tEfNS_4arch4Sm80ELb1ELb0ELb1ELb0ELb1ELb0ELb0ELb0ELi2ELi2ELi4ELi2ELb1EEENS1_21CollectiveEpilogueBwdISB_SC_SE_Li256ELb0ELb0ELi2EEENS1_25SingleTileBwdLPTSchedulerILb0ELi128ELb1EEEEEEEEEvNT_6ParamsE,"ax",@progbits
	.align	128
.text._ZN7cutlass13device_kernelIN5flash19enable_sm80_to_sm89INS1_16FlashAttnBwdSm80INS1_25CollectiveMainloopBwdSm80ILi2ELi1EN4cute5tupleIJNS5_1CILi64EEENS7_ILi128EEENS7_ILi96EEEEEENS_10bfloat16_tEfNS_4arch4Sm80ELb1ELb0ELb1ELb0ELb1ELb0ELb0ELb0ELi2ELi2ELi4ELi2ELb1EEENS1_21CollectiveEpilogueBwdISB_SC_SE_Li256ELb0ELb0ELi2EEENS1_25SingleTileBwdLPTSchedulerILb0ELi128ELb1EEEEEEEEEvNT_6ParamsE:
        .type           _ZN7cutlass13device_kernelIN5flash19enable_sm80_to_sm89INS1_16FlashAttnBwdSm80INS1_25CollectiveMainloopBwdSm80ILi2ELi1EN4cute5tupleIJNS5_1CILi64EEENS7_ILi128EEENS7_ILi96EEEEEENS_10bfloat16_tEfNS_4arch4Sm80ELb1ELb0ELb1ELb0ELb1ELb0ELb0ELb0ELi2ELi2ELi4ELi2ELb1EEENS1_21CollectiveEpilogueBwdISB_SC_SE_Li256ELb0ELb0ELi2EEENS1_25SingleTileBwdLPTSchedulerILb0ELi128ELb1EEEEEEEEEvNT_6ParamsE,@function
        .size           _ZN7cutlass13device_kernelIN5flash19enable_sm80_to_sm89INS1_16FlashAttnBwdSm80INS1_25CollectiveMainloopBwdSm80ILi2ELi1EN4cute5tupleIJNS5_1CILi64EEENS7_ILi128EEENS7_ILi96EEEEEENS_10bfloat16_tEfNS_4arch4Sm80ELb1ELb0ELb1ELb0ELb1ELb0ELb0ELb0ELi2ELi2ELi4ELi2ELb1EEENS1_21CollectiveEpilogueBwdISB_SC_SE_Li256ELb0ELb0ELi2EEENS1_25SingleTileBwdLPTSchedulerILb0ELi128ELb1EEEEEEEEEvNT_6ParamsE,(.L_x_92 - _ZN7cutlass13device_kernelIN5flash19enable_sm80_to_sm89INS1_16FlashAttnBwdSm80INS1_25CollectiveMainloopBwdSm80ILi2ELi1EN4cute5tupleIJNS5_1CILi64EEENS7_ILi128EEENS7_ILi96EEEEEENS_10bfloat16_tEfNS_4arch4Sm80ELb1ELb0ELb1ELb0ELb1ELb0ELb0ELb0ELi2ELi2ELi4ELi2ELb1EEENS1_21CollectiveEpilogueBwdISB_SC_SE_Li256ELb0ELb0ELi2EEENS1_25SingleTileBwdLPTSchedulerILb0ELi128ELb1EEEEEEEEEvNT_6ParamsE)
        .other          _ZN7cutlass13device_kernelIN5flash19enable_sm80_to_sm89INS1_16FlashAttnBwdSm80INS1_25CollectiveMainloopBwdSm80ILi2ELi1EN4cute5tupleIJNS5_1CILi64EEENS7_ILi128EEENS7_ILi96EEEEEENS_10bfloat16_tEfNS_4arch4Sm80ELb1ELb0ELb1ELb0ELb1ELb0ELb0ELb0ELi2ELi2ELi4ELi2ELb1EEENS1_21CollectiveEpilogueBwdISB_SC_SE_Li256ELb0ELb0ELi2EEENS1_25SingleTileBwdLPTSchedulerILb0ELi128ELb1EEEEEEEEEvNT_6ParamsE,@"STO_CUDA_ENTRY STV_DEFAULT"
_ZN7cutlass13device_kernelIN5flash19enable_sm80_to_sm89INS1_16FlashAttnBwdSm80INS1_25CollectiveMainloopBwdSm80ILi2ELi1EN4cute5tupleIJNS5_1CILi64EEENS7_ILi128EEENS7_ILi96EEEEEENS_10bfloat16_tEfNS_4arch4Sm80ELb1ELb0ELb1ELb0ELb1ELb0ELb0ELb0ELi2ELi2ELi4ELi2ELb1EEENS1_21CollectiveEpilogueBwdISB_SC_SE_Li256ELb0ELb0ELi2EEENS1_25SingleTileBwdLPTSchedulerILb0ELi128ELb1EEEEEEEEEvNT_6ParamsE:
[----:B------:R-:W-:Y:S01]  /*0000*/  LDC R1, c[0x0][0x28] ;  /* 0x00000a00ff017b82 */ /* 0x000fe20000000800 */
[----:B------:R-:W-:Y:S05]  /*0010*/  EXIT ;  /* 0x000000000000794d */ /* 0x000fea0003800000 */
.L_x_17:
        /* <DEDUP_REMOVED lines=14> */
.L_x_92:


//--------------------- .text._ZN7cutlass13device_kernelIN5flash19enable_sm80_to_sm89INS1_16FlashAttnBwdSm80INS1_25CollectiveMainloopBwdSm80ILi2ELi1EN4cute5tupleIJNS5_1CILi64EEENS7_ILi128EEENS7_ILi96EEEEEENS_10bfloat16_tEfNS_4arch4Sm80ELb1ELb0ELb1ELb0ELb0ELb0ELb0ELb0ELi2ELi2ELi4ELi2ELb1EEENS1_24CollectiveEpilogueBwdGQAISB_fSE_Li256ELb0ELb0EEENS1_25SingleTileBwdLPTSchedulerILb0ELi128ELb0EEEEEEEEEvNT_6ParamsE --------------------------
	.section	.text._ZN7cutlass13device_kernelIN5flash19enable_sm80_to_sm89INS1_16FlashAttnBwdSm80INS1_25CollectiveMainloopBwdSm80ILi2ELi1EN4cute5tupleIJNS5_1CILi64EEENS7_ILi128EEENS7_ILi96EEEEEENS_10bfloat16_tEfNS_4arch4Sm80ELb1ELb0ELb1ELb0ELb0ELb0ELb0ELb0ELi2ELi2ELi4ELi2ELb1EEENS1_24CollectiveEpilogueBwdGQAISB_fSE_Li256ELb0ELb0EEENS1_25SingleTileBwdLPTSchedulerILb0ELi128ELb0EEEEEEEEEvNT_6ParamsE,"ax",@progbits
	.align	128
.text._ZN7cutlass13device_kernelIN5flash19enable_sm80_to_sm89INS1_16FlashAttnBwdSm80INS1_25CollectiveMainloopBwdSm80ILi2ELi1EN4cute5tupleIJNS5_1CILi64EEENS7_ILi128EEENS7_ILi96EEEEEENS_10bfloat16_tEfNS_4arch4Sm80ELb1ELb0ELb1ELb0ELb0ELb0ELb0ELb0ELi2ELi2ELi4ELi2ELb1EEENS1_24CollectiveEpilogueBwdGQAISB_fSE_Li256ELb0ELb0EEENS1_25SingleTileBwdLPTSchedulerILb0ELi128ELb0EEEEEEEEEvNT_6ParamsE:
        .type           _ZN7cutlass13device_kernelIN5flash19enable_sm80_to_sm89INS1_16FlashAttnBwdSm80INS1_25CollectiveMainloopBwdSm80ILi2ELi1EN4cute5tupleIJNS5_1CILi64EEENS7_ILi128EEENS7_ILi96EEEEEENS_10bfloat16_tEfNS_4arch4Sm80ELb1ELb0ELb1ELb0ELb0ELb0ELb0ELb0ELi2ELi2ELi4ELi2ELb1EEENS1_24CollectiveEpilogueBwdGQAISB_fSE_Li256ELb0ELb0EEENS1_25SingleTileBwdLPTSchedulerILb0ELi128ELb0EEEEEEEEEvNT_6ParamsE,@function
        .size           _ZN7cutlass13device_kernelIN5flash19enable_sm80_to_sm89INS1_16FlashAttnBwdSm80INS1_25CollectiveMainloopBwdSm80ILi2ELi1EN4cute5tupleIJNS5_1CILi64EEENS7_ILi128EEENS7_ILi96EEEEEENS_10bfloat16_tEfNS_4arch4Sm80ELb1ELb0ELb1ELb0ELb0ELb0ELb0ELb0ELi2ELi2ELi4ELi2ELb1EEENS1_24CollectiveEpilogueBwdGQAISB_fSE_Li256ELb0ELb0EEENS1_25SingleTileBwdLPTSchedulerILb0ELi128ELb0EEEEEEEEEvNT_6ParamsE,(.L_x_93 - _ZN7cutlass13device_kernelIN5flash19enable_sm80_to_sm89INS1_16FlashAttnBwdSm80INS1_25CollectiveMainloopBwdSm80ILi2ELi1EN4cute5tupleIJNS5_1CILi64EEENS7_ILi128EEENS7_ILi96EEEEEENS_10bfloat16_tEfNS_4arch4Sm80ELb1ELb0ELb1ELb0ELb0ELb0ELb0ELb0ELi2ELi2ELi4ELi2ELb1EEENS1_24CollectiveEpilogueBwdGQAISB_fSE_Li256ELb0ELb0EEENS1_25SingleTileBwdLPTSchedulerILb0ELi128ELb0EEEEEEEEEvNT_6ParamsE)
        .other          _ZN7cutlass13device_kernelIN5flash19enable_sm80_to_sm89INS1_16FlashAttnBwdSm80INS1_25CollectiveMainloopBwdSm80ILi2ELi1EN4cute5tupleIJNS5_1CILi64EEENS7_ILi128EEENS7_ILi96EEEEEENS_10bfloat16_tEfNS_4arch4Sm80ELb1ELb0ELb1ELb0ELb0ELb0ELb0ELb0ELi2ELi2ELi4ELi2ELb1EEENS1_24CollectiveEpilogueBwdGQAISB_fSE_Li256ELb0ELb0EEENS1_25SingleTileBwdLPTSchedulerILb0ELi128ELb0EEEEEEEEEvNT_6ParamsE,@"STO_CUDA_ENTRY STV_DEFAULT"
_ZN7cutlass13device_kernelIN5flash19enable_sm80_to_sm89INS1_16FlashAttnBwdSm80INS1_25CollectiveMainloopBwdSm80ILi2ELi1EN4cute5tupleIJNS5_1CILi64EEENS7_ILi128EEENS7_ILi96EEEEEENS_10bfloat16_tEfNS_4arch4Sm80ELb1ELb0ELb1ELb0ELb0ELb0ELb0ELb0ELi2ELi2ELi4ELi2ELb1EEENS1_24CollectiveEpilogueBwdGQAISB_fSE_Li256ELb0ELb0EEENS1_25SingleTileBwdLPTSchedulerILb0ELi128ELb0EEEEEEEEEvNT_6ParamsE:
[----:B------:R-:W-:Y:S01]  /*0000*/  LDC R1, c[0x0][0x28] ;  /* 0x00000a00ff017b82 */ /* 0x000fe20000000800 */
[----:B------:R-:W-:Y:S05]  /*0010*/  EXIT ;  /* 0x000000000000794d */ /* 0x000fea0003800000 */
.L_x_18:
        /* <DEDUP_REMOVED lines=14> */
.L_x_93:


//--------------------- .text._ZN7cutlass13device_kernelIN5flash19enable_sm80_to_sm89INS1_16FlashAttnBwdSm80INS1_25CollectiveMainloopBwdSm80ILi2ELi1EN4cute5tupleIJNS5_1CILi64EEENS7_ILi128EEENS7_ILi96EEEEEENS_10bfloat16_tEfNS_4arch4Sm80ELb1ELb0ELb1ELb0ELb1ELb0ELb0ELb0ELi2ELi2ELi4ELi2ELb1EEENS1_24CollectiveEpilogueBwdGQAISB_fSE_Li256ELb0ELb1EEENS1_25SingleTileBwdLPTSchedulerILb0ELi128ELb1EEEEEEEEEvNT_6ParamsE --------------------------
	.section	.text._ZN7cutlass13device_kernelIN5flash19enable_sm80_to_sm89INS1_16FlashAttnBwdSm80INS1_25CollectiveMainloopBwdSm80ILi2ELi1EN4cute5tupleIJNS5_1CILi64EEENS7_ILi128EEENS7_ILi96EEEEEENS_10bfloat16_tEfNS_4arch4Sm80ELb1ELb0ELb1ELb0ELb1ELb0ELb0ELb0ELi2ELi2ELi4ELi2ELb1EEENS1_24CollectiveEpilogueBwdGQAISB_fSE_Li256ELb0ELb1EEENS1_25SingleTileBwdLPTSchedulerILb0ELi128ELb1EEEEEEEEEvNT_6ParamsE,"ax",@progbits
	.align	128
.text._ZN7cutlass13device_kernelIN5flash19enable_sm80_to_sm89INS1_16FlashAttnBwdSm80INS1_25CollectiveMainloopBwdSm80ILi2ELi1EN4cute5tupleIJNS5_1CILi64EEENS7_ILi128EEENS7_ILi96EEEEEENS_10bfloat16_tEfNS_4arch4Sm80ELb1ELb0ELb1ELb0ELb1ELb0ELb0ELb0ELi2ELi2ELi4ELi2ELb1EEENS1_24CollectiveEpilogueBwdGQAISB_fSE_Li256ELb0ELb1EEENS1_25SingleTileBwdLPTSchedulerILb0ELi128ELb1EEEEEEEEEvNT_6ParamsE:
        .type           _ZN7cutlass13device_kernelIN5flash19enable_sm80_to_sm89INS1_16FlashAttnBwdSm80INS1_25CollectiveMainloopBwdSm80ILi2ELi1EN4cute5tupleIJNS5_1CILi64EEENS7_ILi128EEENS7_ILi96EEEEEENS_10bfloat16_tEfNS_4arch4Sm80ELb1ELb0ELb1ELb0ELb1ELb0ELb0ELb0ELi2ELi2ELi4ELi2ELb1EEENS1_24CollectiveEpilogueBwdGQAISB_fSE_Li256ELb0ELb1EEENS1_25SingleTileBwdLPTSchedulerILb0ELi128ELb1EEEEEEEEEvNT_6ParamsE,@function
        .size           _ZN7cutlass13device_kernelIN5flash19enable_sm80_to_sm89INS1_16FlashAttnBwdSm80INS1_25CollectiveMainloopBwdSm80ILi2ELi1EN4cute5tupleIJNS5_1CILi64EEENS7_ILi128EEENS7_ILi96EEEEEENS_10bfloat16_tEfNS_4arch4Sm80ELb1ELb0ELb1ELb0ELb1ELb0ELb0ELb0ELi2ELi2ELi4ELi2ELb1EEENS1_24CollectiveEpilogueBwdGQAISB_fSE_Li256ELb0ELb1EEENS1_25SingleTileBwdLPTSchedulerILb0ELi128ELb1EEEEEEEEEvNT_6ParamsE,(.L_x_94 - _ZN7cutlass13device_kernelIN5flash19enable_sm80_to_sm89INS1_16FlashAttnBwdSm80INS1_25CollectiveMainloopBwdSm80ILi2ELi1EN4cute5tupleIJNS5_1CILi64EEENS7_ILi128EEENS7_ILi96EEEEEENS_10bfloat16_tEfNS_4arch4Sm80ELb1ELb0ELb1ELb0ELb1ELb0ELb0ELb0ELi2ELi2ELi4ELi2ELb1EEENS1_24CollectiveEpilogueBwdGQAISB_fSE_Li256ELb0ELb1EEENS1_25SingleTileBwdLPTSchedulerILb0ELi128ELb1EEEEEEEEEvNT_6ParamsE)
        .other          _ZN7cutlass13device_kernelIN5flash19enable_sm80_to_sm89INS1_16FlashAttnBwdSm80INS1_25CollectiveMainloopBwdSm80ILi2ELi1EN4cute5tupleIJNS5_1CILi64EEENS7_ILi128EEENS7_ILi96EEEEEENS_10bfloat16_tEfNS_4arch4Sm80ELb1ELb0ELb1ELb0ELb1ELb0ELb0ELb0ELi2ELi2ELi4ELi2ELb1EEENS1_24CollectiveEpilogueBwdGQAISB_fSE_Li256ELb0ELb1EEENS1_25SingleTileBwdLPTSchedulerILb0ELi128ELb1EEEEEEEEEvNT_6ParamsE,@"STO_CUDA_ENTRY STV_DEFAULT"
_ZN7cutlass13device_kernelIN5flash19enable_sm80_to_sm89INS1_16FlashAttnBwdSm80INS1_25CollectiveMainloopBwdSm80ILi2ELi1EN4cute5tupleIJNS5_1CILi64EEENS7_ILi128EEENS7_ILi96EEEEEENS_10bfloat16_tEfNS_4arch4Sm80ELb1ELb0ELb1ELb0ELb1ELb0ELb0ELb0ELi2ELi2ELi4ELi2ELb1EEENS1_24CollectiveEpilogueBwdGQAISB_fSE_Li256ELb0ELb1EEENS1_25SingleTileBwdLPTSchedulerILb0ELi128ELb1EEEEEEEEEvNT_6ParamsE:
[----:B------:R-:W-:Y:S01]  /*0000*/  LDC R1, c[0x0][0x28] ;  /* 0x00000a00ff017b82 */ /* 0x000fe20000000800 */
[----:B------:R-:W-:Y:S05]  /*0010*/  EXIT ;  /* 0x000000000000794d */ /* 0x000fea0003800000 */
.L_x_19:
        /* <DEDUP_REMOVED lines=14> */
.L_x_94:


//--------------------- .text._ZN7cutlass13device_kernelIN5flash19enable_sm80_to_sm89INS1_16FlashAttnBwdSm80INS1_25CollectiveMainloopBwdSm80ILi2ELi1EN4cute5tupleIJNS5_1CILi64EEENS7_ILi128EEENS7_ILi96EEEEEENS_10bfloat16_tEfNS_4arch4Sm80ELb1ELb0ELb1ELb1ELb0ELb0ELb0ELb0ELi2ELi2ELi4ELi2ELb1EEENS1_21CollectiveEpilogueBwdISB_SC_SE_Li256ELb1ELb0ELi2EEENS1_25SingleTileBwdLPTSchedulerILb1ELi128ELb0EEEEEEEEEvNT_6ParamsE --------------------------
	.section	.text._ZN7cutlass13device_kernelIN5flash19enable_sm80_to_sm89INS1_16FlashAttnBwdSm80INS1_25CollectiveMainloopBwdSm80ILi2ELi1EN4cute5tupleIJNS5_1CILi64EEENS7_ILi128EEENS7_ILi96EEEEEENS_10bfloat16_tEfNS_4arch4Sm80ELb1ELb0ELb1ELb1ELb0ELb0ELb0ELb0ELi2ELi2ELi4ELi2ELb1EEENS1_21CollectiveEpilogueBwdISB_SC_SE_Li256ELb1ELb0ELi2EEENS1_25SingleTileBwdLPTSchedulerILb1ELi128ELb0EEEEEEEEEvNT_6ParamsE,"ax",@progbits
	.align	128
.text._ZN7cutlass13device_kernelIN5flash19enable_sm80_to_sm89INS1_16FlashAttnBwdSm80INS1_25CollectiveMainloopBwdSm80ILi2ELi1EN4cute5tupleIJNS5_1CILi64EEENS7_ILi128EEENS7_ILi96EEEEEENS_10bfloat16_tEfNS_4arch4Sm80ELb1ELb0ELb1ELb1ELb0ELb0ELb0ELb0ELi2ELi2ELi4ELi2ELb1EEENS1_21CollectiveEpilogueBwdISB_SC_SE_Li256ELb1ELb0ELi2EEENS1_25SingleTileBwdLPTSchedulerILb1ELi128ELb0EEEEEEEEEvNT_6ParamsE:
        .type           _ZN7cutlass13device_kernelIN5flash19enable_sm80_to_sm89INS1_16FlashAttnBwdSm80INS1_25CollectiveMainloopBwdSm80ILi2ELi1EN4cute5tupleIJNS5_1CILi64EEENS7_ILi128EEENS7_ILi96EEEEEENS_10bfloat16_tEfNS_4arch4Sm80ELb1ELb0ELb1ELb1ELb0ELb0ELb0ELb0ELi2ELi2ELi4ELi2ELb1EEENS1_21CollectiveEpilogueBwdISB_SC_SE_Li256ELb1ELb0ELi2EEENS1_25SingleTileBwdLPTSchedulerILb1ELi128ELb0EEEEEEEEEvNT_6ParamsE,@function
        .size           _ZN7cutlass13device_kernelIN5flash19enable_sm80_to_sm89INS1_16FlashAttnBwdSm80INS1_25CollectiveMainloopBwdSm80ILi2ELi1EN4cute5tupleIJNS5_1CILi64EEENS7_ILi128EEENS7_ILi96EEEEEENS_10bfloat16_tEfNS_4arch4Sm80ELb1ELb0ELb1ELb1ELb0ELb0ELb0ELb0ELi2ELi2ELi4ELi2ELb1EEENS1_21CollectiveEpilogueBwdISB_SC_SE_Li256ELb1ELb0ELi2EEENS1_25SingleTileBwdLPTSchedulerILb1ELi128ELb0EEEEEEEEEvNT_6ParamsE,(.L_x_95 - _ZN7cutlass13device_kernelIN5flash19enable_sm80_to_sm89INS1_16FlashAttnBwdSm80INS1_25CollectiveMainloopBwdSm80ILi2ELi1EN4cute5tupleIJNS5_1CILi64EEENS7_ILi128EEENS7_ILi96EEEEEENS_10bfloat16_tEfNS_4arch4Sm80ELb1ELb0ELb1ELb1ELb0ELb0ELb0ELb0ELi2ELi2ELi4ELi2ELb1EEENS1_21CollectiveEpilogueBwdISB_SC_SE_Li256ELb1ELb0ELi2EEENS1_25SingleTileBwdLPTSchedulerILb1ELi128ELb0EEEEEEEEEvNT_6ParamsE)
        .other          _ZN7cutlass13device_kernelIN5flash19enable_sm80_to_sm89INS1_16FlashAttnBwdSm80INS1_25CollectiveMainloopBwdSm80ILi2ELi1EN4cute5tupleIJNS5_1CILi64EEENS7_ILi128EEENS7_ILi96EEEEEENS_10bfloat16_tEfNS_4arch4Sm80ELb1ELb0ELb1ELb1ELb0ELb0ELb0ELb0ELi2ELi2ELi4ELi2ELb1EEENS1_21CollectiveEpilogueBwdISB_SC_SE_Li256ELb1ELb0ELi2EEENS1_25SingleTileBwdLPTSchedulerILb1ELi128ELb0EEEEEEEEEvNT_6ParamsE,@"STO_CUDA_ENTRY STV_DEFAULT"
_ZN7cutlass13device_kernelIN5flash19enable_sm80_to_sm89INS1_16FlashAttnBwdSm80INS1_25CollectiveMainloopBwdSm80ILi2ELi1EN4cute5tupleIJNS5_1CILi64EEENS7_ILi128EEENS7_ILi96EEEEEENS_10bfloat16_tEfNS_4arch4Sm80ELb1ELb0ELb1ELb1ELb0ELb0ELb0ELb0ELi2ELi2ELi4ELi2ELb1EEENS1_21CollectiveEpilogueBwdISB_SC_SE_Li256ELb1ELb0ELi2EEENS1_25SingleTileBwdLPTSchedulerILb1ELi128ELb0EEEEEEEEEvNT_6ParamsE:
[----:B------:R-:W-:Y:S01]  /*0000*/  LDC R1, c[0x0][0x28] ;  /* 0x00000a00ff017b82 */ /* 0x000fe20000000800 */
[----:B------:R-:W-:Y:S05]  /*0010*/  EXIT ;  /* 0x000000000000794d */ /* 0x000fea0003800000 */
.L_x_20:
        /* <DEDUP_REMOVED lines=14> */
.L_x_95:


//--------------------- .text._ZN7cutlass13device_kernelIN5flash19enable_sm80_to_sm89INS1_16FlashAttnBwdSm80INS1_25CollectiveMainloopBwdSm80ILi2ELi1EN4cute5tupleIJNS5_1CILi64EEENS7_ILi128EEENS7_ILi96EEEEEENS_10bfloat16_tEfNS_4arch4Sm80ELb1ELb0ELb1ELb1ELb1ELb0ELb0ELb0ELi2ELi2ELi4ELi2ELb1EEENS1_21CollectiveEpilogueBwdISB_SC_SE_Li256ELb1ELb0ELi2EEENS1_25SingleTileBwdLPTSchedulerILb1ELi128ELb1EEEEEEEEEvNT_6ParamsE --------------------------
	.section	.text._ZN7cutlass13device_kernelIN5flash19enable_sm80_to_sm89INS1_16FlashAttnBwdSm80INS1_25CollectiveMainloopBwdSm80ILi2ELi1EN4cute5tupleIJNS5_1CILi64EEENS7_ILi128EEENS7_ILi96EEEEEENS_10bfloat16_tEfNS_4arch4Sm80ELb1ELb0ELb1ELb1ELb1ELb0ELb0ELb0ELi2ELi2ELi4ELi2ELb1EEENS1_21CollectiveEpilogueBwdISB_SC_SE_Li256ELb1ELb0ELi2EEENS1_25SingleTileBwdLPTSchedulerILb1ELi128ELb1EEEEEEEEEvNT_6ParamsE,"ax",@progbits
	.align	128
.text._ZN7cutlass13device_kernelIN5flash19enable_sm80_to_sm89INS1_16FlashAttnBwdSm80INS1_25CollectiveMainloopBwdSm80ILi2ELi1EN4cute5tupleIJNS5_1CILi64EEENS7_ILi128EEENS7_ILi96EEEEEENS_10bfloat16_tEfNS_4arch4Sm80ELb1ELb0ELb1ELb1ELb1ELb0ELb0ELb0ELi2ELi2ELi4ELi2ELb1EEENS1_21CollectiveEpilogueBwdISB_SC_SE_Li256ELb1ELb0ELi2EEENS1_25SingleTileBwdLPTSchedulerILb1ELi128ELb1EEEEEEEEEvNT_6ParamsE:
        .type           _ZN7cutlass13device_kernelIN5flash19enable_sm80_to_sm89INS1_16FlashAttnBwdSm80INS1_25CollectiveMainloopBwdSm80ILi2ELi1EN4cute5tupleIJNS5_1CILi64EEENS7_ILi128EEENS7_ILi96EEEEEENS_10bfloat16_tEfNS_4arch4Sm80ELb1ELb0ELb1ELb1ELb1ELb0ELb0ELb0ELi2ELi2ELi4ELi2ELb1EEENS1_21CollectiveEpilogueBwdISB_SC_SE_Li256ELb1ELb0ELi2EEENS1_25SingleTileBwdLPTSchedulerILb1ELi128ELb1EEEEEEEEEvNT_6ParamsE,@function
        .size           _ZN7cutlass13device_kernelIN5flash19enable_sm80_to_sm89INS1_16FlashAttnBwdSm80INS1_25CollectiveMainloopBwdSm80ILi2ELi1EN4cute5tupleIJNS5_1CILi64EEENS7_ILi128EEENS7_ILi96EEEEEENS_10bfloat16_tEfNS_4arch4Sm80ELb1ELb0ELb1ELb1ELb1ELb0ELb0ELb0ELi2ELi2ELi4ELi2ELb1EEENS1_21CollectiveEpilogueBwdISB_SC_SE_Li256ELb1ELb0ELi2EEENS1_25SingleTileBwdLPTSchedulerILb1ELi128ELb1EEEEEEEEEvNT_6ParamsE,(.L_x_96 - _ZN7cutlass13device_kernelIN5flash19enable_sm80_to_sm89INS1_16FlashAttnBwdSm80INS1_25CollectiveMainloopBwdSm80ILi2ELi1EN4cute5tupleIJNS5_1CILi64EEENS7_ILi128EEENS7_ILi96EEEEEENS_10bfloat16_tEfNS_4arch4Sm80ELb1ELb0ELb1ELb1ELb1ELb0ELb0ELb0ELi2ELi2ELi4ELi2ELb1EEENS1_21CollectiveEpilogueBwdISB_SC_SE_Li256ELb1ELb0ELi2EEENS1_25SingleTileBwdLPTSchedulerILb1ELi128ELb1EEEEEEEEEvNT_6ParamsE)
        .other          _ZN7cutlass13device_kernelIN5flash19enable_sm80_to_sm89INS1_16FlashAttnBwdSm80INS1_25CollectiveMainloopBwdSm80ILi2ELi1EN4cute5tupleIJNS5_1CILi64EEENS7_ILi128EEENS7_ILi96EEEEEENS_10bfloat16_tEfNS_4arch4Sm80ELb1ELb0ELb1ELb1ELb1ELb0ELb0ELb0ELi2ELi2ELi4ELi2ELb1EEENS1_21CollectiveEpilogueBwdISB_SC_SE_Li256ELb1ELb0ELi2EEENS1_25SingleTileBwdLPTSchedulerILb1ELi128ELb1EEEEEEEEEvNT_6ParamsE,@"STO_CUDA_ENTRY STV_DEFAULT"
_ZN7cutlass13device_kernelIN5flash19enable_sm80_to_sm89INS1_16FlashAttnBwdSm80INS1_25CollectiveMainloopBwdSm80ILi2ELi1EN4cute5tupleIJNS5_1CILi64EEENS7_ILi128EEENS7_ILi96EEEEEENS_10bfloat16_tEfNS_4arch4Sm80ELb1ELb0ELb1ELb1ELb1ELb0ELb0ELb0ELi2ELi2ELi4ELi2ELb1EEENS1_21CollectiveEpilogueBwdISB_SC_SE_Li256ELb1ELb0ELi2EEENS1_25SingleTileBwdLPTSchedulerILb1ELi128ELb1EEEEEEEEEvNT_6ParamsE:
[----:B------:R-:W-:Y:S01]  /*0000*/  LDC R1, c[0x0][0x28] ;  /* 0x00000a00ff017b82 */ /* 0x000fe20000000800 */
[----:B------:R-:W-:Y:S05]  /*0010*/  EXIT ;  /* 0x000000000000794d */ /* 0x000fea0003800000 */
.L_x_21:
        /* <DEDUP_REMOVED lines=14> */
.L_x_96:


//--------------------- .text._ZN7cutlass13device_kernelIN5flash19enable_sm80_to_sm89INS1_16FlashAttnBwdSm80INS1_25CollectiveMainloopBwdSm80ILi2ELi1EN4cute5tupleIJNS5_1CILi64EEENS7_ILi128EEENS7_ILi96EEEEEENS_10bfloat16_tEfNS_4arch4Sm80ELb1ELb0ELb1ELb1ELb0ELb0ELb0ELb0ELi2ELi2ELi4ELi2ELb1EEENS1_24CollectiveEpilogueBwdGQAISB_fSE_Li256ELb1ELb0EEENS1_25SingleTileBwdLPTSchedulerILb1ELi128ELb0EEEEEEEEEvNT_6ParamsE --------------------------
	.section	.text._ZN7cutlass13device_kernelIN5flash19enable_sm80_to_sm89INS1_16FlashAttnBwdSm80INS1_25CollectiveMainloopBwdSm80ILi2ELi1EN4cute5tupleIJNS5_1CILi64EEENS7_ILi128EEENS7_ILi96EEEEEENS_10bfloat16_tEfNS_4arch4Sm80ELb1ELb0ELb1ELb1ELb0ELb0ELb0ELb0ELi2ELi2ELi4ELi2ELb1EEENS1_24CollectiveEpilogueBwdGQAISB_fSE_Li256ELb1ELb0EEENS1_25SingleTileBwdLPTSchedulerILb1ELi128ELb0EEEEEEEEEvNT_6ParamsE,"ax",@progbits
	.align	128
.text._ZN7cutlass13device_kernelIN5flash19enable_sm80_to_sm89INS1_16FlashAttnBwdSm80INS1_25CollectiveMainloopBwdSm80ILi2ELi1EN4cute5tupleIJNS5_1CILi64EEENS7_ILi128EEENS7_ILi96EEEEEENS_10bfloat16_tEfNS_4arch4Sm80ELb1ELb0ELb1ELb1ELb0ELb0ELb0ELb0ELi2ELi2ELi4ELi2ELb1EEENS1_24CollectiveEpilogueBwdGQAISB_fSE_Li256ELb1ELb0EEENS1_25SingleTileBwdLPTSchedulerILb1ELi128ELb0EEEEEEEEEvNT_6ParamsE:
        .type           _ZN7cutlass13device_kernelIN5flash19enable_sm80_to_sm89INS1_16FlashAttnBwdSm80INS1_25CollectiveMainloopBwdSm80ILi2ELi1EN4cute5tupleIJNS5_1CILi64EEENS7_ILi128EEENS7_ILi96EEEEEENS_10bfloat16_tEfNS_4arch4Sm80ELb1ELb0ELb1ELb1ELb0ELb0ELb0ELb0ELi2ELi2ELi4ELi2ELb1EEENS1_24CollectiveEpilogueBwdGQAISB_fSE_Li256ELb1ELb0EEENS1_25SingleTileBwdLPTSchedulerILb1ELi128ELb0EEEEEEEEEvNT_6ParamsE,@function
        .size           _ZN7cutlass13device_kernelIN5flash19enable_sm80_to_sm89INS1_16FlashAttnBwdSm80INS1_25CollectiveMainloopBwdSm80ILi2ELi1EN4cute5tupleIJNS5_1CILi64EEENS7_ILi128EEENS7_ILi96EEEEEENS_10bfloat16_tEfNS_4arch4Sm80ELb1ELb0ELb1ELb1ELb0ELb0ELb0ELb0ELi2ELi2ELi4ELi2ELb1EEENS1_24CollectiveEpilogueBwdGQAISB_fSE_Li256ELb1ELb0EEENS1_25SingleTileBwdLPTSchedulerILb1ELi128ELb0EEEEEEEEEvNT_6ParamsE,(.L_x_97 - _ZN7cutlass13device_kernelIN5flash19enable_sm80_to_sm89INS1_16FlashAttnBwdSm80INS1_25CollectiveMainloopBwdSm80ILi2ELi1EN4cute5tupleIJNS5_1CILi64EEENS7_ILi128EEENS7_ILi96EEEEEENS_10bfloat16_tEfNS_4arch4Sm80ELb1ELb0ELb1ELb1ELb0ELb0ELb0ELb0ELi2ELi2ELi4ELi2ELb1EEENS1_24CollectiveEpilogueBwdGQAISB_fSE_Li256ELb1ELb0EEENS1_25SingleTileBwdLPTSchedulerILb1ELi128ELb0EEEEEEEEEvNT_6ParamsE)
        .other          _ZN7cutlass13device_kernelIN5flash19enable_sm80_to_sm89INS1_16FlashAttnBwdSm80INS1_25CollectiveMainloopBwdSm80ILi2ELi1EN4cute5tupleIJNS5_1CILi64EEENS7_ILi128EEENS7_ILi96EEEEEENS_10bfloat16_tEfNS_4arch4Sm80ELb1ELb0ELb1ELb1ELb0ELb0ELb0ELb0ELi2ELi2ELi4ELi2ELb1EEENS1_24CollectiveEpilogueBwdGQAISB_fSE_Li256ELb1ELb0EEENS1_25SingleTileBwdLPTSchedulerILb1ELi128ELb0EEEEEEEEEvNT_6ParamsE,@"STO_CUDA_ENTRY STV_DEFAULT"
_ZN7cutlass13device_kernelIN5flash19enable_sm80_to_sm89INS1_16FlashAttnBwdSm80INS1_25CollectiveMainloopBwdSm80ILi2ELi1EN4cute5tupleIJNS5_1CILi64EEENS7_ILi128EEENS7_ILi96EEEEEENS_10bfloat16_tEfNS_4arch4Sm80ELb1ELb0ELb1ELb1ELb0ELb0ELb0ELb0ELi2ELi2ELi4ELi2ELb1EEENS1_24CollectiveEpilogueBwdGQAISB_fSE_Li256ELb1ELb0EEENS1_25SingleTileBwdLPTSchedulerILb1ELi128ELb0EEEEEEEEEvNT_6ParamsE:
[----:B------:R-:W-:Y:S01]  /*0000*/  LDC R1, c[0x0][0x28] ;  /* 0x00000a00ff017b82 */ /* 0x000fe20000000800 */
[----:B------:R-:W-:Y:S05]  /*0010*/  EXIT ;  /* 0x000000000000794d */ /* 0x000fea0003800000 */
.L_x_22:
        /* <DEDUP_REMOVED lines=14> */
.L_x_97:


//--------------------- .text._ZN7cutlass13device_kernelIN5flash19enable_sm80_to_sm89INS1_16FlashAttnBwdSm80INS1_25CollectiveMainloopBwdSm80ILi2ELi1EN4cute5tupleIJNS5_1CILi64EEENS7_ILi128EEENS7_ILi96EEEEEENS_10bfloat16_tEfNS_4arch4Sm80ELb1ELb0ELb1ELb1ELb1ELb0ELb0ELb0ELi2ELi2ELi4ELi2ELb1EEENS1_24CollectiveEpilogueBwdGQAISB_fSE_Li256ELb1ELb1EEENS1_25SingleTileBwdLPTSchedulerILb1ELi128ELb1EEEEEEEEEvNT_6ParamsE --------------------------
	.section	.text._ZN7cutlass13device_kernelIN5flash19enable_sm80_to_sm89INS1_16FlashAttnBwdSm80INS1_25CollectiveMainloopBwdSm80ILi2ELi1EN4cute5tupleIJNS5_1CILi64EEENS7_ILi128EEENS7_ILi96EEEEEENS_10bfloat16_tEfNS_4arch4Sm80ELb1ELb0ELb1ELb1ELb1ELb0ELb0ELb0ELi2ELi2ELi4ELi2ELb1EEENS1_24CollectiveEpilogueBwdGQAISB_fSE_Li256ELb1ELb1EEENS1_25SingleTileBwdLPTSchedulerILb1ELi128ELb1EEEEEEEEEvNT_6ParamsE,"ax",@progbits
	.align	128
.text._ZN7cutlass13device_kernelIN5flash19enable_sm80_to_sm89INS1_16FlashAttnBwdSm80INS1_25CollectiveMainloopBwdSm80ILi2ELi1EN4cute5tupleIJNS5_1CILi64EEENS7_ILi128EEENS7_ILi96EEEEEENS_10bfloat16_tEfNS_4arch4Sm80ELb1ELb0ELb1ELb1ELb1ELb0ELb0ELb0ELi2ELi2ELi4ELi2ELb1EEENS1_24CollectiveEpilogueBwdGQAISB_fSE_Li256ELb1ELb1EEENS1_25SingleTileBwdLPTSchedulerILb1ELi128ELb1EEEEEEEEEvNT_6ParamsE:
        .type           _ZN7cutlass13device_kernelIN5flash19enable_sm80_to_sm89INS1_16FlashAttnBwdSm80INS1_25CollectiveMainloopBwdSm80ILi2ELi1EN4cute5tupleIJNS5_1CILi64EEENS7_ILi128EEENS7_ILi96EEEEEENS_10bfloat16_tEfNS_4arch4Sm80ELb1ELb0ELb1ELb1ELb1ELb0ELb0ELb0ELi2ELi2ELi4ELi2ELb1EEENS1_24CollectiveEpilogueBwdGQAISB_fSE_Li256ELb1ELb1EEENS1_25SingleTileBwdLPTSchedulerILb1ELi128ELb1EEEEEEEEEvNT_6ParamsE,@function
        .size           _ZN7cutlass13device_kernelIN5flash19enable_sm80_to_sm89INS1_16FlashAttnBwdSm80INS1_25CollectiveMainloopBwdSm80ILi2ELi1EN4cute5tupleIJNS5_1CILi64EEENS7_ILi128EEENS7_ILi96EEEEEENS_10bfloat16_tEfNS_4arch4Sm80ELb1ELb0ELb1ELb1ELb1ELb0ELb0ELb0ELi2ELi2ELi4ELi2ELb1EEENS1_24CollectiveEpilogueBwdGQAISB_fSE_Li256ELb1ELb1EEENS1_25SingleTileBwdLPTSchedulerILb1ELi128ELb1EEEEEEEEEvNT_6ParamsE,(.L_x_98 - _ZN7cutlass13device_kernelIN5flash19enable_sm80_to_sm89INS1_16FlashAttnBwdSm80INS1_25CollectiveMainloopBwdSm80ILi2ELi1EN4cute5tupleIJNS5_1CILi64EEENS7_ILi128EEENS7_ILi96EEEEEENS_10bfloat16_tEfNS_4arch4Sm80ELb1ELb0ELb1ELb1ELb1ELb0ELb0ELb0ELi2ELi2ELi4ELi2ELb1EEENS1_24CollectiveEpilogueBwdGQAISB_fSE_Li256ELb1ELb1EEENS1_25SingleTileBwdLPTSchedulerILb1ELi128ELb1EEEEEEEEEvNT_6ParamsE)
        .other          _ZN7cutlass13device_kernelIN5flash19enable_sm80_to_sm89INS1_16FlashAttnBwdSm80INS1_25CollectiveMainloopBwdSm80ILi2ELi1EN4cute5tupleIJNS5_1CILi64EEENS7_ILi128EEENS7_ILi96EEEEEENS_10bfloat16_tEfNS_4arch4Sm80ELb1ELb0ELb1ELb1ELb1ELb0ELb0ELb0ELi2ELi2ELi4ELi2ELb1EEENS1_24CollectiveEpilogueBwdGQAISB_fSE_Li256ELb1ELb1EEENS1_25SingleTileBwdLPTSchedulerILb1ELi128ELb1EEEEEEEEEvNT_6ParamsE,@"STO_CUDA_ENTRY STV_DEFAULT"
_ZN7cutlass13device_kernelIN5flash19enable_sm80_to_sm89INS1_16FlashAttnBwdSm80INS1_25CollectiveMainloopBwdSm80ILi2ELi1EN4cute5tupleIJNS5_1CILi64EEENS7_ILi128EEENS7_ILi96EEEEEENS_10bfloat16_tEfNS_4arch4Sm80ELb1ELb0ELb1ELb1ELb1ELb0ELb0ELb0ELi2ELi2ELi4ELi2ELb1EEENS1_24CollectiveEpilogueBwdGQAISB_fSE_Li256ELb1ELb1EEENS1_25SingleTileBwdLPTSchedulerILb1ELi128ELb1EEEEEEEEEvNT_6ParamsE:
[----:B------:R-:W-:Y:S01]  /*0000*/  LDC R1, c[0x0][0x28] ;  /* 0x00000a00ff017b82 */ /* 0x000fe20000000800 */
[----:B------:R-:W-:Y:S05]  /*0010*/  EXIT ;  /* 0x000000000000794d */ /* 0x000fea0003800000 */
.L_x_23:
        /* <DEDUP_REMOVED lines=14> */
.L_x_98:


//--------------------- .text._ZN7cutlass13device_kernelIN5flash19enable_sm80_to_sm89INS1_16FlashAttnBwdSm80INS1_25CollectiveMainloopBwdSm80ILi2ELi2EN4cute5tupleIJNS5_1CILi64EEENS7_ILi128EEENS7_ILi96EEEEEENS_10bfloat16_tEfNS_4arch4Sm80ELb0ELb0ELb1ELb0ELb0ELb0ELb0ELb0ELi2ELi2ELi4ELi2ELb0EEENS1_21CollectiveEpilogueBwdISB_SC_SE_Li256ELb0ELb0ELi2EEENS1_19SingleTileSchedulerILb0ELb0ELb0ELi128EEEEEEEEEvNT_6ParamsE --------------------------
	.section	.text._ZN7cutlass13device_kernelIN5flash19enable_sm80_to_sm89INS1_16FlashAttnBwdSm80INS1_25CollectiveMainloopBwdSm80ILi2ELi2EN4cute5tupleIJNS5_1CILi64EEENS7_ILi128EEENS7_ILi96EEEEEENS_10bfloat16_tEfNS_4arch4Sm80ELb0ELb0ELb1ELb0ELb0ELb0ELb0ELb0ELi2ELi2ELi4ELi2ELb0EEENS1_21CollectiveEpilogueBwdISB_SC_SE_Li256ELb0ELb0ELi2EEENS1_19SingleTileSchedulerILb0ELb0ELb0ELi128EEEEEEEEEvNT_6ParamsE,"ax",@progbits
	.align	128
.text._ZN7cutlass13device_kernelIN5flash19enable_sm80_to_sm89INS1_16FlashAttnBwdSm80INS1_25CollectiveMainloopBwdSm80ILi2ELi2EN4cute5tupleIJNS5_1CILi64EEENS7_ILi128EEENS7_ILi96EEEEEENS_10bfloat16_tEfNS_4arch4Sm80ELb0ELb0ELb1ELb0ELb0ELb0ELb0ELb0ELi2ELi2ELi4ELi2ELb0EEENS1_21CollectiveEpilogueBwdISB_SC_SE_Li256ELb0ELb0ELi2EEENS1_19SingleTileSchedulerILb0ELb0ELb0ELi128EEEEEEEEEvNT_6ParamsE:
        .type           _ZN7cutlass13device_kernelIN5flash19enable_sm80_to_sm89INS1_16FlashAttnBwdSm80INS1_25CollectiveMainloopBwdSm80ILi2ELi2EN4cute5tupleIJNS5_1CILi64EEENS7_ILi128EEENS7_ILi96EEEEEENS_10bfloat16_tEfNS_4arch4Sm80ELb0ELb0ELb1ELb0ELb0ELb0ELb0ELb0ELi2ELi2ELi4ELi2ELb0EEENS1_21CollectiveEpilogueBwdISB_SC_SE_Li256ELb0ELb0ELi2EEENS1_19SingleTileSchedulerILb0ELb0ELb0ELi128EEEEEEEEEvNT_6ParamsE,@function
        .size           _ZN7cutlass13device_kernelIN5flash19enable_sm80_to_sm89INS1_16FlashAttnBwdSm80INS1_25CollectiveMainloopBwdSm80ILi2ELi2EN4cute5tupleIJNS5_1CILi64EEENS7_ILi128EEENS7_ILi96EEEEEENS_10bfloat16_tEfNS_4arch4Sm80ELb0ELb0ELb1ELb0ELb0ELb0ELb0ELb0ELi2ELi2ELi4ELi2ELb0EEENS1_21CollectiveEpilogueBwdISB_SC_SE_Li256ELb0ELb0ELi2EEENS1_19SingleTileSchedulerILb0ELb0ELb0ELi128EEEEEEEEEvNT_6ParamsE,(.L_x_99 - _ZN7cutlass13device_kernelIN5flash19enable_sm80_to_sm89INS1_16FlashAttnBwdSm80INS1_25CollectiveMainloopBwdSm80ILi2ELi2EN4cute5tupleIJNS5_1CILi64EEENS7_ILi128EEENS7_ILi96EEEEEENS_10bfloat16_tEfNS_4arch4Sm80ELb0ELb0ELb1ELb0ELb0ELb0ELb0ELb0ELi2ELi2ELi4ELi2ELb0EEENS1_21CollectiveEpilogueBwdISB_SC_SE_Li256ELb0ELb0ELi2EEENS1_19SingleTileSchedulerILb0ELb0ELb0ELi128EEEEEEEEEvNT_6ParamsE)
        .other          _ZN7cutlass13device_kernelIN5flash19enable_sm80_to_sm89INS1_16FlashAttnBwdSm80INS1_25CollectiveMainloopBwdSm80ILi2ELi2EN4cute5tupleIJNS5_1CILi64EEENS7_ILi128EEENS7_ILi96EEEEEENS_10bfloat16_tEfNS_4arch4Sm80ELb0ELb0ELb1ELb0ELb0ELb0ELb0ELb0ELi2ELi2ELi4ELi2ELb0EEENS1_21CollectiveEpilogueBwdISB_SC_SE_Li256ELb0ELb0ELi2EEENS1_19SingleTileSchedulerILb0ELb0ELb0ELi128EEEEEEEEEvNT_6ParamsE,@"STO_CUDA_ENTRY STV_DEFAULT"
_ZN7cutlass13device_kernelIN5flash19enable_sm80_to_sm89INS1_16FlashAttnBwdSm80INS1_25CollectiveMainloopBwdSm80ILi2ELi2EN4cute5tupleIJNS5_1CILi64EEENS7_ILi128EEENS7_ILi96EEEEEENS_10bfloat16_tEfNS_4arch4Sm80ELb0ELb0ELb1ELb0ELb0ELb0ELb0ELb0ELi2ELi2ELi4ELi2ELb0EEENS1_21CollectiveEpilogueBwdISB_SC_SE_Li256ELb0ELb0ELi2EEENS1_19SingleTileSchedulerILb0ELb0ELb0ELi128EEEEEEEEEvNT_6ParamsE:
[----:B------:R-:W-:Y:S01]  /*0000*/  LDC R1, c[0x0][0x28] ;  /* 0x00000a00ff017b82 */ /* 0x000fe20000000800 */
[----:B------:R-:W-:Y:S05]  /*0010*/  EXIT ;  /* 0x000000000000794d */ /* 0x000fea0003800000 */
.L_x_24:
        /* <DEDUP_REMOVED lines=14> */
.L_x_99:


//--------------------- .text._ZN7cutlass13device_kernelIN5flash19enable_sm80_to_sm89INS1_16FlashAttnBwdSm80INS1_25CollectiveMainloopBwdSm80ILi2ELi2EN4cute5tupleIJNS5_1CILi64EEENS7_ILi128EEENS7_ILi96EEEEEENS_10bfloat16_tEfNS_4arch4Sm80ELb0ELb0ELb1ELb0ELb1ELb0ELb0ELb0ELi2ELi2ELi4ELi2ELb0EEENS1_21CollectiveEpilogueBwdISB_SC_SE_Li256ELb0ELb0ELi2EEENS1_19SingleTileSchedulerILb0ELb0ELb0ELi128EEEEEEEEEvNT_6ParamsE --------------------------
	.section	.text._ZN7cutlass13device_kernelIN5flash19enable_sm80_to_sm89INS1_16FlashAttnBwdSm80INS1_25CollectiveMainloopBwdSm80ILi2ELi2EN4cute5tupleIJNS5_1CILi64EEENS7_ILi128EEENS7_ILi96EEEEEENS_10bfloat16_tEfNS_4arch4Sm80ELb0ELb0ELb1ELb0ELb1ELb0ELb0ELb0ELi2ELi2ELi4ELi2ELb0EEENS1_21CollectiveEpilogueBwdISB_SC_SE_Li256ELb0ELb0ELi2EEENS1_19SingleTileSchedulerILb0ELb0ELb0ELi128EEEEEEEEEvNT_6ParamsE,"ax",@progbits
	.align	128
.text._ZN7cutlass13device_kernelIN5flash19enable_sm80_to_sm89INS1_16FlashAttnBwdSm80INS1_25CollectiveMainloopBwdSm80ILi2ELi2EN4cute5tupleIJNS5_1CILi64EEENS7_ILi128EEENS7_ILi96EEEEEENS_10bfloat16_tEfNS_4arch4Sm80ELb0ELb0ELb1ELb0ELb1ELb0ELb0ELb0ELi2ELi2ELi4ELi2ELb0EEENS1_21CollectiveEpilogueBwdISB_SC_SE_Li256ELb0ELb0ELi2EEENS1_19SingleTileSchedulerILb0ELb0ELb0ELi128EEEEEEEEEvNT_6ParamsE:
        .type           _ZN7cutlass13device_kernelIN5flash19enable_sm80_to_sm89INS1_16FlashAttnBwdSm80INS1_25CollectiveMainloopBwdSm80ILi2ELi2EN4cute5tupleIJNS5_1CILi64EEENS7_ILi128EEENS7_ILi96EEEEEENS_10bfloat16_tEfNS_4arch4Sm80ELb0ELb0ELb1ELb0ELb1ELb0ELb0ELb0ELi2ELi2ELi4ELi2ELb0EEENS1_21CollectiveEpilogueBwdISB_SC_SE_Li256ELb0ELb0ELi2EEENS1_19SingleTileSchedulerILb0ELb0ELb0ELi128EEEEEEEEEvNT_6ParamsE,@function
        .size           _ZN7cutlass13device_kernelIN5flash19enable_sm80_to_sm89INS1_16FlashAttnBwdSm80INS1_25CollectiveMainloopBwdSm80ILi2ELi2EN4cute5tupleIJNS5_1CILi64EEENS7_ILi128EEENS7_ILi96EEEEEENS_10bfloat16_tEfNS_4arch4Sm80ELb0ELb0ELb1ELb0ELb1ELb0ELb0ELb0ELi2ELi2ELi4ELi2ELb0EEENS1_21CollectiveEpilogueBwdISB_SC_SE_Li256ELb0ELb0ELi2EEENS1_19SingleTileSchedulerILb0ELb0ELb0ELi128EEEEEEEEEvNT_6ParamsE,(.L_x_100 - _ZN7cutlass13device_kernelIN5flash19enable_sm80_to_sm89INS1_16FlashAttnBwdSm80INS1_25CollectiveMainloopBwdSm80ILi2ELi2EN4cute5tupleIJNS5_1CILi64EEENS7_ILi128EEENS7_ILi96EEEEEENS_10bfloat16_tEfNS_4arch4Sm80ELb0ELb0ELb1ELb0ELb1ELb0ELb0ELb0ELi2ELi2ELi4ELi2ELb0EEENS1_21CollectiveEpilogueBwdISB_SC_SE_Li256ELb0ELb0ELi2EEENS1_19SingleTileSchedulerILb0ELb0ELb0ELi128EEEEEEEEEvNT_6ParamsE)
        .other          _ZN7cutlass13device_kernelIN5flash19enable_sm80_to_sm89INS1_16FlashAttnBwdSm80INS1_25CollectiveMainloopBwdSm80ILi2ELi2EN4cute5tupleIJNS5_1CILi64EEENS7_ILi128EEENS7_ILi96EEEEEENS_10bfloat16_tEfNS_4arch4Sm80ELb0ELb0ELb1ELb0ELb1ELb0ELb0ELb0ELi2ELi2ELi4ELi2ELb0EEENS1_21CollectiveEpilogueBwdISB_SC_SE_Li256ELb0ELb0ELi2EEENS1_19SingleTileSchedulerILb0ELb0ELb0ELi128EEEEEEEEEvNT_6ParamsE,@"STO_CUDA_ENTRY STV_DEFAULT"
_ZN7cutlass13device_kernelIN5flash19enable_sm80_to_sm89INS1_16FlashAttnBwdSm80INS1_25CollectiveMainloopBwdSm80ILi2ELi2EN4cute5tupleIJNS5_1CILi64EEENS7_ILi128EEENS7_ILi96EEEEEENS_10bfloat16_tEfNS_4arch4Sm80ELb0ELb0ELb1ELb0ELb1ELb0ELb0ELb0ELi2ELi2ELi4ELi2ELb0EEENS1_21CollectiveEpilogueBwdISB_SC_SE_Li256ELb0ELb0ELi2EEENS1_19SingleTileSchedulerILb0ELb0ELb0ELi128EEEEEEEEEvNT_6ParamsE:
[----:B------:R-:W-:Y:S01]  /*0000*/  LDC R1, c[0x0][0x28] ;  /* 0x00000a00ff017b82 */ /* 0x000fe20000000800 */
[----:B------:R-:W-:Y:S05]  /*0010*/  EXIT ;  /* 0x000000000000794d */ /* 0x000fea0003800000 */
.L_x_25:
        /* <DEDUP_REMOVED lines=14> */
.L_x_100:


//--------------------- .text._ZN7cutlass13device_kernelIN5flash19enable_sm80_to_sm89INS1_16FlashAttnBwdSm80INS1_25CollectiveMainloopBwdSm80ILi2ELi2EN4cute5tupleIJNS5_1CILi64EEENS7_ILi128EEENS7_ILi96EEEEEENS_10bfloat16_tEfNS_4arch4Sm80ELb0ELb0ELb1ELb0ELb0ELb0ELb0ELb0ELi2ELi2ELi4ELi2ELb0EEENS1_24CollectiveEpilogueBwdGQAISB_fSE_Li256ELb0ELb0EEENS1_19SingleTileSchedulerILb0ELb0ELb0ELi128EEEEEEEEEvNT_6ParamsE --------------------------
	.section	.text._ZN7cutlass13device_kernelIN5flash19enable_sm80_to_sm89INS1_16FlashAttnBwdSm80INS1_25CollectiveMainloopBwdSm80ILi2ELi2EN4cute5tupleIJNS5_1CILi64EEENS7_ILi128EEENS7_ILi96EEEEEENS_10bfloat16_tEfNS_4arch4Sm80ELb0ELb0ELb1ELb0ELb0ELb0ELb0ELb0ELi2ELi2ELi4ELi2ELb0EEENS1_24CollectiveEpilogueBwdGQAISB_fSE_Li256ELb0ELb0EEENS1_19SingleTileSchedulerILb0ELb0ELb0ELi128EEEEEEEEEvNT_6ParamsE,"ax",@progbits
	.align	128
.text._ZN7cutlass13device_kernelIN5flash19enable_sm80_to_sm89INS1_16FlashAttnBwdSm80INS1_25CollectiveMainloopBwdSm80ILi2ELi2EN4cute5tupleIJNS5_1CILi64EEENS7_ILi128EEENS7_ILi96EEEEEENS_10bfloat16_tEfNS_4arch4Sm80ELb0ELb0ELb1ELb0ELb0ELb0ELb0ELb0ELi2ELi2ELi4ELi2ELb0EEENS1_24CollectiveEpilogueBwdGQAISB_fSE_Li256ELb0ELb0EEENS1_19SingleTileSchedulerILb0ELb0ELb0ELi128EEEEEEEEEvNT_6ParamsE:
        .type           _ZN7cutlass13device_kernelIN5flash19enable_sm80_to_sm89INS1_16FlashAttnBwdSm80INS1_25CollectiveMainloopBwdSm80ILi2ELi2EN4cute5tupleIJNS5_1CILi64EEENS7_ILi128EEENS7_ILi96EEEEEENS_10bfloat16_tEfNS_4arch4Sm80ELb0ELb0ELb1ELb0ELb0ELb0ELb0ELb0ELi2ELi2ELi4ELi2ELb0EEENS1_24CollectiveEpilogueBwdGQAISB_fSE_Li256ELb0ELb0EEENS1_19SingleTileSchedulerILb0ELb0ELb0ELi128EEEEEEEEEvNT_6ParamsE,@function
        .size           _ZN7cutlass13device_kernelIN5flash19enable_sm80_to_sm89INS1_16FlashAttnBwdSm80INS1_25CollectiveMainloopBwdSm80ILi2ELi2EN4cute5tupleIJNS5_1CILi64EEENS7_ILi128EEENS7_ILi96EEEEEENS_10bfloat16_tEfNS_4arch4Sm80ELb0ELb0ELb1ELb0ELb0ELb0ELb0ELb0ELi2ELi2ELi4ELi2ELb0EEENS1_24CollectiveEpilogueBwdGQAISB_fSE_Li256ELb0ELb0EEENS1_19SingleTileSchedulerILb0ELb0ELb0ELi128EEEEEEEEEvNT_6ParamsE,(.L_x_101 - _ZN7cutlass13device_kernelIN5flash19enable_sm80_to_sm89INS1_16FlashAttnBwdSm80INS1_25CollectiveMainloopBwdSm80ILi2ELi2EN4cute5tupleIJNS5_1CILi64EEENS7_ILi128EEENS7_ILi96EEEEEENS_10bfloat16_tEfNS_4arch4Sm80ELb0ELb0ELb1ELb0ELb0ELb0ELb0ELb0ELi2ELi2ELi4ELi2ELb0EEENS1_24CollectiveEpilogueBwdGQAISB_fSE_Li256ELb0ELb0EEENS1_19SingleTileSchedulerILb0ELb0ELb0ELi128EEEEEEEEEvNT_6ParamsE)
        .other          _ZN7cutlass13device_kernelIN5flash19enable_sm80_to_sm89INS1_16FlashAttnBwdSm80INS1_25CollectiveMainloopBwdSm80ILi2ELi2EN4cute5tupleIJNS5_1CILi64EEENS7_ILi128EEENS7_ILi96EEEEEENS_10bfloat16_tEfNS_4arch4Sm80ELb0ELb0ELb1ELb0ELb0ELb0ELb0ELb0ELi2ELi2ELi4ELi2ELb0EEENS1_24CollectiveEpilogueBwdGQAISB_fSE_Li256ELb0ELb0EEENS1_19SingleTileSchedulerILb0ELb0ELb0ELi128EEEEEEEEEvNT_6ParamsE,@"STO_CUDA_ENTRY STV_DEFAULT"
_ZN7cutlass13device_kernelIN5flash19enable_sm80_to_sm89INS1_16FlashAttnBwdSm80INS1_25CollectiveMainloopBwdSm80ILi2ELi2EN4cute5tupleIJNS5_1CILi64EEENS7_ILi128EEENS7_ILi96EEEEEENS_10bfloat16_tEfNS_4arch4Sm80ELb0ELb0ELb1ELb0ELb0ELb0ELb0ELb0ELi2ELi2ELi4ELi2ELb0EEENS1_24CollectiveEpilogueBwdGQAISB_fSE_Li256ELb0ELb0EEENS1_19SingleTileSchedulerILb0ELb0ELb0ELi128EEEEEEEEEvNT_6ParamsE:
[----:B------:R-:W-:Y:S01]  /*0000*/  LDC R1, c[0x0][0x28] ;  /* 0x00000a00ff017b82 */ /* 0x000fe20000000800 */
[----:B------:R-:W-:Y:S05]  /*0010*/  EXIT ;  /* 0x000000000000794d */ /* 0x000fea0003800000 */
.L_x_26:
        /* <DEDUP_REMOVED lines=14> */
.L_x_101:


//--------------------- .text._ZN7cutlass13device_kernelIN5flash19enable_sm80_to_sm89INS1_16FlashAttnBwdSm80INS1_25CollectiveMainloopBwdSm80ILi2ELi2EN4cute5tupleIJNS5_1CILi64EEENS7_ILi128EEENS7_ILi96EEEEEENS_10bfloat16_tEfNS_4arch4Sm80ELb0ELb0ELb1ELb0ELb1ELb0ELb0ELb0ELi2ELi2ELi4ELi2ELb0EEENS1_24CollectiveEpilogueBwdGQAISB_fSE_Li256ELb0ELb1EEENS1_19SingleTileSchedulerILb0ELb0ELb0ELi128EEEEEEEEEvNT_6ParamsE --------------------------
	.section	.text._ZN7cutlass13device_kernelIN5flash19enable_sm80_to_sm89INS1_16FlashAttnBwdSm80INS1_25CollectiveMainloopBwdSm80ILi2ELi2EN4cute5tupleIJNS5_1CILi64EEENS7_ILi128EEENS7_ILi96EEEEEENS_10bfloat16_tEfNS_4arch4Sm80ELb0ELb0ELb1ELb0ELb1ELb0ELb0ELb0ELi2ELi2ELi4ELi2ELb0EEENS1_24CollectiveEpilogueBwdGQAISB_fSE_Li256ELb0ELb1EEENS1_19SingleTileSchedulerILb0ELb0ELb0ELi128EEEEEEEEEvNT_6ParamsE,"ax",@progbits
	.align	128
.text._ZN7cutlass13device_kernelIN5flash19enable_sm80_to_sm89INS1_16FlashAttnBwdSm80INS1_25CollectiveMainloopBwdSm80ILi2ELi2EN4cute5tupleIJNS5_1CILi64EEENS7_ILi128EEENS7_ILi96EEEEEENS_10bfloat16_tEfNS_4arch4Sm80ELb0ELb0ELb1ELb0ELb1ELb0ELb0ELb0ELi2ELi2ELi4ELi2ELb0EEENS1_24CollectiveEpilogueBwdGQAISB_fSE_Li256ELb0ELb1EEENS1_19SingleTileSchedulerILb0ELb0ELb0ELi128EEEEEEEEEvNT_6ParamsE:
        .type           _ZN7cutlass13device_kernelIN5flash19enable_sm80_to_sm89INS1_16FlashAttnBwdSm80INS1_25CollectiveMainloopBwdSm80ILi2ELi2EN4cute5tupleIJNS5_1CILi64EEENS7_ILi128EEENS7_ILi96EEEEEENS_10bfloat16_tEfNS_4arch4Sm80ELb0ELb0ELb1ELb0ELb1ELb0ELb0ELb0ELi2ELi2ELi4ELi2ELb0EEENS1_24CollectiveEpilogueBwdGQAISB_fSE_Li256ELb0ELb1EEENS1_19SingleTileSchedulerILb0ELb0ELb0ELi128EEEEEEEEEvNT_6ParamsE,@function
        .size           _ZN7cutlass13device_kernelIN5flash19enable_sm80_to_sm89INS1_16FlashAttnBwdSm80INS1_25CollectiveMainloopBwdSm80ILi2ELi2EN4cute5tupleIJNS5_1CILi64EEENS7_ILi128EEENS7_ILi96EEEEEENS_10bfloat16_tEfNS_4arch4Sm80ELb0ELb0ELb1ELb0ELb1ELb0ELb0ELb0ELi2ELi2ELi4ELi2ELb0EEENS1_24CollectiveEpilogueBwdGQAISB_fSE_Li256ELb0ELb1EEENS1_19SingleTileSchedulerILb0ELb0ELb0ELi128EEEEEEEEEvNT_6ParamsE,(.L_x_102 - _ZN7cutlass13device_kernelIN5flash19enable_sm80_to_sm89INS1_16FlashAttnBwdSm80INS1_25CollectiveMainloopBwdSm80ILi2ELi2EN4cute5tupleIJNS5_1CILi64EEENS7_ILi128EEENS7_ILi96EEEEEENS_10bfloat16_tEfNS_4arch4Sm80ELb0ELb0ELb1ELb0ELb1ELb0ELb0ELb0ELi2ELi2ELi4ELi2ELb0EEENS1_24CollectiveEpilogueBwdGQAISB_fSE_Li256ELb0ELb1EEENS1_19SingleTileSchedulerILb0ELb0ELb0ELi128EEEEEEEEEvNT_6ParamsE)
        .other          _ZN7cutlass13device_kernelIN5flash19enable_sm80_to_sm89INS1_16FlashAttnBwdSm80INS1_25CollectiveMainloopBwdSm80ILi2ELi2EN4cute5tupleIJNS5_1CILi64EEENS7_ILi128EEENS7_ILi96EEEEEENS_10bfloat16_tEfNS_4arch4Sm80ELb0ELb0ELb1ELb0ELb1ELb0ELb0ELb0ELi2ELi2ELi4ELi2ELb0EEENS1_24CollectiveEpilogueBwdGQAISB_fSE_Li256ELb0ELb1EEENS1_19SingleTileSchedulerILb0ELb0ELb0ELi128EEEEEEEEEvNT_6ParamsE,@"STO_CUDA_ENTRY STV_DEFAULT"
_ZN7cutlass13device_kernelIN5flash19enable_sm80_to_sm89INS1_16FlashAttnBwdSm80INS1_25CollectiveMainloopBwdSm80ILi2ELi2EN4cute5tupleIJNS5_1CILi64EEENS7_ILi128EEENS7_ILi96EEEEEENS_10bfloat16_tEfNS_4arch4Sm80ELb0ELb0ELb1ELb0ELb1ELb0ELb0ELb0ELi2ELi2ELi4ELi2ELb0EEENS1_24CollectiveEpilogueBwdGQAISB_fSE_Li256ELb0ELb1EEENS1_19SingleTileSchedulerILb0ELb0ELb0ELi128EEEEEEEEEvNT_6ParamsE:
[----:B------:R-:W-:Y:S01]  /*0000*/  LDC R1, c[0x0][0x28] ;  /* 0x00000a00ff017b82 */ /* 0x000fe20000000800 */
[----:B------:R-:W-:Y:S05]  /*0010*/  EXIT ;  /* 0x000000000000794d */ /* 0x000fea0003800000 */
.L_x_27:
        /* <DEDUP_REMOVED lines=14> */
.L_x_102:


//--------------------- .text._ZN7cutlass13device_kernelIN5flash19enable_sm80_to_sm89INS1_16FlashAttnBwdSm80INS1_25CollectiveMainloopBwdSm80ILi2ELi2EN4cute5tupleIJNS5_1CILi64EEENS7_ILi128EEENS7_ILi96EEEEEENS_10bfloat16_tEfNS_4arch4Sm80ELb0ELb0ELb1ELb1ELb0ELb0ELb0ELb0ELi2ELi2ELi4ELi2ELb0EEENS1_21CollectiveEpilogueBwdISB_SC_SE_Li256ELb1ELb0ELi2EEENS1_19SingleTileSchedulerILb1ELb0ELb0ELi128EEEEEEEEEvNT_6ParamsE --------------------------
	.section	.text._ZN7cutlass13device_kernelIN5flash19enable_sm80_to_sm89INS1_16FlashAttnBwdSm80INS1_25CollectiveMainloopBwdSm80ILi2ELi2EN4cute5tupleIJNS5_1CILi64EEENS7_ILi128EEENS7_ILi96EEEEEENS_10bfloat16_tEfNS_4arch4Sm80ELb0ELb0ELb1ELb1ELb0ELb0ELb0ELb0ELi2ELi2ELi4ELi2ELb0EEENS1_21CollectiveEpilogueBwdISB_SC_SE_Li256ELb1ELb0ELi2EEENS1_19SingleTileSchedulerILb1ELb0ELb0ELi128EEEEEEEEEvNT_6ParamsE,"ax",@progbits
	.align	128
.text._ZN7cutlass13device_kernelIN5flash19enable_sm80_to_sm89INS1_16FlashAttnBwdSm80INS1_25CollectiveMainloopBwdSm80ILi2ELi2EN4cute5tupleIJNS5_1CILi64EEENS7_ILi128EEENS7_ILi96EEEEEENS_10bfloat16_tEfNS_4arch4Sm80ELb0ELb0ELb1ELb1ELb0ELb0ELb0ELb0ELi2ELi2ELi4ELi2ELb0EEENS1_21CollectiveEpilogueBwdISB_SC_SE_Li256ELb1ELb0ELi2EEENS1_19SingleTileSchedulerILb1ELb0ELb0ELi128EEEEEEEEEvNT_6ParamsE:
        .type           _ZN7cutlass13device_kernelIN5flash19enable_sm80_to_sm89INS1_16FlashAttnBwdSm80INS1_25CollectiveMainloopBwdSm80ILi2ELi2EN4cute5tupleIJNS5_1CILi64EEENS7_ILi128EEENS7_ILi96EEEEEENS_10bfloat16_tEfNS_4arch4Sm80ELb0ELb0ELb1ELb1ELb0ELb0ELb0ELb0ELi2ELi2ELi4ELi2ELb0EEENS1_21CollectiveEpilogueBwdISB_SC_SE_Li256ELb1ELb0ELi2EEENS1_19SingleTileSchedulerILb1ELb0ELb0ELi128EEEEEEEEEvNT_6ParamsE,@function
        .size           _ZN7cutlass13device_kernelIN5flash19enable_sm80_to_sm89INS1_16FlashAttnBwdSm80INS1_25CollectiveMainloopBwdSm80ILi2ELi2EN4cute5tupleIJNS5_1CILi64EEENS7_ILi128EEENS7_ILi96EEEEEENS_10bfloat16_tEfNS_4arch4Sm80ELb0ELb0ELb1ELb1ELb0ELb0ELb0ELb0ELi2ELi2ELi4ELi2ELb0EEENS1_21CollectiveEpilogueBwdISB_SC_SE_Li256ELb1ELb0ELi2EEENS1_19SingleTileSchedulerILb1ELb0ELb0ELi128EEEEEEEEEvNT_6ParamsE,(.L_x_103 - _ZN7cutlass13device_kernelIN5flash19enable_sm80_to_sm89INS1_16FlashAttnBwdSm80INS1_25CollectiveMainloopBwdSm80ILi2ELi2EN4cute5tupleIJNS5_1CILi64EEENS7_ILi128EEENS7_ILi96EEEEEENS_10bfloat16_tEfNS_4arch4Sm80ELb0ELb0ELb1ELb1ELb0ELb0ELb0ELb0ELi2ELi2ELi4ELi2ELb0EEENS1_21CollectiveEpilogueBwdISB_SC_SE_Li256ELb1ELb0ELi2EEENS1_19SingleTileSchedulerILb1ELb0ELb0ELi128EEEEEEEEEvNT_6ParamsE)
        .other          _ZN7cutlass13device_kernelIN5flash19enable_sm80_to_sm89INS1_16FlashAttnBwdSm80INS1_25CollectiveMainloopBwdSm80ILi2ELi2EN4cute5tupleIJNS5_1CILi64EEENS7_ILi128EEENS7_ILi96EEEEEENS_10bfloat16_tEfNS_4arch4Sm80ELb0ELb0ELb1ELb1ELb0ELb0ELb0ELb0ELi2ELi2ELi4ELi2ELb0EEENS1_21CollectiveEpilogueBwdISB_SC_SE_Li256ELb1ELb0ELi2EEENS1_19SingleTileSchedulerILb1ELb0ELb0ELi128EEEEEEEEEvNT_6ParamsE,@"STO_CUDA_ENTRY STV_DEFAULT"
_ZN7cutlass13device_kernelIN5flash19enable_sm80_to_sm89INS1_16FlashAttnBwdSm80INS1_25CollectiveMainloopBwdSm80ILi2ELi2EN4cute5tupleIJNS5_1CILi64EEENS7_ILi128EEENS7_ILi96EEEEEENS_10bfloat16_tEfNS_4arch4Sm80ELb0ELb0ELb1ELb1ELb0ELb0ELb0ELb0ELi2ELi2ELi4ELi2ELb0EEENS1_21CollectiveEpilogueBwdISB_SC_SE_Li256ELb1ELb0ELi2EEENS1_19SingleTileSchedulerILb1ELb0ELb0ELi128EEEEEEEEEvNT_6ParamsE:
[----:B------:R-:W-:Y:S01]  /*0000*/  LDC R1, c[0x0][0x28] ;  /* 0x00000a00ff017b82 */ /* 0x000fe20000000800 */
[----:B------:R-:W-:Y:S05]  /*0010*/  EXIT ;  /* 0x000000000000794d */ /* 0x000fea0003800000 */
.L_x_28:
        /* <DEDUP_REMOVED lines=14> */
.L_x_103:


//--------------------- .text._ZN7cutlass13device_kernelIN5flash19enable_sm80_to_sm89INS1_16FlashAttnBwdSm80INS1_25CollectiveMainloopBwdSm80ILi2ELi2EN4cute5tupleIJNS5_1CILi64EEENS7_ILi128EEENS7_ILi96EEEEEENS_10bfloat16_tEfNS_4arch4Sm80ELb0ELb0ELb1ELb1ELb1ELb0ELb0ELb0ELi2ELi2ELi4ELi2ELb0EEENS1_21CollectiveEpilogueBwdISB_SC_SE_Li256ELb1ELb0ELi2EEENS1_19SingleTileSchedulerILb1ELb0ELb0ELi128EEEEEEEEEvNT_6ParamsE --------------------------
	.section	.text._ZN7cutlass13device_kernelIN5flash19enable_sm80_to_sm89INS1_16FlashAttnBwdSm80INS1_25CollectiveMainloopBwdSm80ILi2ELi2EN4cute5tupleIJNS5_1CILi64EEENS7_ILi128EEENS7_ILi96EEEEEENS_10bfloat16_tEfNS_4arch4Sm80ELb0ELb0ELb1ELb1ELb1ELb0ELb0ELb0ELi2ELi2ELi4ELi2ELb0EEENS1_21CollectiveEpilogueBwdISB_SC_SE_Li256ELb1ELb0ELi2EEENS1_19SingleTileSchedulerILb1ELb0ELb0ELi128EEEEEEEEEvNT_6ParamsE,"ax",@progbits
	.align	128
.text._ZN7cutlass13device_kernelIN5flash19enable_sm80_to_sm89INS1_16FlashAttnBwdSm80INS1_25CollectiveMainloopBwdSm80ILi2ELi2EN4cute5tupleIJNS5_1CILi64EEENS7_ILi128EEENS7_ILi96EEEEEENS_10bfloat16_tEfNS_4arch4Sm80ELb0ELb0ELb1ELb1ELb1ELb0ELb0ELb0ELi2ELi2ELi4ELi2ELb0EEENS1_21CollectiveEpilogueBwdISB_SC_SE_Li256ELb1ELb0ELi2EEENS1_19SingleTileSchedulerILb1ELb0ELb0ELi128EEEEEEEEEvNT_6ParamsE:
        .type           _ZN7cutlass13device_kernelIN5flash19enable_sm80_to_sm89INS1_16FlashAttnBwdSm80INS1_25CollectiveMainloopBwdSm80ILi2ELi2EN4cute5tupleIJNS5_1CILi64EEENS7_ILi128EEENS7_ILi96EEEEEENS_10bfloat16_tEfNS_4arch4Sm80ELb0ELb0ELb1ELb1ELb1ELb0ELb0ELb0ELi2ELi2ELi4ELi2ELb0EEENS1_21CollectiveEpilogueBwdISB_SC_SE_Li256ELb1ELb0ELi2EEENS1_19SingleTileSchedulerILb1ELb0ELb0ELi128EEEEEEEEEvNT_6ParamsE,@function
        .size           _ZN7cutlass13device_kernelIN5flash19enable_sm80_to_sm89INS1_16FlashAttnBwdSm80INS1_25CollectiveMainloopBwdSm80ILi2ELi2EN4cute5tupleIJNS5_1CILi64EEENS7_ILi128EEENS7_ILi96EEEEEENS_10bfloat16_tEfNS_4arch4Sm80ELb0ELb0ELb1ELb1ELb1ELb0ELb0ELb0ELi2ELi2ELi4ELi2ELb0EEENS1_21CollectiveEpilogueBwdISB_SC_SE_Li256ELb1ELb0ELi2EEENS1_19SingleTileSchedulerILb1ELb0ELb0ELi128EEEEEEEEEvNT_6ParamsE,(.L_x_104 - _ZN7cutlass13device_kernelIN5flash19enable_sm80_to_sm89INS1_16FlashAttnBwdSm80INS1_25CollectiveMainloopBwdSm80ILi2ELi2EN4cute5tupleIJNS5_1CILi64EEENS7_ILi128EEENS7_ILi96EEEEEENS_10bfloat16_tEfNS_4arch4Sm80ELb0ELb0ELb1ELb1ELb1ELb0ELb0ELb0ELi2ELi2ELi4ELi2ELb0EEENS1_21CollectiveEpilogueBwdISB_SC_SE_Li256ELb1ELb0ELi2EEENS1_19SingleTileSchedulerILb1ELb0ELb0ELi128EEEEEEEEEvNT_6ParamsE)
        .other          _ZN7cutlass13device_kernelIN5flash19enable_sm80_to_sm89INS1_16FlashAttnBwdSm80INS1_25CollectiveMainloopBwdSm80ILi2ELi2EN4cute5tupleIJNS5_1CILi64EEENS7_ILi128EEENS7_ILi96EEEEEENS_10bfloat16_tEfNS_4arch4Sm80ELb0ELb0ELb1ELb1ELb1ELb0ELb0ELb0ELi2ELi2ELi4ELi2ELb0EEENS1_21CollectiveEpilogueBwdISB_SC_SE_Li256ELb1ELb0ELi2EEENS1_19SingleTileSchedulerILb1ELb0ELb0ELi128EEEEEEEEEvNT_6ParamsE,@"STO_CUDA_ENTRY STV_DEFAULT"
_ZN7cutlass13device_kernelIN5flash19enable_sm80_to_sm89INS1_16FlashAttnBwdSm80INS1_25CollectiveMainloopBwdSm80ILi2ELi2EN4cute5tupleIJNS5_1CILi64EEENS7_ILi128EEENS7_ILi96EEEEEENS_10bfloat16_tEfNS_4arch4Sm80ELb0ELb0ELb1ELb1ELb1ELb0ELb0ELb0ELi2ELi2ELi4ELi2ELb0EEENS1_21CollectiveEpilogueBwdISB_SC_SE_Li256ELb1ELb0ELi2EEENS1_19SingleTileSchedulerILb1ELb0ELb0ELi128EEEEEEEEEvNT_6ParamsE:
[----:B------:R-:W-:Y:S01]  /*0000*/  LDC R1, c[0x0][0x28] ;  /* 0x00000a00ff017b82 */ /* 0x000fe20000000800 */
[----:B------:R-:W-:Y:S05]  /*0010*/  EXIT ;  /* 0x000000000000794d */ /* 0x000fea0003800000 */
.L_x_29:
        /* <DEDUP_REMOVED lines=14> */
.L_x_104:


//--------------------- .text._ZN7cutlass13device_kernelIN5flash19enable_sm80_to_sm89INS1_16FlashAttnBwdSm80INS1_25CollectiveMainloopBwdSm80ILi2ELi2EN4cute5tupleIJNS5_1CILi64EEENS7_ILi128EEENS7_ILi96EEEEEENS_10bfloat16_tEfNS_4arch4Sm80ELb0ELb0ELb1ELb1ELb0ELb0ELb0ELb0ELi2ELi2ELi4ELi2ELb0EEENS1_24CollectiveEpilogueBwdGQAISB_fSE_Li256ELb1ELb0EEENS1_19SingleTileSchedulerILb1ELb0ELb0ELi128EEEEEEEEEvNT_6ParamsE --------------------------
	.section	.text._ZN7cutlass13device_kernelIN5flash19enable_sm80_to_sm89INS1_16FlashAttnBwdSm80INS1_25CollectiveMainloopBwdSm80ILi2ELi2EN4cute5tupleIJNS5_1CILi64EEENS7_ILi128EEENS7_ILi96EEEEEENS_10bfloat16_tEfNS_4arch4Sm80ELb0ELb0ELb1ELb1ELb0ELb0ELb0ELb0ELi2ELi2ELi4ELi2ELb0EEENS1_24CollectiveEpilogueBwdGQAISB_fSE_Li256ELb1ELb0EEENS1_19SingleTileSchedulerILb1ELb0ELb0ELi128EEEEEEEEEvNT_6ParamsE,"ax",@progbits
	.align	128
.text._ZN7cutlass13device_kernelIN5flash19enable_sm80_to_sm89INS1_16FlashAttnBwdSm80INS1_25CollectiveMainloopBwdSm80ILi2ELi2EN4cute5tupleIJNS5_1CILi64EEENS7_ILi128EEENS7_ILi96EEEEEENS_10bfloat16_tEfNS_4arch4Sm80ELb0ELb0ELb1ELb1ELb0ELb0ELb0ELb0ELi2ELi2ELi4ELi2ELb0EEENS1_24CollectiveEpilogueBwdGQAISB_fSE_Li256ELb1ELb0EEENS1_19SingleTileSchedulerILb1ELb0ELb0ELi128EEEEEEEEEvNT_6ParamsE:
        .type           _ZN7cutlass13device_kernelIN5flash19enable_sm80_to_sm89INS1_16FlashAttnBwdSm80INS1_25CollectiveMainloopBwdSm80ILi2ELi2EN4cute5tupleIJNS5_1CILi64EEENS7_ILi128EEENS7_ILi96EEEEEENS_10bfloat16_tEfNS_4arch4Sm80ELb0ELb0ELb1ELb1ELb0ELb0ELb0ELb0ELi2ELi2ELi4ELi2ELb0EEENS1_24CollectiveEpilogueBwdGQAISB_fSE_Li256ELb1ELb0EEENS1_19SingleTileSchedulerILb1ELb0ELb0ELi128EEEEEEEEEvNT_6ParamsE,@function
        .size           _ZN7cutlass13device_kernelIN5flash19enable_sm80_to_sm89INS1_16FlashAttnBwdSm80INS1_25CollectiveMainloopBwdSm80ILi2ELi2EN4cute5tupleIJNS5_1CILi64EEENS7_ILi128EEENS7_ILi96EEEEEENS_10bfloat16_tEfNS_4arch4Sm80ELb0ELb0ELb1ELb1ELb0ELb0ELb0ELb0ELi2ELi2ELi4ELi2ELb0EEENS1_24CollectiveEpilogueBwdGQAISB_fSE_Li256ELb1ELb0EEENS1_19SingleTileSchedulerILb1ELb0ELb0ELi128EEEEEEEEEvNT_6ParamsE,(.L_x_105 - _ZN7cutlass13device_kernelIN5flash19enable_sm80_to_sm89INS1_16FlashAttnBwdSm80INS1_25CollectiveMainloopBwdSm80ILi2ELi2EN4cute5tupleIJNS5_1CILi64EEENS7_ILi128EEENS7_ILi96EEEEEENS_10bfloat16_tEfNS_4arch4Sm80ELb0ELb0ELb1ELb1ELb0ELb0ELb0ELb0ELi2ELi2ELi4ELi2ELb0EEENS1_24CollectiveEpilogueBwdGQAISB_fSE_Li256ELb1ELb0EEENS1_19SingleTileSchedulerILb1ELb0ELb0ELi128EEEEEEEEEvNT_6ParamsE)
        .other          _ZN7cutlass13device_kernelIN5flash19enable_sm80_to_sm89INS1_16FlashAttnBwdSm80INS1_25CollectiveMainloopBwdSm80ILi2ELi2EN4cute5tupleIJNS5_1CILi64EEENS7_ILi128EEENS7_ILi96EEEEEENS_10bfloat16_tEfNS_4arch4Sm80ELb0ELb0ELb1ELb1ELb0ELb0ELb0ELb0ELi2ELi2ELi4ELi2ELb0EEENS1_24CollectiveEpilogueBwdGQAISB_fSE_Li256ELb1ELb0EEENS1_19SingleTileSchedulerILb1ELb0ELb0ELi128EEEEEEEEEvNT_6ParamsE,@"STO_CUDA_ENTRY STV_DEFAULT"
_ZN7cutlass13device_kernelIN5flash19enable_sm80_to_sm89INS1_16FlashAttnBwdSm80INS1_25CollectiveMainloopBwdSm80ILi2ELi2EN4cute5tupleIJNS5_1CILi64EEENS7_ILi128EEENS7_ILi96EEEEEENS_10bfloat16_tEfNS_4arch4Sm80ELb0ELb0ELb1ELb1ELb0ELb0ELb0ELb0ELi2ELi2ELi4ELi2ELb0EEENS1_24CollectiveEpilogueBwdGQAISB_fSE_Li256ELb1ELb0EEENS1_19SingleTileSchedulerILb1ELb0ELb0ELi128EEEEEEEEEvNT_6ParamsE:
[----:B------:R-:W-:Y:S01]  /*0000*/  LDC R1, c[0x0][0x28] ;  /* 0x00000a00ff017b82 */ /* 0x000fe20000000800 */
[----:B------:R-:W-:Y:S05]  /*0010*/  EXIT ;  /* 0x000000000000794d */ /* 0x000fea0003800000 */
.L_x_30:
        /* <DEDUP_REMOVED lines=14> */
.L_x_105:


//--------------------- .text._ZN7cutlass13device_kernelIN5flash19enable_sm80_to_sm89INS1_16FlashAttnBwdSm80INS1_25CollectiveMainloopBwdSm80ILi2ELi2EN4cute5tupleIJNS5_1CILi64EEENS7_ILi128EEENS7_ILi96EEEEEENS_10bfloat16_tEfNS_4arch4Sm80ELb0ELb0ELb1ELb1ELb1ELb0ELb0ELb0ELi2ELi2ELi4ELi2ELb0EEENS1_24CollectiveEpilogueBwdGQAISB_fSE_Li256ELb1ELb1EEENS1_19SingleTileSchedulerILb1ELb0ELb0ELi128EEEEEEEEEvNT_6ParamsE --------------------------
	.section	.text._ZN7cutlass13device_kernelIN5flash19enable_sm80_to_sm89INS1_16FlashAttnBwdSm80INS1_25CollectiveMainloopBwdSm80ILi2ELi2EN4cute5tupleIJNS5_1CILi64EEENS7_ILi128EEENS7_ILi96EEEEEENS_10bfloat16_tEfNS_4arch4Sm80ELb0ELb0ELb1ELb1ELb1ELb0ELb0ELb0ELi2ELi2ELi4ELi2ELb0EEENS1_24CollectiveEpilogueBwdGQAISB_fSE_Li256ELb1ELb1EEENS1_19SingleTileSchedulerILb1ELb0ELb0ELi128EEEEEEEEEvNT_6ParamsE,"ax",@progbits
	.align	128
.text._ZN7cutlass13device_kernelIN5flash19enable_sm80_to_sm89INS1_16FlashAttnBwdSm80INS1_25CollectiveMainloopBwdSm80ILi2ELi2EN4cute5tupleIJNS5_1CILi64EEENS7_ILi128EEENS7_ILi96EEEEEENS_10bfloat16_tEfNS_4arch4Sm80ELb0ELb0ELb1ELb1ELb1ELb0ELb0ELb0ELi2ELi2ELi4ELi2ELb0EEENS1_24CollectiveEpilogueBwdGQAISB_fSE_Li256ELb1ELb1EEENS1_19SingleTileSchedulerILb1ELb0ELb0ELi128EEEEEEEEEvNT_6ParamsE:
        .type           _ZN7cutlass13device_kernelIN5flash19enable_sm80_to_sm89INS1_16FlashAttnBwdSm80INS1_25CollectiveMainloopBwdSm80ILi2ELi2EN4cute5tupleIJNS5_1CILi64EEENS7_ILi128EEENS7_ILi96EEEEEENS_10bfloat16_tEfNS_4arch4Sm80ELb0ELb0ELb1ELb1ELb1ELb0ELb0ELb0ELi2ELi2ELi4ELi2ELb0EEENS1_24CollectiveEpilogueBwdGQAISB_fSE_Li256ELb1ELb1EEENS1_19SingleTileSchedulerILb1ELb0ELb0ELi128EEEEEEEEEvNT_6ParamsE,@function
        .size           _ZN7cutlass13device_kernelIN5flash19enable_sm80_to_sm89INS1_16FlashAttnBwdSm80INS1_25CollectiveMainloopBwdSm80ILi2ELi2EN4cute5tupleIJNS5_1CILi64EEENS7_ILi128EEENS7_ILi96EEEEEENS_10bfloat16_tEfNS_4arch4Sm80ELb0ELb0ELb1ELb1ELb1ELb0ELb0ELb0ELi2ELi2ELi4ELi2ELb0EEENS1_24CollectiveEpilogueBwdGQAISB_fSE_Li256ELb1ELb1EEENS1_19SingleTileSchedulerILb1ELb0ELb0ELi128EEEEEEEEEvNT_6ParamsE,(.L_x_106 - _ZN7cutlass13device_kernelIN5flash19enable_sm80_to_sm89INS1_16FlashAttnBwdSm80INS1_25CollectiveMainloopBwdSm80ILi2ELi2EN4cute5tupleIJNS5_1CILi64EEENS7_ILi128EEENS7_ILi96EEEEEENS_10bfloat16_tEfNS_4arch4Sm80ELb0ELb0ELb1ELb1ELb1ELb0ELb0ELb0ELi2ELi2ELi4ELi2ELb0EEENS1_24CollectiveEpilogueBwdGQAISB_fSE_Li256ELb1ELb1EEENS1_19SingleTileSchedulerILb1ELb0ELb0ELi128EEEEEEEEEvNT_6ParamsE)
        .other          _ZN7cutlass13device_kernelIN5flash19enable_sm80_to_sm89INS1_16FlashAttnBwdSm80INS1_25CollectiveMainloopBwdSm80ILi2ELi2EN4cute5tupleIJNS5_1CILi64EEENS7_ILi128EEENS7_ILi96EEEEEENS_10bfloat16_tEfNS_4arch4Sm80ELb0ELb0ELb1ELb1ELb1ELb0ELb0ELb0ELi2ELi2ELi4ELi2ELb0EEENS1_24CollectiveEpilogueBwdGQAISB_fSE_Li256ELb1ELb1EEENS1_19SingleTileSchedulerILb1ELb0ELb0ELi128EEEEEEEEEvNT_6ParamsE,@"STO_CUDA_ENTRY STV_DEFAULT"
_ZN7cutlass13device_kernelIN5flash19enable_sm80_to_sm89INS1_16FlashAttnBwdSm80INS1_25CollectiveMainloopBwdSm80ILi2ELi2EN4cute5tupleIJNS5_1CILi64EEENS7_ILi128EEENS7_ILi96EEEEEENS_10bfloat16_tEfNS_4arch4Sm80ELb0ELb0ELb1ELb1ELb1ELb0ELb0ELb0ELi2ELi2ELi4ELi2ELb0EEENS1_24CollectiveEpilogueBwdGQAISB_fSE_Li256ELb1ELb1EEENS1_19SingleTileSchedulerILb1ELb0ELb0ELi128EEEEEEEEEvNT_6ParamsE:
[----:B------:R-:W-:Y:S01]  /*0000*/  LDC R1, c[0x0][0x28] ;  /* 0x00000a00ff017b82 */ /* 0x000fe20000000800 */
[----:B------:R-:W-:Y:S05]  /*0010*/  EXIT ;  /* 0x000000000000794d */ /* 0x000fea0003800000 */
.L_x_31:
        /* <DEDUP_REMOVED lines=14> */
.L_x_106:


//--------------------- .text._ZN7cutlass13device_kernelIN5flash19enable_sm80_to_sm89INS1_16FlashAttnBwdSm80INS1_25CollectiveMainloopBwdSm80ILi2ELi2EN4cute5tupleIJNS5_1CILi64EEENS7_ILi128EEENS7_ILi96EEEEEENS_10bfloat16_tEfNS_4arch4Sm80ELb0ELb1ELb1ELb0ELb0ELb0ELb0ELb0ELi2ELi2ELi4ELi2ELb0EEENS1_21CollectiveEpilogueBwdISB_SC_SE_Li256ELb0ELb0ELi2EEENS1_19SingleTileSchedulerILb0ELb0ELb0ELi128EEEEEEEEEvNT_6ParamsE --------------------------
	.section	.text._ZN7cutlass13device_kernelIN5flash19enable_sm80_to_sm89INS1_16FlashAttnBwdSm80INS1_25CollectiveMainloopBwdSm80ILi2ELi2EN4cute5tupleIJNS5_1CILi64EEENS7_ILi128EEENS7_ILi96EEEEEENS_10bfloat16_tEfNS_4arch4Sm80ELb0ELb1ELb1ELb0ELb0ELb0ELb0ELb0ELi2ELi2ELi4ELi2ELb0EEENS1_21CollectiveEpilogueBwdISB_SC_SE_Li256ELb0ELb0ELi2EEENS1_19SingleTileSchedulerILb0ELb0ELb0ELi128EEEEEEEEEvNT_6ParamsE,"ax",@progbits
	.align	128
.text._ZN7cutlass13device_kernelIN5flash19enable_sm80_to_sm89INS1_16FlashAttnBwdSm80INS1_25CollectiveMainloopBwdSm80ILi2ELi2EN4cute5tupleIJNS5_1CILi64EEENS7_ILi128EEENS7_ILi96EEEEEENS_10bfloat16_tEfNS_4arch4Sm80ELb0ELb1ELb1ELb0ELb0ELb0ELb0ELb0ELi2ELi2ELi4ELi2ELb0EEENS1_21CollectiveEpilogueBwdISB_SC_SE_Li256ELb0ELb0ELi2EEENS1_19SingleTileSchedulerILb0ELb0ELb0ELi128EEEEEEEEEvNT_6ParamsE:
        .type           _ZN7cutlass13device_kernelIN5flash19enable_sm80_to_sm89INS1_16FlashAttnBwdSm80INS1_25CollectiveMainloopBwdSm80ILi2ELi2EN4cute5tupleIJNS5_1CILi64EEENS7_ILi128EEENS7_ILi96EEEEEENS_10bfloat16_tEfNS_4arch4Sm80ELb0ELb1ELb1ELb0ELb0ELb0ELb0ELb0ELi2ELi2ELi4ELi2ELb0EEENS1_21CollectiveEpilogueBwdISB_SC_SE_Li256ELb0ELb0ELi2EEENS1_19SingleTileSchedulerILb0ELb0ELb0ELi128EEEEEEEEEvNT_6ParamsE,@function
        .size           _ZN7cutlass13device_kernelIN5flash19enable_sm80_to_sm89INS1_16FlashAttnBwdSm80INS1_25CollectiveMainloopBwdSm80ILi2ELi2EN4cute5tupleIJNS5_1CILi64EEENS7_ILi128EEENS7_ILi96EEEEEENS_10bfloat16_tEfNS_4arch4Sm80ELb0ELb1ELb1ELb0ELb0ELb0ELb0ELb0ELi2ELi2ELi4ELi2ELb0EEENS1_21CollectiveEpilogueBwdISB_SC_SE_Li256ELb0ELb0ELi2EEENS1_19SingleTileSchedulerILb0ELb0ELb0ELi128EEEEEEEEEvNT_6ParamsE,(.L_x_107 - _ZN7cutlass13device_kernelIN5flash19enable_sm80_to_sm89INS1_16FlashAttnBwdSm80INS1_25CollectiveMainloopBwdSm80ILi2ELi2EN4cute5tupleIJNS5_1CILi64EEENS7_ILi128EEENS7_ILi96EEEEEENS_10bfloat16_tEfNS_4arch4Sm80ELb0ELb1ELb1ELb0ELb0ELb0ELb0ELb0ELi2ELi2ELi4ELi2ELb0EEENS1_21CollectiveEpilogueBwdISB_SC_SE_Li256ELb0ELb0ELi2EEENS1_19SingleTileSchedulerILb0ELb0ELb0ELi128EEEEEEEEEvNT_6ParamsE)
        .other          _ZN7cutlass13device_kernelIN5flash19enable_sm80_to_sm89INS1_16FlashAttnBwdSm80INS1_25CollectiveMainloopBwdSm80ILi2ELi2EN4cute5tupleIJNS5_1CILi64EEENS7_ILi128EEENS7_ILi96EEEEEENS_10bfloat16_tEfNS_4arch4Sm80ELb0ELb1ELb1ELb0ELb0ELb0ELb0ELb0ELi2ELi2ELi4ELi2ELb0EEENS1_21CollectiveEpilogueBwdISB_SC_SE_Li256ELb0ELb0ELi2EEENS1_19SingleTileSchedulerILb0ELb0ELb0ELi128EEEEEEEEEvNT_6ParamsE,@"STO_CUDA_ENTRY STV_DEFAULT"
_ZN7cutlass13device_kernelIN5flash19enable_sm80_to_sm89INS1_16FlashAttnBwdSm80INS1_25CollectiveMainloopBwdSm80ILi2ELi2EN4cute5tupleIJNS5_1CILi64EEENS7_ILi128EEENS7_ILi96EEEEEENS_10bfloat16_tEfNS_4arch4Sm80ELb0ELb1ELb1ELb0ELb0ELb0ELb0ELb0ELi2ELi2ELi4ELi2ELb0EEENS1_21CollectiveEpilogueBwdISB_SC_SE_Li256ELb0ELb0ELi2EEENS1_19SingleTileSchedulerILb0ELb0ELb0ELi128EEEEEEEEEvNT_6ParamsE:
[----:B------:R-:W-:Y:S01]  /*0000*/  LDC R1, c[0x0][0x28] ;  /* 0x00000a00ff017b82 */ /* 0x000fe20000000800 */
[----:B------:R-:W-:Y:S05]  /*0010*/  EXIT ;  /* 0x000000000000794d */ /* 0x000fea0003800000 */
.L_x_32:
        /* <DEDUP_REMOVED lines=14> */
.L_x_107:


//--------------------- .text._ZN7cutlass13device_kernelIN5flash19enable_sm80_to_sm89INS1_16FlashAttnBwdSm80INS1_25CollectiveMainloopBwdSm80ILi2ELi2EN4cute5tupleIJNS5_1CILi64EEENS7_ILi128EEENS7_ILi96EEEEEENS_10bfloat16_tEfNS_4arch4Sm80ELb0ELb1ELb1ELb0ELb1ELb0ELb0ELb0ELi2ELi2ELi4ELi2ELb0EEENS1_21CollectiveEpilogueBwdISB_SC_SE_Li256ELb0ELb0ELi2EEENS1_19SingleTileSchedulerILb0ELb0ELb0ELi128EEEEEEEEEvNT_6ParamsE --------------------------
	.section	.text._ZN7cutlass13device_kernelIN5flash19enable_sm80_to_sm89INS1_16FlashAttnBwdSm80INS1_25CollectiveMainloopBwdSm80ILi2ELi2EN4cute5tupleIJNS5_1CILi64EEENS7_ILi128EEENS7_ILi96EEEEEENS_10bfloat16_tEfNS_4arch4Sm80ELb0ELb1ELb1ELb0ELb1ELb0ELb0ELb0ELi2ELi2ELi4ELi2ELb0EEENS1_21CollectiveEpilogueBwdISB_SC_SE_Li256ELb0ELb0ELi2EEENS1_19SingleTileSchedulerILb0ELb0ELb0ELi128EEEEEEEEEvNT_6ParamsE,"ax",@progbits
	.align	128
.text._ZN7cutlass13device_kernelIN5flash19enable_sm80_to_sm89INS1_16FlashAttnBwdSm80INS1_25CollectiveMainloopBwdSm80ILi2ELi2EN4cute5tupleIJNS5_1CILi64EEENS7_ILi128EEENS7_ILi96EEEEEENS_10bfloat16_tEfNS_4arch4Sm80ELb0ELb1ELb1ELb0ELb1ELb0ELb0ELb0ELi2ELi2ELi4ELi2ELb0EEENS1_21CollectiveEpilogueBwdISB_SC_SE_Li256ELb0ELb0ELi2EEENS1_19SingleTileSchedulerILb0ELb0ELb0ELi128EEEEEEEEEvNT_6ParamsE:
        .type           _ZN7cutlass13device_kernelIN5flash19enable_sm80_to_sm89INS1_16FlashAttnBwdSm80INS1_25CollectiveMainloopBwdSm80ILi2ELi2EN4cute5tupleIJNS5_1CILi64EEENS7_ILi128EEENS7_ILi96EEEEEENS_10bfloat16_tEfNS_4arch4Sm80ELb0ELb1ELb1ELb0ELb1ELb0ELb0ELb0ELi2ELi2ELi4ELi2ELb0EEENS1_21CollectiveEpilogueBwdISB_SC_SE_Li256ELb0ELb0ELi2EEENS1_19SingleTileSchedulerILb0ELb0ELb0ELi128EEEEEEEEEvNT_6ParamsE,@function
        .size           _ZN7cutlass13device_kernelIN5flash19enable_sm80_to_sm89INS1_16FlashAttnBwdSm80INS1_25CollectiveMainloopBwdSm80ILi2ELi2EN4cute5tupleIJNS5_1CILi64EEENS7_ILi128EEENS7_ILi96EEEEEENS_10bfloat16_tEfNS_4arch4Sm80ELb0ELb1ELb1ELb0ELb1ELb0ELb0ELb0ELi2ELi2ELi4ELi2ELb0EEENS1_21CollectiveEpilogueBwdISB_SC_SE_Li256ELb0ELb0ELi2EEENS1_19SingleTileSchedulerILb0ELb0ELb0ELi128EEEEEEEEEvNT_6ParamsE,(.L_x_108 - _ZN7cutlass13device_kernelIN5flash19enable_sm80_to_sm89INS1_16FlashAttnBwdSm80INS1_25CollectiveMainloopBwdSm80ILi2ELi2EN4cute5tupleIJNS5_1CILi64EEENS7_ILi128EEENS7_ILi96EEEEEENS_10bfloat16_tEfNS_4arch4Sm80ELb0ELb1ELb1ELb0ELb1ELb0ELb0ELb0ELi2ELi2ELi4ELi2ELb0EEENS1_21CollectiveEpilogueBwdISB_SC_SE_Li256ELb0ELb0ELi2EEENS1_19SingleTileSchedulerILb0ELb0ELb0ELi128EEEEEEEEEvNT_6ParamsE)
        .other          _ZN7cutlass13device_kernelIN5flash19enable_sm80_to_sm89INS1_16FlashAttnBwdSm80INS1_25CollectiveMainloopBwdSm80ILi2ELi2EN4cute5tupleIJNS5_1CILi64EEENS7_ILi128EEENS7_ILi96EEEEEENS_10bfloat16_tEfNS_4arch4Sm80ELb0ELb1ELb1ELb0ELb1ELb0ELb0ELb0ELi2ELi2ELi4ELi2ELb0EEENS1_21CollectiveEpilogueBwdISB_SC_SE_Li256ELb0ELb0ELi2EEENS1_19SingleTileSchedulerILb0ELb0ELb0ELi128EEEEEEEEEvNT_6ParamsE,@"STO_CUDA_ENTRY STV_DEFAULT"
_ZN7cutlass13device_kernelIN5flash19enable_sm80_to_sm89INS1_16FlashAttnBwdSm80INS1_25CollectiveMainloopBwdSm80ILi2ELi2EN4cute5tupleIJNS5_1CILi64EEENS7_ILi128EEENS7_ILi96EEEEEENS_10bfloat16_tEfNS_4arch4Sm80ELb0ELb1ELb1ELb0ELb1ELb0ELb0ELb0ELi2ELi2ELi4ELi2ELb0EEENS1_21CollectiveEpilogueBwdISB_SC_SE_Li256ELb0ELb0ELi2EEENS1_19SingleTileSchedulerILb0ELb0ELb0ELi128EEEEEEEEEvNT_6ParamsE:
[----:B------:R-:W-:Y:S01]  /*0000*/  LDC R1, c[0x0][0x28] ;  /* 0x00000a00ff017b82 */ /* 0x000fe20000000800 */
[----:B------:R-:W-:Y:S05]  /*0010*/  EXIT ;  /* 0x000000000000794d */ /* 0x000fea0003800000 */
.L_x_33:
        /* <DEDUP_REMOVED lines=14> */
.L_x_108:


//--------------------- .text._ZN7cutlass13device_kernelIN5flash19enable_sm80_to_sm89INS1_16FlashAttnBwdSm80INS1_25CollectiveMainloopBwdSm80ILi2ELi2EN4cute5tupleIJNS5_1CILi64EEENS7_ILi128EEENS7_ILi96EEEEEENS_10bfloat16_tEfNS_4arch4Sm80ELb0ELb1ELb1ELb0ELb0ELb0ELb0ELb0ELi2ELi2ELi4ELi2ELb0EEENS1_24CollectiveEpilogueBwdGQAISB_fSE_Li256ELb0ELb0EEENS1_19SingleTileSchedulerILb0ELb0ELb0ELi128EEEEEEEEEvNT_6ParamsE --------------------------
	.section	.text._ZN7cutlass13device_kernelIN5flash19enable_sm80_to_sm89INS1_16FlashAttnBwdSm80INS1_25CollectiveMainloopBwdSm80ILi2ELi2EN4cute5tupleIJNS5_1CILi64EEENS7_ILi128EEENS7_ILi96EEEEEENS_10bfloat16_tEfNS_4arch4Sm80ELb0ELb1ELb1ELb0ELb0ELb0ELb0ELb0ELi2ELi2ELi4ELi2ELb0EEENS1_24CollectiveEpilogueBwdGQAISB_fSE_Li256ELb0ELb0EEENS1_19SingleTileSchedulerILb0ELb0ELb0ELi128EEEEEEEEEvNT_6ParamsE,"ax",@progbits
	.align	128
.text._ZN7cutlass13device_kernelIN5flash19enable_sm80_to_sm89INS1_16FlashAttnBwdSm80INS1_25CollectiveMainloopBwdSm80ILi2ELi2EN4cute5tupleIJNS5_1CILi64EEENS7_ILi128EEENS7_ILi96EEEEEENS_10bfloat16_tEfNS_4arch4Sm80ELb0ELb1ELb1ELb0ELb0ELb0ELb0ELb0ELi2ELi2ELi4ELi2ELb0EEENS1_24CollectiveEpilogueBwdGQAISB_fSE_Li256ELb0ELb0EEENS1_19SingleTileSchedulerILb0ELb0ELb0ELi128EEEEEEEEEvNT_6ParamsE:
        .type           _ZN7cutlass13device_kernelIN5flash19enable_sm80_to_sm89INS1_16FlashAttnBwdSm80INS1_25CollectiveMainloopBwdSm80ILi2ELi2EN4cute5tupleIJNS5_1CILi64EEENS7_ILi128EEENS7_ILi96EEEEEENS_10bfloat16_tEfNS_4arch4Sm80ELb0ELb1ELb1ELb0ELb0ELb0ELb0ELb0ELi2ELi2ELi4ELi2ELb0EEENS1_24CollectiveEpilogueBwdGQAISB_fSE_Li256ELb0ELb0EEENS1_19SingleTileSchedulerILb0ELb0ELb0ELi128EEEEEEEEEvNT_6ParamsE,@function
        .size           _ZN7cutlass13device_kernelIN5flash19enable_sm80_to_sm89INS1_16FlashAttnBwdSm80INS1_25CollectiveMainloopBwdSm80ILi2ELi2EN4cute5tupleIJNS5_1CILi64EEENS7_ILi128EEENS7_ILi96EEEEEENS_10bfloat16_tEfNS_4arch4Sm80ELb0ELb1ELb1ELb0ELb0ELb0ELb0ELb0ELi2ELi2ELi4ELi2ELb0EEENS1_24CollectiveEpilogueBwdGQAISB_fSE_Li256ELb0ELb0EEENS1_19SingleTileSchedulerILb0ELb0ELb0ELi128EEEEEEEEEvNT_6ParamsE,(.L_x_109 - _ZN7cutlass13device_kernelIN5flash19enable_sm80_to_sm89INS1_16FlashAttnBwdSm80INS1_25CollectiveMainloopBwdSm80ILi2ELi2EN4cute5tupleIJNS5_1CILi64EEENS7_ILi128EEENS7_ILi96EEEEEENS_10bfloat16_tEfNS_4arch4Sm80ELb0ELb1ELb1ELb0ELb0ELb0ELb0ELb0ELi2ELi2ELi4ELi2ELb0EEENS1_24CollectiveEpilogueBwdGQAISB_fSE_Li256ELb0ELb0EEENS1_19SingleTileSchedulerILb0ELb0ELb0ELi128EEEEEEEEEvNT_6ParamsE)
        .other          _ZN7cutlass13device_kernelIN5flash19enable_sm80_to_sm89INS1_16FlashAttnBwdSm80INS1_25CollectiveMainloopBwdSm80ILi2ELi2EN4cute5tupleIJNS5_1CILi64EEENS7_ILi128EEENS7_ILi96EEEEEENS_10bfloat16_tEfNS_4arch4Sm80ELb0ELb1ELb1ELb0ELb0ELb0ELb0ELb0ELi2ELi2ELi4ELi2ELb0EEENS1_24CollectiveEpilogueBwdGQAISB_fSE_Li256ELb0ELb0EEENS1_19SingleTileSchedulerILb0ELb0ELb0ELi128EEEEEEEEEvNT_6ParamsE,@"STO_CUDA_ENTRY STV_DEFAULT"
_ZN7cutlass13device_kernelIN5flash19enable_sm80_to_sm89INS1_16FlashAttnBwdSm80INS1_25CollectiveMainloopBwdSm80ILi2ELi2EN4cute5tupleIJNS5_1CILi64EEENS7_ILi128EEENS7_ILi96EEEEEENS_10bfloat16_tEfNS_4arch4Sm80ELb0ELb1ELb1ELb0ELb0ELb0ELb0ELb0ELi2ELi2ELi4ELi2ELb0EEENS1_24CollectiveEpilogueBwdGQAISB_fSE_Li256ELb0ELb0EEENS1_19SingleTileSchedulerILb0ELb0ELb0ELi128EEEEEEEEEvNT_6ParamsE:
[----:B------:R-:W-:Y:S01]  /*0000*/  LDC R1, c[0x0][0x28] ;  /* 0x00000a00ff017b82 */ /* 0x000fe20000000800 */
[----:B------:R-:W-:Y:S05]  /*0010*/  EXIT ;  /* 0x000000000000794d */ /* 0x000fea0003800000 */
.L_x_34:
        /* <DEDUP_REMOVED lines=14> */
.L_x_109:


//--------------------- .text._ZN7cutlass13device_kernelIN5flash19enable_sm80_to_sm89INS1_16FlashAttnBwdSm80INS1_25CollectiveMainloopBwdSm80ILi2ELi2EN4cute5tupleIJNS5_1CILi64EEENS7_ILi128EEENS7_ILi96EEEEEENS_10bfloat16_tEfNS_4arch4Sm80ELb0ELb1ELb1ELb0ELb1ELb0ELb0ELb0ELi2ELi2ELi4ELi2ELb0EEENS1_24CollectiveEpilogueBwdGQAISB_fSE_Li256ELb0ELb1EEENS1_19SingleTileSchedulerILb0ELb0ELb0ELi128EEEEEEEEEvNT_6ParamsE --------------------------
	.section	.text._ZN7cutlass13device_kernelIN5flash19enable_sm80_to_sm89INS1_16FlashAttnBwdSm80INS1_25CollectiveMainloopBwdSm80ILi2ELi2EN4cute5tupleIJNS5_1CILi64EEENS7_ILi128EEENS7_ILi96EEEEEENS_10bfloat16_tEfNS_4arch4Sm80ELb0ELb1ELb1ELb0ELb1ELb0ELb0ELb0ELi2ELi2ELi4ELi2ELb0EEENS1_24CollectiveEpilogueBwdGQAISB_fSE_Li256ELb0ELb1EEENS1_19SingleTileSchedulerILb0ELb0ELb0ELi128EEEEEEEEEvNT_6ParamsE,"ax",@progbits
	.align	128
.text._ZN7cutlass13device_kernelIN5flash19enable_sm80_to_sm89INS1_16FlashAttnBwdSm80INS1_25CollectiveMainloopBwdSm80ILi2ELi2EN4cute5tupleIJNS5_1CILi64EEENS7_ILi128EEENS7_ILi96EEEEEENS_10bfloat16_tEfNS_4arch4Sm80ELb0ELb1ELb1ELb0ELb1ELb0ELb0ELb0ELi2ELi2ELi4ELi2ELb0EEENS1_24CollectiveEpilogueBwdGQAISB_fSE_Li256ELb0ELb1EEENS1_19SingleTileSchedulerILb0ELb0ELb0ELi128EEEEEEEEEvNT_6ParamsE:
        .type           _ZN7cutlass13device_kernelIN5flash19enable_sm80_to_sm89INS1_16FlashAttnBwdSm80INS1_25CollectiveMainloopBwdSm80ILi2ELi2EN4cute5tupleIJNS5_1CILi64EEENS7_ILi128EEENS7_ILi96EEEEEENS_10bfloat16_tEfNS_4arch4Sm80ELb0ELb1ELb1ELb0ELb1ELb0ELb0ELb0ELi2ELi2ELi4ELi2ELb0EEENS1_24CollectiveEpilogueBwdGQAISB_fSE_Li256ELb0ELb1EEENS1_19SingleTileSchedulerILb0ELb0ELb0ELi128EEEEEEEEEvNT_6ParamsE,@function
        .size           _ZN7cutlass13device_kernelIN5flash19enable_sm80_to_sm89INS1_16FlashAttnBwdSm80INS1_25CollectiveMainloopBwdSm80ILi2ELi2EN4cute5tupleIJNS5_1CILi64EEENS7_ILi128EEENS7_ILi96EEEEEENS_10bfloat16_tEfNS_4arch4Sm80ELb0ELb1ELb1ELb0ELb1ELb0ELb0ELb0ELi2ELi2ELi4ELi2ELb0EEENS1_24CollectiveEpilogueBwdGQAISB_fSE_Li256ELb0ELb1EEENS1_19SingleTileSchedulerILb0ELb0ELb0ELi128EEEEEEEEEvNT_6ParamsE,(.L_x_110 - _ZN7cutlass13device_kernelIN5flash19enable_sm80_to_sm89INS1_16FlashAttnBwdSm80INS1_25CollectiveMainloopBwdSm80ILi2ELi2EN4cute5tupleIJNS5_1CILi64EEENS7_ILi128EEENS7_ILi96EEEEEENS_10bfloat16_tEfNS_4arch4Sm80ELb0ELb1ELb1ELb0ELb1ELb0ELb0ELb0ELi2ELi2ELi4ELi2ELb0EEENS1_24CollectiveEpilogueBwdGQAISB_fSE_Li256ELb0ELb1EEENS1_19SingleTileSchedulerILb0ELb0ELb0ELi128EEEEEEEEEvNT_6ParamsE)
        .other          _ZN7cutlass13device_kernelIN5flash19enable_sm80_to_sm89INS1_16FlashAttnBwdSm80INS1_25CollectiveMainloopBwdSm80ILi2ELi2EN4cute5tupleIJNS5_1CILi64EEENS7_ILi128EEENS7_ILi96EEEEEENS_10bfloat16_tEfNS_4arch4Sm80ELb0ELb1ELb1ELb0ELb1ELb0ELb0ELb0ELi2ELi2ELi4ELi2ELb0EEENS1_24CollectiveEpilogueBwdGQAISB_fSE_Li256ELb0ELb1EEENS1_19SingleTileSchedulerILb0ELb0ELb0ELi128EEEEEEEEEvNT_6ParamsE,@"STO_CUDA_ENTRY STV_DEFAULT"
_ZN7cutlass13device_kernelIN5flash19enable_sm80_to_sm89INS1_16FlashAttnBwdSm80INS1_25CollectiveMainloopBwdSm80ILi2ELi2EN4cute5tupleIJNS5_1CILi64EEENS7_ILi128EEENS7_ILi96EEEEEENS_10bfloat16_tEfNS_4arch4Sm80ELb0ELb1ELb1ELb0ELb1ELb0ELb0ELb0ELi2ELi2ELi4ELi2ELb0EEENS1_24CollectiveEpilogueBwdGQAISB_fSE_Li256ELb0ELb1EEENS1_19SingleTileSchedulerILb0ELb0ELb0ELi128EEEEEEEEEvNT_6ParamsE:
[----:B------:R-:W-:Y:S01]  /*0000*/  LDC R1, c[0x0][0x28] ;  /* 0x00000a00ff017b82 */ /* 0x000fe20000000800 */
[----:B------:R-:W-:Y:S05]  /*0010*/  EXIT ;  /* 0x000000000000794d */ /* 0x000fea0003800000 */
.L_x_35:
        /* <DEDUP_REMOVED lines=14> */
.L_x_110:


//--------------------- .text._ZN7cutlass13device_kernelIN5flash19enable_sm80_to_sm89INS1_16FlashAttnBwdSm80INS1_25CollectiveMainloopBwdSm80ILi2ELi2EN4cute5tupleIJNS5_1CILi64EEENS7_ILi128EEENS7_ILi96EEEEEENS_10bfloat16_tEfNS_4arch4Sm80ELb0ELb1ELb1ELb1ELb0ELb0ELb0ELb0ELi2ELi2ELi4ELi2ELb0EEENS1_21CollectiveEpilogueBwdISB_SC_SE_Li256ELb1ELb0ELi2EEENS1_19SingleTileSchedulerILb1ELb0ELb0ELi128EEEEEEEEEvNT_6ParamsE --------------------------
	.section	.text._ZN7cutlass13device_kernelIN5flash19enable_sm80_to_sm89INS1_16FlashAttnBwdSm80INS1_25CollectiveMainloopBwdSm80ILi2ELi2EN4cute5tupleIJNS5_1CILi64EEENS7_ILi128EEENS7_ILi96EEEEEENS_10bfloat16_tEfNS_4arch4Sm80ELb0ELb1ELb1ELb1ELb0ELb0ELb0ELb0ELi2ELi2ELi4ELi2ELb0EEENS1_21CollectiveEpilogueBwdISB_SC_SE_Li256ELb1ELb0ELi2EEENS1_19SingleTileSchedulerILb1ELb0ELb0ELi128EEEEEEEEEvNT_6ParamsE,"ax",@progbits
	.align	128
.text._ZN7cutlass13device_kernelIN5flash19enable_sm80_to_sm89INS1_16FlashAttnBwdSm80INS1_25CollectiveMainloopBwdSm80ILi2ELi2EN4cute5tupleIJNS5_1CILi64EEENS7_ILi128EEENS7_ILi96EEEEEENS_10bfloat16_tEfNS_4arch4Sm80ELb0ELb1ELb1ELb1ELb0ELb0ELb0ELb0ELi2ELi2ELi4ELi2ELb0EEENS1_21CollectiveEpilogueBwdISB_SC_SE_Li256ELb1ELb0ELi2EEENS1_19SingleTileSchedulerILb1ELb0ELb0ELi128EEEEEEEEEvNT_6ParamsE:
        .type           _ZN7cutlass13device_kernelIN5flash19enable_sm80_to_sm89INS1_16FlashAttnBwdSm80INS1_25CollectiveMainloopBwdSm80ILi2ELi2EN4cute5tupleIJNS5_1CILi64EEENS7_ILi128EEENS7_ILi96EEEEEENS_10bfloat16_tEfNS_4arch4Sm80ELb0ELb1ELb1ELb1ELb0ELb0ELb0ELb0ELi2ELi2ELi4ELi2ELb0EEENS1_21CollectiveEpilogueBwdISB_SC_SE_Li256ELb1ELb0ELi2EEENS1_19SingleTileSchedulerILb1ELb0ELb0ELi128EEEEEEEEEvNT_6ParamsE,@function
        .size           _ZN7cutlass13device_kernelIN5flash19enable_sm80_to_sm89INS1_16FlashAttnBwdSm80INS1_25CollectiveMainloopBwdSm80ILi2ELi2EN4cute5tupleIJNS5_1CILi64EEENS7_ILi128EEENS7_ILi96EEEEEENS_10bfloat16_tEfNS_4arch4Sm80ELb0ELb1ELb1ELb1ELb0ELb0ELb0ELb0ELi2ELi2ELi4ELi2ELb0EEENS1_21CollectiveEpilogueBwdISB_SC_SE_Li256ELb1ELb0ELi2EEENS1_19SingleTileSchedulerILb1ELb0ELb0ELi128EEEEEEEEEvNT_6ParamsE,(.L_x_111 - _ZN7cutlass13device_kernelIN5flash19enable_sm80_to_sm89INS1_16FlashAttnBwdSm80INS1_25CollectiveMainloopBwdSm80ILi2ELi2EN4cute5tupleIJNS5_1CILi64EEENS7_ILi128EEENS7_ILi96EEEEEENS_10bfloat16_tEfNS_4arch4Sm80ELb0ELb1ELb1ELb1ELb0ELb0ELb0ELb0ELi2ELi2ELi4ELi2ELb0EEENS1_21CollectiveEpilogueBwdISB_SC_SE_Li256ELb1ELb0ELi2EEENS1_19SingleTileSchedulerILb1ELb0ELb0ELi128EEEEEEEEEvNT_6ParamsE)
        .other          _ZN7cutlass13device_kernelIN5flash19enable_sm80_to_sm89INS1_16FlashAttnBwdSm80INS1_25CollectiveMainloopBwdSm80ILi2ELi2EN4cute5tupleIJNS5_1CILi64EEENS7_ILi128EEENS7_ILi96EEEEEENS_10bfloat16_tEfNS_4arch4Sm80ELb0ELb1ELb1ELb1ELb0ELb0ELb0ELb0ELi2ELi2ELi4ELi2ELb0EEENS1_21CollectiveEpilogueBwdISB_SC_SE_Li256ELb1ELb0ELi2EEENS1_19SingleTileSchedulerILb1ELb0ELb0ELi128EEEEEEEEEvNT_6ParamsE,@"STO_CUDA_ENTRY STV_DEFAULT"
_ZN7cutlass13device_kernelIN5flash19enable_sm80_to_sm89INS1_16FlashAttnBwdSm80INS1_25CollectiveMainloopBwdSm80ILi2ELi2EN4cute5tupleIJNS5_1CILi64EEENS7_ILi128EEENS7_ILi96EEEEEENS_10bfloat16_tEfNS_4arch4Sm80ELb0ELb1ELb1ELb1ELb0ELb0ELb0ELb0ELi2ELi2ELi4ELi2ELb0EEENS1_21CollectiveEpilogueBwdISB_SC_SE_Li256ELb1ELb0ELi2EEENS1_19SingleTileSchedulerILb1ELb0ELb0ELi128EEEEEEEEEvNT_6ParamsE:
[----:B------:R-:W-:Y:S01]  /*0000*/  LDC R1, c[0x0][0x28] ;  /* 0x00000a00ff017b82 */ /* 0x000fe20000000800 */
[----:B------:R-:W-:Y:S05]  /*0010*/  EXIT ;  /* 0x000000000000794d */ /* 0x000fea0003800000 */
.L_x_36:
        /* <DEDUP_REMOVED lines=14> */
.L_x_111:


//--------------------- .text._ZN7cutlass13device_kernelIN5flash19enable_sm80_to_sm89INS1_16FlashAttnBwdSm80INS1_25CollectiveMainloopBwdSm80ILi2ELi2EN4cute5tupleIJNS5_1CILi64EEENS7_ILi128EEENS7_ILi96EEEEEENS_10bfloat16_tEfNS_4arch4Sm80ELb0ELb1ELb1ELb1ELb1ELb0ELb0ELb0ELi2ELi2ELi4ELi2ELb0EEENS1_21CollectiveEpilogueBwdISB_SC_SE_Li256ELb1ELb0ELi2EEENS1_19SingleTileSchedulerILb1ELb0ELb0ELi128EEEEEEEEEvNT_6ParamsE --------------------------
	.section	.text._ZN7cutlass13device_kernelIN5flash19enable_sm80_to_sm89INS1_16FlashAttnBwdSm80INS1_25CollectiveMainloopBwdSm80ILi2ELi2EN4cute5tupleIJNS5_1CILi64EEENS7_ILi128EEENS7_ILi96EEEEEENS_10bfloat16_tEfNS_4arch4Sm80ELb0ELb1ELb1ELb1ELb1ELb0ELb0ELb0ELi2ELi2ELi4ELi2ELb0EEENS1_21CollectiveEpilogueBwdISB_SC_SE_Li256ELb1ELb0ELi2EEENS1_19SingleTileSchedulerILb1ELb0ELb0ELi128EEEEEEEEEvNT_6ParamsE,"ax",@progbits
	.align	128
.text._ZN7cutlass13device_kernelIN5flash19enable_sm80_to_sm89INS1_16FlashAttnBwdSm80INS1_25CollectiveMainloopBwdSm80ILi2ELi2EN4cute5tupleIJNS5_1CILi64EEENS7_ILi128EEENS7_ILi96EEEEEENS_10bfloat16_tEfNS_4arch4Sm80ELb0ELb1ELb1ELb1ELb1ELb0ELb0ELb0ELi2ELi2ELi4ELi2ELb0EEENS1_21CollectiveEpilogueBwdISB_SC_SE_Li256ELb1ELb0ELi2EEENS1_19SingleTileSchedulerILb1ELb0ELb0ELi128EEEEEEEEEvNT_6ParamsE:
        .type           _ZN7cutlass13device_kernelIN5flash19enable_sm80_to_sm89INS1_16FlashAttnBwdSm80INS1_25CollectiveMainloopBwdSm80ILi2ELi2EN4cute5tupleIJNS5_1CILi64EEENS7_ILi128EEENS7_ILi96EEEEEENS_10bfloat16_tEfNS_4arch4Sm80ELb0ELb1ELb1ELb1ELb1ELb0ELb0ELb0ELi2ELi2ELi4ELi2ELb0EEENS1_21CollectiveEpilogueBwdISB_SC_SE_Li256ELb1ELb0ELi2EEENS1_19SingleTileSchedulerILb1ELb0ELb0ELi128EEEEEEEEEvNT_6ParamsE,@function
        .size           _ZN7cutlass13device_kernelIN5flash19enable_sm80_to_sm89INS1_16FlashAttnBwdSm80INS1_25CollectiveMainloopBwdSm80ILi2ELi2EN4cute5tupleIJNS5_1CILi64EEENS7_ILi128EEENS7_ILi96EEEEEENS_10bfloat16_tEfNS_4arch4Sm80ELb0ELb1ELb1ELb1ELb1ELb0ELb0ELb0ELi2ELi2ELi4ELi2ELb0EEENS1_21CollectiveEpilogueBwdISB_SC_SE_Li256ELb1ELb0ELi2EEENS1_19SingleTileSchedulerILb1ELb0ELb0ELi128EEEEEEEEEvNT_6ParamsE,(.L_x_112 - _ZN7cutlass13device_kernelIN5flash19enable_sm80_to_sm89INS1_16FlashAttnBwdSm80INS1_25CollectiveMainloopBwdSm80ILi2ELi2EN4cute5tupleIJNS5_1CILi64EEENS7_ILi128EEENS7_ILi96EEEEEENS_10bfloat16_tEfNS_4arch4Sm80ELb0ELb1ELb1ELb1ELb1ELb0ELb0ELb0ELi2ELi2ELi4ELi2ELb0EEENS1_21CollectiveEpilogueBwdISB_SC_SE_Li256ELb1ELb0ELi2EEENS1_19SingleTileSchedulerILb1ELb0ELb0ELi128EEEEEEEEEvNT_6ParamsE)
        .other          _ZN7cutlass13device_kernelIN5flash19enable_sm80_to_sm89INS1_16FlashAttnBwdSm80INS1_25CollectiveMainloopBwdSm80ILi2ELi2EN4cute5tupleIJNS5_1CILi64EEENS7_ILi128EEENS7_ILi96EEEEEENS_10bfloat16_tEfNS_4arch4Sm80ELb0ELb1ELb1ELb1ELb1ELb0ELb0ELb0ELi2ELi2ELi4ELi2ELb0EEENS1_21CollectiveEpilogueBwdISB_SC_SE_Li256ELb1ELb0ELi2EEENS1_19SingleTileSchedulerILb1ELb0ELb0ELi128EEEEEEEEEvNT_6ParamsE,@"STO_CUDA_ENTRY STV_DEFAULT"
_ZN7cutlass13device_kernelIN5flash19enable_sm80_to_sm89INS1_16FlashAttnBwdSm80INS1_25CollectiveMainloopBwdSm80ILi2ELi2EN4cute5tupleIJNS5_1CILi64EEENS7_ILi128EEENS7_ILi96EEEEEENS_10bfloat16_tEfNS_4arch4Sm80ELb0ELb1ELb1ELb1ELb1ELb0ELb0ELb0ELi2ELi2ELi4ELi2ELb0EEENS1_21CollectiveEpilogueBwdISB_SC_SE_Li256ELb1ELb0ELi2EEENS1_19SingleTileSchedulerILb1ELb0ELb0ELi128EEEEEEEEEvNT_6ParamsE:
[----:B------:R-:W-:Y:S01]  /*0000*/  LDC R1, c[0x0][0x28] ;  /* 0x00000a00ff017b82 */ /* 0x000fe20000000800 */
[----:B------:R-:W-:Y:S05]  /*0010*/  EXIT ;  /* 0x000000000000794d */ /* 0x000fea0003800000 */
.L_x_37:
        /* <DEDUP_REMOVED lines=14> */
.L_x_112:


//--------------------- .text._ZN7cutlass13device_kernelIN5flash19enable_sm80_to_sm89INS1_16FlashAttnBwdSm80INS1_25CollectiveMainloopBwdSm80ILi2ELi2EN4cute5tupleIJNS5_1CILi64EEENS7_ILi128EEENS7_ILi96EEEEEENS_10bfloat16_tEfNS_4arch4Sm80ELb0ELb1ELb1ELb1ELb0ELb0ELb0ELb0ELi2ELi2ELi4ELi2ELb0EEENS1_24CollectiveEpilogueBwdGQAISB_fSE_Li256ELb1ELb0EEENS1_19SingleTileSchedulerILb1ELb0ELb0ELi128EEEEEEEEEvNT_6ParamsE --------------------------
	.section	.text._ZN7cutlass13device_kernelIN5flash19enable_sm80_to_sm89INS1_16FlashAttnBwdSm80INS1_25CollectiveMainloopBwdSm80ILi2ELi2EN4cute5tupleIJNS5_1CILi64EEENS7_ILi128EEENS7_ILi96EEEEEENS_10bfloat16_tEfNS_4arch4Sm80ELb0ELb1ELb1ELb1ELb0ELb0ELb0ELb0ELi2ELi2ELi4ELi2ELb0EEENS1_24CollectiveEpilogueBwdGQAISB_fSE_Li256ELb1ELb0EEENS1_19SingleTileSchedulerILb1ELb0ELb0ELi128EEEEEEEEEvNT_6ParamsE,"ax",@progbits
	.align	128
.text._ZN7cutlass13device_kernelIN5flash19enable_sm80_to_sm89INS1_16FlashAttnBwdSm80INS1_25CollectiveMainloopBwdSm80ILi2ELi2EN4cute5tupleIJNS5_1CILi64EEENS7_ILi128EEENS7_ILi96EEEEEENS_10bfloat16_tEfNS_4arch4Sm80ELb0ELb1ELb1ELb1ELb0ELb0ELb0ELb0ELi2ELi2ELi4ELi2ELb0EEENS1_24CollectiveEpilogueBwdGQAISB_fSE_Li256ELb1ELb0EEENS1_19SingleTileSchedulerILb1ELb0ELb0ELi128EEEEEEEEEvNT_6ParamsE:
        .type           _ZN7cutlass13device_kernelIN5flash19enable_sm80_to_sm89INS1_16FlashAttnBwdSm80INS1_25CollectiveMainloopBwdSm80ILi2ELi2EN4cute5tupleIJNS5_1CILi64EEENS7_ILi128EEENS7_ILi96EEEEEENS_10bfloat16_tEfNS_4arch4Sm80ELb0ELb1ELb1ELb1ELb0ELb0ELb0ELb0ELi2ELi2ELi4ELi2ELb0EEENS1_24CollectiveEpilogueBwdGQAISB_fSE_Li256ELb1ELb0EEENS1_19SingleTileSchedulerILb1ELb0ELb0ELi128EEEEEEEEEvNT_6ParamsE,@function
        .size           _ZN7cutlass13device_kernelIN5flash19enable_sm80_to_sm89INS1_16FlashAttnBwdSm80INS1_25CollectiveMainloopBwdSm80ILi2ELi2EN4cute5tupleIJNS5_1CILi64EEENS7_ILi128EEENS7_ILi96EEEEEENS_10bfloat16_tEfNS_4arch4Sm80ELb0ELb1ELb1ELb1ELb0ELb0ELb0ELb0ELi2ELi2ELi4ELi2ELb0EEENS1_24CollectiveEpilogueBwdGQAISB_fSE_Li256ELb1ELb0EEENS1_19SingleTileSchedulerILb1ELb0ELb0ELi128EEEEEEEEEvNT_6ParamsE,(.L_x_113 - _ZN7cutlass13device_kernelIN5flash19enable_sm80_to_sm89INS1_16FlashAttnBwdSm80INS1_25CollectiveMainloopBwdSm80ILi2ELi2EN4cute5tupleIJNS5_1CILi64EEENS7_ILi128EEENS7_ILi96EEEEEENS_10bfloat16_tEfNS_4arch4Sm80ELb0ELb1ELb1ELb1ELb0ELb0ELb0ELb0ELi2ELi2ELi4ELi2ELb0EEENS1_24CollectiveEpilogueBwdGQAISB_fSE_Li256ELb1ELb0EEENS1_19SingleTileSchedulerILb1ELb0ELb0ELi128EEEEEEEEEvNT_6ParamsE)
        .other          _ZN7cutlass13device_kernelIN5flash19enable_sm80_to_sm89INS1_16FlashAttnBwdSm80INS1_25CollectiveMainloopBwdSm80ILi2ELi2EN4cute5tupleIJNS5_1CILi64EEENS7_ILi128EEENS7_ILi96EEEEEENS_10bfloat16_tEfNS_4arch4Sm80ELb0ELb1ELb1ELb1ELb0ELb0ELb0ELb0ELi2ELi2ELi4ELi2ELb0EEENS1_24CollectiveEpilogueBwdGQAISB_fSE_Li256ELb1ELb0EEENS1_19SingleTileSchedulerILb1ELb0ELb0ELi128EEEEEEEEEvNT_6ParamsE,@"STO_CUDA_ENTRY STV_DEFAULT"
_ZN7cutlass13device_kernelIN5flash19enable_sm80_to_sm89INS1_16FlashAttnBwdSm80INS1_25CollectiveMainloopBwdSm80ILi2ELi2EN4cute5tupleIJNS5_1CILi64EEENS7_ILi128EEENS7_ILi96EEEEEENS_10bfloat16_tEfNS_4arch4Sm80ELb0ELb1ELb1ELb1ELb0ELb0ELb0ELb0ELi2ELi2ELi4ELi2ELb0EEENS1_24CollectiveEpilogueBwdGQAISB_fSE_Li256ELb1ELb0EEENS1_19SingleTileSchedulerILb1ELb0ELb0ELi128EEEEEEEEEvNT_6ParamsE:
[----:B------:R-:W-:Y:S01]  /*0000*/  LDC R1, c[0x0][0x28] ;  /* 0x00000a00ff017b82 */ /* 0x000fe20000000800 */
[----:B------:R-:W-:Y:S05]  /*0010*/  EXIT ;  /* 0x000000000000794d */ /* 0x000fea0003800000 */
.L_x_38:
        /* <DEDUP_REMOVED lines=14> */
.L_x_113:


//--------------------- .text._ZN7cutlass13device_kernelIN5flash19enable_sm80_to_sm89INS1_16FlashAttnBwdSm80INS1_25CollectiveMainloopBwdSm80ILi2ELi2EN4cute5tupleIJNS5_1CILi64EEENS7_ILi128EEENS7_ILi96EEEEEENS_10bfloat16_tEfNS_4arch4Sm80ELb0ELb1ELb1ELb1ELb1ELb0ELb0ELb0ELi2ELi2ELi4ELi2ELb0EEENS1_24CollectiveEpilogueBwdGQAISB_fSE_Li256ELb1ELb1EEENS1_19SingleTileSchedulerILb1ELb0ELb0ELi128EEEEEEEEEvNT_6ParamsE --------------------------
	.section	.text._ZN7cutlass13device_kernelIN5flash19enable_sm80_to_sm89INS1_16FlashAttnBwdSm80INS1_25CollectiveMainloopBwdSm80ILi2ELi2EN4cute5tupleIJNS5_1CILi64EEENS7_ILi128EEENS7_ILi96EEEEEENS_10bfloat16_tEfNS_4arch4Sm80ELb0ELb1ELb1ELb1ELb1ELb0ELb0ELb0ELi2ELi2ELi4ELi2ELb0EEENS1_24CollectiveEpilogueBwdGQAISB_fSE_Li256ELb1ELb1EEENS1_19SingleTileSchedulerILb1ELb0ELb0ELi128EEEEEEEEEvNT_6ParamsE,"ax",@progbits
	.align	128
.text._ZN7cutlass13device_kernelIN5flash19enable_sm80_to_sm89INS1_16FlashAttnBwdSm80INS1_25CollectiveMainloopBwdSm80ILi2ELi2EN4cute5tupleIJNS5_1CILi64EEENS7_ILi128EEENS7_ILi96EEEEEENS_10bfloat16_tEfNS_4arch4Sm80ELb0ELb1ELb1ELb1ELb1ELb0ELb0ELb0ELi2ELi2ELi4ELi2ELb0EEENS1_24CollectiveEpilogueBwdGQAISB_fSE_Li256ELb1ELb1EEENS1_19SingleTileSchedulerILb1ELb0ELb0ELi128EEEEEEEEEvNT_6ParamsE:
        .type           _ZN7cutlass13device_kernelIN5flash19enable_sm80_to_sm89INS1_16FlashAttnBwdSm80INS1_25CollectiveMainloopBwdSm80ILi2ELi2EN4cute5tupleIJNS5_1CILi64EEENS7_ILi128EEENS7_ILi96EEEEEENS_10bfloat16_tEfNS_4arch4Sm80ELb0ELb1ELb1ELb1ELb1ELb0ELb0ELb0ELi2ELi2ELi4ELi2ELb0EEENS1_24CollectiveEpilogueBwdGQAISB_fSE_Li256ELb1ELb1EEENS1_19SingleTileSchedulerILb1ELb0ELb0ELi128EEEEEEEEEvNT_6ParamsE,@function
        .size           _ZN7cutlass13device_kernelIN5flash19enable_sm80_to_sm89INS1_16FlashAttnBwdSm80INS1_25CollectiveMainloopBwdSm80ILi2ELi2EN4cute5tupleIJNS5_1CILi64EEENS7_ILi128EEENS7_ILi96EEEEEENS_10bfloat16_tEfNS_4arch4Sm80ELb0ELb1ELb1ELb1ELb1ELb0ELb0ELb0ELi2ELi2ELi4ELi2ELb0EEENS1_24CollectiveEpilogueBwdGQAISB_fSE_Li256ELb1ELb1EEENS1_19SingleTileSchedulerILb1ELb0ELb0ELi128EEEEEEEEEvNT_6ParamsE,(.L_x_114 - _ZN7cutlass13device_kernelIN5flash19enable_sm80_to_sm89INS1_16FlashAttnBwdSm80INS1_25CollectiveMainloopBwdSm80ILi2ELi2EN4cute5tupleIJNS5_1CILi64EEENS7_ILi128EEENS7_ILi96EEEEEENS_10bfloat16_tEfNS_4arch4Sm80ELb0ELb1ELb1ELb1ELb1ELb0ELb0ELb0ELi2ELi2ELi4ELi2ELb0EEENS1_24CollectiveEpilogueBwdGQAISB_fSE_Li256ELb1ELb1EEENS1_19SingleTileSchedulerILb1ELb0ELb0ELi128EEEEEEEEEvNT_6ParamsE)
        .other          _ZN7cutlass13device_kernelIN5flash19enable_sm80_to_sm89INS1_16FlashAttnBwdSm80INS1_25CollectiveMainloopBwdSm80ILi2ELi2EN4cute5tupleIJNS5_1CILi64EEENS7_ILi128EEENS7_ILi96EEEEEENS_10bfloat16_tEfNS_4arch4Sm80ELb0ELb1ELb1ELb1ELb1ELb0ELb0ELb0ELi2ELi2ELi4ELi2ELb0EEENS1_24CollectiveEpilogueBwdGQAISB_fSE_Li256ELb1ELb1EEENS1_19SingleTileSchedulerILb1ELb0ELb0ELi128EEEEEEEEEvNT_6ParamsE,@"STO_CUDA_ENTRY STV_DEFAULT"
_ZN7cutlass13device_kernelIN5flash19enable_sm80_to_sm89INS1_16FlashAttnBwdSm80INS1_25CollectiveMainloopBwdSm80ILi2ELi2EN4cute5tupleIJNS5_1CILi64EEENS7_ILi128EEENS7_ILi96EEEEEENS_10bfloat16_tEfNS_4arch4Sm80ELb0ELb1ELb1ELb1ELb1ELb0ELb0ELb0ELi2ELi2ELi4ELi2ELb0EEENS1_24CollectiveEpilogueBwdGQAISB_fSE_Li256ELb1ELb1EEENS1_19SingleTileSchedulerILb1ELb0ELb0ELi128EEEEEEEEEvNT_6ParamsE:
[----:B------:R-:W-:Y:S01]  /*0000*/  LDC R1, c[0x0][0x28] ;  /* 0x00000a00ff017b82 */ /* 0x000fe20000000800 */
[----:B------:R-:W-:Y:S05]  /*0010*/  EXIT ;  /* 0x000000000000794d */ /* 0x000fea0003800000 */
.L_x_39:
        /* <DEDUP_REMOVED lines=14> */
.L_x_114:


//--------------------- .text._ZN7cutlass13device_kernelIN5flash19enable_sm80_to_sm89INS1_16FlashAttnBwdSm80INS1_25CollectiveMainloopBwdSm80ILi2ELi2EN4cute5tupleIJNS5_1CILi64EEENS7_ILi128EEENS7_ILi96EEEEEENS_10bfloat16_tEfNS_4arch4Sm80ELb1ELb0ELb1ELb0ELb0ELb0ELb0ELb0ELi2ELi2ELi4ELi2ELb0EEENS1_21CollectiveEpilogueBwdISB_SC_SE_Li256ELb0ELb0ELi2EEENS1_25SingleTileBwdLPTSchedulerILb0ELi128ELb0EEEEEEEEEvNT_6ParamsE --------------------------
	.section	.text._ZN7cutlass13device_kernelIN5flash19enable_sm80_to_sm89INS1_16FlashAttnBwdSm80INS1_25CollectiveMainloopBwdSm80ILi2ELi2EN4cute5tupleIJNS5_1CILi64EEENS7_ILi128EEENS7_ILi96EEEEEENS_10bfloat16_tEfNS_4arch4Sm80ELb1ELb0ELb1ELb0ELb0ELb0ELb0ELb0ELi2ELi2ELi4ELi2ELb0EEENS1_21CollectiveEpilogueBwdISB_SC_SE_Li256ELb0ELb0ELi2EEENS1_25SingleTileBwdLPTSchedulerILb0ELi128ELb0EEEEEEEEEvNT_6ParamsE,"ax",@progbits
	.align	128
.text._ZN7cutlass13device_kernelIN5flash19enable_sm80_to_sm89INS1_16FlashAttnBwdSm80INS1_25CollectiveMainloopBwdSm80ILi2ELi2EN4cute5tupleIJNS5_1CILi64EEENS7_ILi128EEENS7_ILi96EEEEEENS_10bfloat16_tEfNS_4arch4Sm80ELb1ELb0ELb1ELb0ELb0ELb0ELb0ELb0ELi2ELi2ELi4ELi2ELb0EEENS1_21CollectiveEpilogueBwdISB_SC_SE_Li256ELb0ELb0ELi2EEENS1_25SingleTileBwdLPTSchedulerILb0ELi128ELb0EEEEEEEEEvNT_6ParamsE:
        .type           _ZN7cutlass13device_kernelIN5flash19enable_sm80_to_sm89INS1_16FlashAttnBwdSm80INS1_25CollectiveMainloopBwdSm80ILi2ELi2EN4cute5tupleIJNS5_1CILi64EEENS7_ILi128EEENS7_ILi96EEEEEENS_10bfloat16_tEfNS_4arch4Sm80ELb1ELb0ELb1ELb0ELb0ELb0ELb0ELb0ELi2ELi2ELi4ELi2ELb0EEENS1_21CollectiveEpilogueBwdISB_SC_SE_Li256ELb0ELb0ELi2EEENS1_25SingleTileBwdLPTSchedulerILb0ELi128ELb0EEEEEEEEEvNT_6ParamsE,@function
        .size           _ZN7cutlass13device_kernelIN5flash19enable_sm80_to_sm89INS1_16FlashAttnBwdSm80INS1_25CollectiveMainloopBwdSm80ILi2ELi2EN4cute5tupleIJNS5_1CILi64EEENS7_ILi128EEENS7_ILi96EEEEEENS_10bfloat16_tEfNS_4arch4Sm80ELb1ELb0ELb1ELb0ELb0ELb0ELb0ELb0ELi2ELi2ELi4ELi2ELb0EEENS1_21CollectiveEpilogueBwdISB_SC_SE_Li256ELb0ELb0ELi2EEENS1_25SingleTileBwdLPTSchedulerILb0ELi128ELb0EEEEEEEEEvNT_6ParamsE,(.L_x_115 - _ZN7cutlass13device_kernelIN5flash19enable_sm80_to_sm89INS1_16FlashAttnBwdSm80INS1_25CollectiveMainloopBwdSm80ILi2ELi2EN4cute5tupleIJNS5_1CILi64EEENS7_ILi128EEENS7_ILi96EEEEEENS_10bfloat16_tEfNS_4arch4Sm80ELb1ELb0ELb1ELb0ELb0ELb0ELb0ELb0ELi2ELi2ELi4ELi2ELb0EEENS1_21CollectiveEpilogueBwdISB_SC_SE_Li256ELb0ELb0ELi2EEENS1_25SingleTileBwdLPTSchedulerILb0ELi128ELb0EEEEEEEEEvNT_6ParamsE)
        .other          _ZN7cutlass13device_kernelIN5flash19enable_sm80_to_sm89INS1_16FlashAttnBwdSm80INS1_25CollectiveMainloopBwdSm80ILi2ELi2EN4cute5tupleIJNS5_1CILi64EEENS7_ILi128EEENS7_ILi96EEEEEENS_10bfloat16_tEfNS_4arch4Sm80ELb1ELb0ELb1ELb0ELb0ELb0ELb0ELb0ELi2ELi2ELi4ELi2ELb0EEENS1_21CollectiveEpilogueBwdISB_SC_SE_Li256ELb0ELb0ELi2EEENS1_25SingleTileBwdLPTSchedulerILb0ELi128ELb0EEEEEEEEEvNT_6ParamsE,@"STO_CUDA_ENTRY STV_DEFAULT"
_ZN7cutlass13device_kernelIN5flash19enable_sm80_to_sm89INS1_16FlashAttnBwdSm80INS1_25CollectiveMainloopBwdSm80ILi2ELi2EN4cute5tupleIJNS5_1CILi64EEENS7_ILi128EEENS7_ILi96EEEEEENS_10bfloat16_tEfNS_4arch4Sm80ELb1ELb0ELb1ELb0ELb0ELb0ELb0ELb0ELi2ELi2ELi4ELi2ELb0EEENS1_21CollectiveEpilogueBwdISB_SC_SE_Li256ELb0ELb0ELi2EEENS1_25SingleTileBwdLPTSchedulerILb0ELi128ELb0EEEEEEEEEvNT_6ParamsE:
[----:B------:R-:W-:Y:S01]  /*0000*/  LDC R1, c[0x0][0x28] ;  /* 0x00000a00ff017b82 */ /* 0x000fe20000000800 */
[----:B------:R-:W-:Y:S05]  /*0010*/  EXIT ;  /* 0x000000000000794d */ /* 0x000fea0003800000 */
.L_x_40:
        /* <DEDUP_REMOVED lines=14> */
.L_x_115:


//--------------------- .text._ZN7cutlass13device_kernelIN5flash19enable_sm80_to_sm89INS1_16FlashAttnBwdSm80INS1_25CollectiveMainloopBwdSm80ILi2ELi2EN4cute5tupleIJNS5_1CILi64EEENS7_ILi128EEENS7_ILi96EEEEEENS_10bfloat16_tEfNS_4arch4Sm80ELb1ELb0ELb1ELb0ELb1ELb0ELb0ELb0ELi2ELi2ELi4ELi2ELb0EEENS1_21CollectiveEpilogueBwdISB_SC_SE_Li256ELb0ELb0ELi2EEENS1_25SingleTileBwdLPTSchedulerILb0ELi128ELb1EEEEEEEEEvNT_6ParamsE --------------------------
	.section	.text._ZN7cutlass13device_kernelIN5flash19enable_sm80_to_sm89INS1_16FlashAttnBwdSm80INS1_25CollectiveMainloopBwdSm80ILi2ELi2EN4cute5tupleIJNS5_1CILi64EEENS7_ILi128EEENS7_ILi96EEEEEENS_10bfloat16_tEfNS_4arch4Sm80ELb1ELb0ELb1ELb0ELb1ELb0ELb0ELb0ELi2ELi2ELi4ELi2ELb0EEENS1_21CollectiveEpilogueBwdISB_SC_SE_Li256ELb0ELb0ELi2EEENS1_25SingleTileBwdLPTSchedulerILb0ELi128ELb1EEEEEEEEEvNT_6ParamsE,"ax",@progbits
	.align	128
.text._ZN7cutlass13device_kernelIN5flash19enable_sm80_to_sm89INS1_16FlashAttnBwdSm80INS1_25CollectiveMainloopBwdSm80ILi2ELi2EN4cute5tupleIJNS5_1CILi64EEENS7_ILi128EEENS7_ILi96EEEEEENS_10bfloat16_tEfNS_4arch4Sm80ELb1ELb0ELb1ELb0ELb1ELb0ELb0ELb0ELi2ELi2ELi4ELi2ELb0EEENS1_21CollectiveEpilogueBwdISB_SC_SE_Li256ELb0ELb0ELi2EEENS1_25SingleTileBwdLPTSchedulerILb0ELi128ELb1EEEEEEEEEvNT_6ParamsE:
        .type           _ZN7cutlass13device_kernelIN5flash19enable_sm80_to_sm89INS1_16FlashAttnBwdSm80INS1_25CollectiveMainloopBwdSm80ILi2ELi2EN4cute5tupleIJNS5_1CILi64EEENS7_ILi128EEENS7_ILi96EEEEEENS_10bfloat16_tEfNS_4arch4Sm80ELb1ELb0ELb1ELb0ELb1ELb0ELb0ELb0ELi2ELi2ELi4ELi2ELb0EEENS1_21CollectiveEpilogueBwdISB_SC_SE_Li256ELb0ELb0ELi2EEENS1_25SingleTileBwdLPTSchedulerILb0ELi128ELb1EEEEEEEEEvNT_6ParamsE,@function
        .size           _ZN7cutlass13device_kernelIN5flash19enable_sm80_to_sm89INS1_16FlashAttnBwdSm80INS1_25CollectiveMainloopBwdSm80ILi2ELi2EN4cute5tupleIJNS5_1CILi64EEENS7_ILi128EEENS7_ILi96EEEEEENS_10bfloat16_tEfNS_4arch4Sm80ELb1ELb0ELb1ELb0ELb1ELb0ELb0ELb0ELi2ELi2ELi4ELi2ELb0EEENS1_21CollectiveEpilogueBwdISB_SC_SE_Li256ELb0ELb0ELi2EEENS1_25SingleTileBwdLPTSchedulerILb0ELi128ELb1EEEEEEEEEvNT_6ParamsE,(.L_x_116 - _ZN7cutlass13device_kernelIN5flash19enable_sm80_to_sm89INS1_16FlashAttnBwdSm80INS1_25CollectiveMainloopBwdSm80ILi2ELi2EN4cute5tupleIJNS5_1CILi64EEENS7_ILi128EEENS7_ILi96EEEEEENS_10bfloat16_tEfNS_4arch4Sm80ELb1ELb0ELb1ELb0ELb1ELb0ELb0ELb0ELi2ELi2ELi4ELi2ELb0EEENS1_21CollectiveEpilogueBwdISB_SC_SE_Li256ELb0ELb0ELi2EEENS1_25SingleTileBwdLPTSchedulerILb0ELi128ELb1EEEEEEEEEvNT_6ParamsE)
        .other          _ZN7cutlass13device_kernelIN5flash19enable_sm80_to_sm89INS1_16FlashAttnBwdSm80INS1_25CollectiveMainloopBwdSm80ILi2ELi2EN4cute5tupleIJNS5_1CILi64EEENS7_ILi128EEENS7_ILi96EEEEEENS_10bfloat16_tEfNS_4arch4Sm80ELb1ELb0ELb1ELb0ELb1ELb0ELb0ELb0ELi2ELi2ELi4ELi2ELb0EEENS1_21CollectiveEpilogueBwdISB_SC_SE_Li256ELb0ELb0ELi2EEENS1_25SingleTileBwdLPTSchedulerILb0ELi128ELb1EEEEEEEEEvNT_6ParamsE,@"STO_CUDA_ENTRY STV_DEFAULT"
_ZN7cutlass13device_kernelIN5flash19enable_sm80_to_sm89INS1_16FlashAttnBwdSm80INS1_25CollectiveMainloopBwdSm80ILi2ELi2EN4cute5tupleIJNS5_1CILi64EEENS7_ILi128EEENS7_ILi96EEEEEENS_10bfloat16_tEfNS_4arch4Sm80ELb1ELb0ELb1ELb0ELb1ELb0ELb0ELb0ELi2ELi2ELi4ELi2ELb0EEENS1_21CollectiveEpilogueBwdISB_SC_SE_Li256ELb0ELb0ELi2EEENS1_25SingleTileBwdLPTSchedulerILb0ELi128ELb1EEEEEEEEEvNT_6ParamsE:
[----:B------:R-:W-:Y:S01]  /*0000*/  LDC R1, c[0x0][0x28] ;  /* 0x00000a00ff017b82 */ /* 0x000fe20000000800 */
[----:B------:R-:W-:Y:S05]  /*0010*/  EXIT ;  /* 0x000000000000794d */ /* 0x000fea0003800000 */
.L_x_41:
        /* <DEDUP_REMOVED lines=14> */
.L_x_116:


//--------------------- .text._ZN7cutlass13device_kernelIN5flash19enable_sm80_to_sm89INS1_16FlashAttnBwdSm80INS1_25CollectiveMainloopBwdSm80ILi2ELi2EN4cute5tupleIJNS5_1CILi64EEENS7_ILi128EEENS7_ILi96EEEEEENS_10bfloat16_tEfNS_4arch4Sm80ELb1ELb0ELb1ELb0ELb0ELb0ELb0ELb0ELi2ELi2ELi4ELi2ELb0EEENS1_24CollectiveEpilogueBwdGQAISB_fSE_Li256ELb0ELb0EEENS1_25SingleTileBwdLPTSchedulerILb0ELi128ELb0EEEEEEEEEvNT_6ParamsE --------------------------
	.section	.text._ZN7cutlass13device_kernelIN5flash19enable_sm80_to_sm89INS1_16FlashAttnBwdSm80INS1_25CollectiveMainloopBwdSm80ILi2ELi2EN4cute5tupleIJNS5_1CILi64EEENS7_ILi128EEENS7_ILi96EEEEEENS_10bfloat16_tEfNS_4arch4Sm80ELb1ELb0ELb1ELb0ELb0ELb0ELb0ELb0ELi2ELi2ELi4ELi2ELb0EEENS1_24CollectiveEpilogueBwdGQAISB_fSE_Li256ELb0ELb0EEENS1_25SingleTileBwdLPTSchedulerILb0ELi128ELb0EEEEEEEEEvNT_6ParamsE,"ax",@progbits
	.align	128
.text._ZN7cutlass13device_kernelIN5flash19enable_sm80_to_sm89INS1_16FlashAttnBwdSm80INS1_25CollectiveMainloopBwdSm80ILi2ELi2EN4cute5tupleIJNS5_1CILi64EEENS7_ILi128EEENS7_ILi96EEEEEENS_10bfloat16_tEfNS_4arch4Sm80ELb1ELb0ELb1ELb0ELb0ELb0ELb0ELb0ELi2ELi2ELi4ELi2ELb0EEENS1_24CollectiveEpilogueBwdGQAISB_fSE_Li256ELb0ELb0EEENS1_25SingleTileBwdLPTSchedulerILb0ELi128ELb0EEEEEEEEEvNT_6ParamsE:
        .type           _ZN7cutlass13device_kernelIN5flash19enable_sm80_to_sm89INS1_16FlashAttnBwdSm80INS1_25CollectiveMainloopBwdSm80ILi2ELi2EN4cute5tupleIJNS5_1CILi64EEENS7_ILi128EEENS7_ILi96EEEEEENS_10bfloat16_tEfNS_4arch4Sm80ELb1ELb0ELb1ELb0ELb0ELb0ELb0ELb0ELi2ELi2ELi4ELi2ELb0EEENS1_24CollectiveEpilogueBwdGQAISB_fSE_Li256ELb0ELb0EEENS1_25SingleTileBwdLPTSchedulerILb0ELi128ELb0EEEEEEEEEvNT_6ParamsE,@function
        .size           _ZN7cutlass13device_kernelIN5flash19enable_sm80_to_sm89INS1_16FlashAttnBwdSm80INS1_25CollectiveMainloopBwdSm80ILi2ELi2EN4cute5tupleIJNS5_1CILi64EEENS7_ILi128EEENS7_ILi96EEEEEENS_10bfloat16_tEfNS_4arch4Sm80ELb1ELb0ELb1ELb0ELb0ELb0ELb0ELb0ELi2ELi2ELi4ELi2ELb0EEENS1_24CollectiveEpilogueBwdGQAISB_fSE_Li256ELb0ELb0EEENS1_25SingleTileBwdLPTSchedulerILb0ELi128ELb0EEEEEEEEEvNT_6ParamsE,(.L_x_117 - _ZN7cutlass13device_kernelIN5flash19enable_sm80_to_sm89INS1_16FlashAttnBwdSm80INS1_25CollectiveMainloopBwdSm80ILi2ELi2EN4cute5tupleIJNS5_1CILi64EEENS7_ILi128EEENS7_ILi96EEEEEENS_10bfloat16_tEfNS_4arch4Sm80ELb1ELb0ELb1ELb0ELb0ELb0ELb0ELb0ELi2ELi2ELi4ELi2ELb0EEENS1_24CollectiveEpilogueBwdGQAISB_fSE_Li256ELb0ELb0EEENS1_25SingleTileBwdLPTSchedulerILb0ELi128ELb0EEEEEEEEEvNT_6ParamsE)
        .other          _ZN7cutlass13device_kernelIN5flash19enable_sm80_to_sm89INS1_16FlashAttnBwdSm80INS1_25CollectiveMainloopBwdSm80ILi2ELi2EN4cute5tupleIJNS5_1CILi64EEENS7_ILi128EEENS7_ILi96EEEEEENS_10bfloat16_tEfNS_4arch4Sm80ELb1ELb0ELb1ELb0ELb0ELb0ELb0ELb0ELi2ELi2ELi4ELi2ELb0EEENS1_24CollectiveEpilogueBwdGQAISB_fSE_Li256ELb0ELb0EEENS1_25SingleTileBwdLPTSchedulerILb0ELi128ELb0EEEEEEEEEvNT_6ParamsE,@"STO_CUDA_ENTRY STV_DEFAULT"
_ZN7cutlass13device_kernelIN5flash19enable_sm80_to_sm89INS1_16FlashAttnBwdSm80INS1_25CollectiveMainloopBwdSm80ILi2ELi2EN4cute5tupleIJNS5_1CILi64EEENS7_ILi128EEENS7_ILi96EEEEEENS_10bfloat16_tEfNS_4arch4Sm80ELb1ELb0ELb1ELb0ELb0ELb0ELb0ELb0ELi2ELi2ELi4ELi2ELb0EEENS1_24CollectiveEpilogueBwdGQAISB_fSE_Li256ELb0ELb0EEENS1_25SingleTileBwdLPTSchedulerILb0ELi128ELb0EEEEEEEEEvNT_6ParamsE:
[----:B------:R-:W-:Y:S01]  /*0000*/  LDC R1, c[0x0][0x28] ;  /* 0x00000a00ff017b82 */ /* 0x000fe20000000800 */
[----:B------:R-:W-:Y:S05]  /*0010*/  EXIT ;  /* 0x000000000000794d */ /* 0x000fea0003800000 */
.L_x_42:
        /* <DEDUP_REMOVED lines=14> */
.L_x_117:


//--------------------- .text._ZN7cutlass13device_kernelIN5flash19enable_sm80_to_sm89INS1_16FlashAttnBwdSm80INS1_25CollectiveMainloopBwdSm80ILi2ELi2EN4cute5tupleIJNS5_1CILi64EEENS7_ILi128EEENS7_ILi96EEEEEENS_10bfloat16_tEfNS_4arch4Sm80ELb1ELb0ELb1ELb0ELb1ELb0ELb0ELb0ELi2ELi2ELi4ELi2ELb0EEENS1_24CollectiveEpilogueBwdGQAISB_fSE_Li256ELb0ELb1EEENS1_25SingleTileBwdLPTSchedulerILb0ELi128ELb1EEEEEEEEEvNT_6ParamsE --------------------------
	.section	.text._ZN7cutlass13device_kernelIN5flash19enable_sm80_to_sm89INS1_16FlashAttnBwdSm80INS1_25CollectiveMainloopBwdSm80ILi2ELi2EN4cute5tupleIJNS5_1CILi64EEENS7_ILi128EEENS7_ILi96EEEEEENS_10bfloat16_tEfNS_4arch4Sm80ELb1ELb0ELb1ELb0ELb1ELb0ELb0ELb0ELi2ELi2ELi4ELi2ELb0EEENS1_24CollectiveEpilogueBwdGQAISB_fSE_Li256ELb0ELb1EEENS1_25SingleTileBwdLPTSchedulerILb0ELi128ELb1EEEEEEEEEvNT_6ParamsE,"ax",@progbits
	.align	128
.text._ZN7cutlass13device_kernelIN5flash19enable_sm80_to_sm89INS1_16FlashAttnBwdSm80INS1_25CollectiveMainloopBwdSm80ILi2ELi2EN4cute5tupleIJNS5_1CILi64EEENS7_ILi128EEENS7_ILi96EEEEEENS_10bfloat16_tEfNS_4arch4Sm80ELb1ELb0ELb1ELb0ELb1ELb0ELb0ELb0ELi2ELi2ELi4ELi2ELb0EEENS1_24CollectiveEpilogueBwdGQAISB_fSE_Li256ELb0ELb1EEENS1_25SingleTileBwdLPTSchedulerILb0ELi128ELb1EEEEEEEEEvNT_6ParamsE:
        .type           _ZN7cutlass13device_kernelIN5flash19enable_sm80_to_sm89INS1_16FlashAttnBwdSm80INS1_25CollectiveMainloopBwdSm80ILi2ELi2EN4cute5tupleIJNS5_1CILi64EEENS7_ILi128EEENS7_ILi96EEEEEENS_10bfloat16_tEfNS_4arch4Sm80ELb1ELb0ELb1ELb0ELb1ELb0ELb0ELb0ELi2ELi2ELi4ELi2ELb0EEENS1_24CollectiveEpilogueBwdGQAISB_fSE_Li256ELb0ELb1EEENS1_25SingleTileBwdLPTSchedulerILb0ELi128ELb1EEEEEEEEEvNT_6ParamsE,@function
        .size           _ZN7cutlass13device_kernelIN5flash19enable_sm80_to_sm89INS1_16FlashAttnBwdSm80INS1_25CollectiveMainloopBwdSm80ILi2ELi2EN4cute5tupleIJNS5_1CILi64EEENS7_ILi128EEENS7_ILi96EEEEEENS_10bfloat16_tEfNS_4arch4Sm80ELb1ELb0ELb1ELb0ELb1ELb0ELb0ELb0ELi2ELi2ELi4ELi2ELb0EEENS1_24CollectiveEpilogueBwdGQAISB_fSE_Li256ELb0ELb1EEENS1_25SingleTileBwdLPTSchedulerILb0ELi128ELb1EEEEEEEEEvNT_6ParamsE,(.L_x_118 - _ZN7cutlass13device_kernelIN5flash19enable_sm80_to_sm89INS1_16FlashAttnBwdSm80INS1_25CollectiveMainloopBwdSm80ILi2ELi2EN4cute5tupleIJNS5_1CILi64EEENS7_ILi128EEENS7_ILi96EEEEEENS_10bfloat16_tEfNS_4arch4Sm80ELb1ELb0ELb1ELb0ELb1ELb0ELb0ELb0ELi2ELi2ELi4ELi2ELb0EEENS1_24CollectiveEpilogueBwdGQAISB_fSE_Li256ELb0ELb1EEENS1_25SingleTileBwdLPTSchedulerILb0ELi128ELb1EEEEEEEEEvNT_6ParamsE)
        .other          _ZN7cutlass13device_kernelIN5flash19enable_sm80_to_sm89INS1_16FlashAttnBwdSm80INS1_25CollectiveMainloopBwdSm80ILi2ELi2EN4cute5tupleIJNS5_1CILi64EEENS7_ILi128EEENS7_ILi96EEEEEENS_10bfloat16_tEfNS_4arch4Sm80ELb1ELb0ELb1ELb0ELb1ELb0ELb0ELb0ELi2ELi2ELi4ELi2ELb0EEENS1_24CollectiveEpilogueBwdGQAISB_fSE_Li256ELb0ELb1EEENS1_25SingleTileBwdLPTSchedulerILb0ELi128ELb1EEEEEEEEEvNT_6ParamsE,@"STO_CUDA_ENTRY STV_DEFAULT"
_ZN7cutlass13device_kernelIN5flash19enable_sm80_to_sm89INS1_16FlashAttnBwdSm80INS1_25CollectiveMainloopBwdSm80ILi2ELi2EN4cute5tupleIJNS5_1CILi64EEENS7_ILi128EEENS7_ILi96EEEEEENS_10bfloat16_tEfNS_4arch4Sm80ELb1ELb0ELb1ELb0ELb1ELb0ELb0ELb0ELi2ELi2ELi4ELi2ELb0EEENS1_24CollectiveEpilogueBwdGQAISB_fSE_Li256ELb0ELb1EEENS1_25SingleTileBwdLPTSchedulerILb0ELi128ELb1EEEEEEEEEvNT_6ParamsE:
[----:B------:R-:W-:Y:S01]  /*0000*/  LDC R1, c[0x0][0x28] ;  /* 0x00000a00ff017b82 */ /* 0x000fe20000000800 */
[----:B------:R-:W-:Y:S05]  /*0010*/  EXIT ;  /* 0x000000000000794d */ /* 0x000fea0003800000 */
.L_x_43:
        /* <DEDUP_REMOVED lines=14> */
.L_x_118:


//--------------------- .text._ZN7cutlass13device_kernelIN5flash22FlashAttnBwdPreprocessIN4cute5tupleIJNS3_1CILi64EEENS5_ILi96EEEEEENS_10bfloat16_tEfNS_4arch4Sm80ELb1ELb0EEEEEvNT_6ParamsE --------------------------
	.section	.text._ZN7cutlass13device_kernelIN5flash22FlashAttnBwdPreprocessIN4cute5tupleIJNS3_1CILi64EEENS5_ILi96EEEEEENS_10bfloat16_tEfNS_4arch4Sm80ELb1ELb0EEEEEvNT_6ParamsE,"ax",@progbits
	.align	128
.text._ZN7cutlass13device_kernelIN5flash22FlashAttnBwdPreprocessIN4cute5tupleIJNS3_1CILi64EEENS5_ILi96EEEEEENS_10bfloat16_tEfNS_4arch4Sm80ELb1ELb0EEEEEvNT_6ParamsE:
        .type           _ZN7cutlass13device_kernelIN5flash22FlashAttnBwdPreprocessIN4cute5tupleIJNS3_1CILi64EEENS5_ILi96EEEEEENS_10bfloat16_tEfNS_4arch4Sm80ELb1ELb0EEEEEvNT_6ParamsE,@function
        .size           _ZN7cutlass13device_kernelIN5flash22FlashAttnBwdPreprocessIN4cute5tupleIJNS3_1CILi64EEENS5_ILi96EEEEEENS_10bfloat16_tEfNS_4arch4Sm80ELb1ELb0EEEEEvNT_6ParamsE,(.L_x_119 - _ZN7cutlass13device_kernelIN5flash22FlashAttnBwdPreprocessIN4cute5tupleIJNS3_1CILi64EEENS5_ILi96EEEEEENS_10bfloat16_tEfNS_4arch4Sm80ELb1ELb0EEEEEvNT_6ParamsE)
        .other          _ZN7cutlass13device_kernelIN5flash22FlashAttnBwdPreprocessIN4cute5tupleIJNS3_1CILi64EEENS5_ILi96EEEEEENS_10bfloat16_tEfNS_4arch4Sm80ELb1ELb0EEEEEvNT_6ParamsE,@"STO_CUDA_ENTRY STV_DEFAULT"
_ZN7cutlass13device_kernelIN5flash22FlashAttnBwdPreprocessIN4cute5tupleIJNS3_1CILi64EEENS5_ILi96EEEEEENS_10bfloat16_tEfNS_4arch4Sm80ELb1ELb0EEEEEvNT_6ParamsE:
[----:B------:R-:W-:Y:S01]  /*0000*/  LDC R1, c[0x0][0x28] ;  /* 0x00000a00ff017b82 */ /* 0x000fe20000000800 */
[----:B------:R-:W0:Y:S01]  /*0010*/  S2R R33, SR_CTAID.X ;  /* 0x0000000000217919 */ /* 0x000e220000002500 */
[----:B------:R-:W-:-:S06]  /*0020*/  ULDC UR4, c[0x0][0x218] ;  /* 0x0000860000047ab9 */ /* 0x000fcc0000000800 */
[----:B------:R-:W1:Y:S01]  /*0030*/  S2UR UR8, SR_CTAID.Y ;  /* 0x00000000000879c3 */ /* 0x000e620000002600 */
[----:B------:R-:W-:Y:S01]  /*0040*/  IMAD.MOV.U32 R30, RZ, RZ, 0x7f800000 ;  /* 0x7f800000ff1e7424 */ /* 0x000fe200078e00ff */
[----:B------:R-:W2:Y:S01]  /*0050*/  S2R R28, SR_TID.X ;  /* 0x00000000001c7919 */ /* 0x000ea20000002100 */
[----:B------:R-:W-:-:S05]  /*0060*/  ULDC.64 UR6, c[0x0][0x208] ;  /* 0x0000820000067ab9 */ /* 0x000fca0000000a00 */
[----:B------:R-:W3:Y:S01]  /*0070*/  S2UR UR9, SR_CTAID.Z ;  /* 0x00000000000979c3 */ /* 0x000ee20000002700 */
[----:B-1----:R-:W-:Y:S01]  /*0080*/  USHF.R.S32.HI UR10, URZ, 0x1f, UR8 ;  /* 0x0000001f3f0a7899 */ /* 0x002fe20008011408 */
[----:B0-----:R-:W-:Y:S01]  /*0090*/  IMAD.SHL.U32 R31, R33, 0x40, RZ ;  /* 0x00000040211f7824 */ /* 0x001fe200078e00ff */
[----:B---3--:R-:W-:Y:S01]  /*00a0*/  USHF.R.S32.HI UR11, URZ, 0x1f, UR9 ;  /* 0x0000001f3f0b7899 */ /* 0x008fe20008011409 */
[----:B--2---:R-:W-:-:S03]  /*00b0*/  ISETP.GT.AND P0, PT, R28, 0x3f, PT ;  /* 0x0000003f1c00780c */ /* 0x004fc60003f04270 */
[----:B------:R-:W-:-:S04]  /*00c0*/  IADD3 R29, -R31, UR4, RZ ;  /* 0x000000041f1d7c10 */ /* 0x000fc8000fffe1ff */
[----:B------:R-:W-:-:S13]  /*00d0*/  ISETP.GE.OR P1, PT, R28, R29, P0 ;  /* 0x0000001d1c00720c */ /* 0x000fda0000726670 */
[----:B------:R-:W0:Y:S01]  /*00e0*/  @!P1 LDC.64 R6, c[0x0][0x290] ;  /* 0x0000a400ff069b82 */ /* 0x000e220000000a00 */
[----:B------:R-:W-:Y:S02]  /*00f0*/  @!P1 SHF.R.S32.HI R0, RZ, 0x1f, R28 ;  /* 0x0000001fff009819 */ /* 0x000fe4000001141c */
[----:B------:R-:W-:-:S04]  /*0100*/  @!P1 IADD3 R2, P2, R31, R28, RZ ;  /* 0x0000001c1f029210 */ /* 0x000fc80007f5e0ff */
[----:B------:R-:W-:Y:S01]  /*0110*/  @!P1 LEA.HI.X.SX32 R3, R31, R0, 0x1, P2 ;  /* 0x000000001f039211 */ /* 0x000fe200010f0eff */
[----:B------:R-:W1:Y:S08]  /*0120*/  @!P1 LDC.64 R8, c[0x0][0x298] ;  /* 0x0000a600ff089b82 */ /* 0x000e700000000a00 */
[----:B------:R-:W2:Y:S01]  /*0130*/  @!P1 LDC.64 R20, c[0x0][0x288] ;  /* 0x0000a200ff149b82 */ /* 0x000ea20000000a00 */
[----:B0-----:R-:W-:-:S02]  /*0140*/  @!P1 IMAD R4, R6, UR10, RZ ;  /* 0x0000000a06049c24 */ /* 0x001fc4000f8e02ff */
[----:B------:R-:W-:-:S04]  /*0150*/  @!P1 IMAD.WIDE.U32 R2, R6, UR8, R2 ;  /* 0x0000000806029c25 */ /* 0x000fc8000f8e0002 */
[----:B------:R-:W-:Y:S02]  /*0160*/  @!P1 IMAD R5, R7, UR8, R4 ;  /* 0x0000000807059c24 */ /* 0x000fe4000f8e0204 */
[C---:B-1----:R-:W-:Y:S02]  /*0170*/  @!P1 IMAD R0, R8.reuse, UR11, RZ ;  /* 0x0000000b08009c24 */ /* 0x042fe4000f8e02ff */
[----:B------:R-:W-:Y:S02]  /*0180*/  @!P1 IMAD.IADD R3, R3, 0x1, R5 ;  /* 0x0000000103039824 */ /* 0x000fe400078e0205 */
[----:B------:R-:W-:Y:S02]  /*0190*/  @!P1 IMAD R5, R9, UR9, R0 ;  /* 0x0000000909059c24 */ /* 0x000fe4000f8e0200 */
[----:B------:R-:W-:-:S05]  /*01a0*/  @!P1 IMAD.WIDE.U32 R2, R8, UR9, R2 ;  /* 0x0000000908029c25 */ /* 0x000fca000f8e0002 */
[----:B------:R-:W-:Y:S02]  /*01b0*/  @!P1 IADD3 R0, R3, R5, RZ ;  /* 0x0000000503009210 */ /* 0x000fe40007ffe0ff */
[----:B------:R-:W-:Y:S02]  /*01c0*/  SHF.R.S32.HI R3, RZ, 0x1f, R28 ;  /* 0x0000001fff037819 */ /* 0x000fe4000001141c */
[C---:B--2---:R-:W-:Y:S02]  /*01d0*/  @!P1 LEA R20, P2, R2.reuse, R20, 0x2 ;  /* 0x0000001402149211 */ /* 0x044fe400078410ff */
[----:B------:R-:W-:Y:S02]  /*01e0*/  LEA.HI R3, R3, R28, RZ, 0x2 ;  /* 0x0000001c03037211 */ /* 0x000fe400078f10ff */
[----:B------:R-:W-:Y:S02]  /*01f0*/  @!P1 LEA.HI.X R21, R2, R21, R0, 0x2, P2 ;  /* 0x0000001502159211 */ /* 0x000fe400010f1400 */
[----:B------:R-:W-:-:S03]  /*0200*/  SHF.R.S32.HI R2, RZ, 0x2, R3 ;  /* 0x00000002ff027819 */ /* 0x000fc60000011403 */
[----:B------:R0:W5:Y:S01]  /*0210*/  @!P1 LDG.E R30, desc[UR6][R20.64] ;  /* 0x00000006141e9981 */ /* 0x000162000c1e1900 */
[----:B------:R-:W-:Y:S01]  /*0220*/  ISETP.GE.AND P1, PT, R2, R29, PT ;  /* 0x0000001d0200720c */ /* 0x000fe20003f26270 */
[----:B------:R-:W-:Y:S01]  /*0230*/  BSSY B0, `(.L_x_44) ;  /* 0x000002f000007945 */ /* 0x000fe20003800000 */
[----:B------:R-:W-:Y:S02]  /*0240*/  LOP3.LUT R35, R3, 0xfffffffc, RZ, 0xc0, !PT ;  /* 0xfffffffc03237812 */ /* 0x000fe400078ec0ff */
[----:B------:R-:W-:Y:S02]  /*0250*/  CS2R R12, SRZ ;  /* 0x00000000000c7805 */ /* 0x000fe4000001ff00 */
[----:B------:R-:W-:Y:S02]  /*0260*/  CS2R R4, SRZ ;  /* 0x0000000000047805 */ /* 0x000fe4000001ff00 */
[----:B------:R-:W-:Y:S02]  /*0270*/  CS2R R6, SRZ ;  /* 0x0000000000067805 */ /* 0x000fe4000001ff00 */
[----:B------:R-:W-:-:S02]  /*0280*/  CS2R R8, SRZ ;  /* 0x0000000000087805 */ /* 0x000fc4000001ff00 */
[----:B------:R-:W-:Y:S02]  /*0290*/  CS2R R10, SRZ ;  /* 0x00000000000a7805 */ /* 0x000fe4000001ff00 */
[----:B------:R-:W-:Y:S02]  /*02a0*/  CS2R R14, SRZ ;  /* 0x00000000000e7805 */ /* 0x000fe4000001ff00 */
[----:B------:R-:W-:Y:S02]  /*02b0*/  CS2R R16, SRZ ;  /* 0x0000000000107805 */ /* 0x000fe4000001ff00 */
[----:B------:R-:W-:Y:S02]  /*02c0*/  CS2R R18, SRZ ;  /* 0x0000000000127805 */ /* 0x000fe4000001ff00 */
[----:B------:R-:W-:Y:S02]  /*02d0*/  CS2R R24, SRZ ;  /* 0x0000000000187805 */ /* 0x000fe4000001ff00 */
[----:B0-----:R-:W-:-:S02]  /*02e0*/  CS2R R20, SRZ ;  /* 0x0000000000147805 */ /* 0x001fc4000001ff00 */
[----:B------:R-:W-:Y:S02]  /*02f0*/  CS2R R22, SRZ ;  /* 0x0000000000167805 */ /* 0x000fe4000001ff00 */
[----:B------:R-:W-:Y:S02]  /*0300*/  SHF.R.S32.HI R3, RZ, 0x1f, R2 ;  /* 0x0000001fff037819 */ /* 0x000fe40000011402 */
[----:B------:R-:W-:Y:S01]  /*0310*/  CS2R R26, SRZ ;  /* 0x00000000001a7805 */ /* 0x000fe2000001ff00 */
[----:B------:R-:W-:Y:S01]  /*0320*/  IMAD.IADD R0, R28, 0x1, -R35 ;  /* 0x000000011c007824 */ /* 0x000fe200078e0a23 */
[----:B------:R-:W-:Y:S06]  /*0330*/  @P1 BRA `(.L_x_45) ;  /* 0x0000000000781947 */ /* 0x000fec0003800000 */
[----:B------:R-:W0:Y:S01]  /*0340*/  LDC.64 R38, c[0x0][0x230] ;  /* 0x00008c00ff267b82 */ /* 0x000e220000000a00 */
[----:B------:R-:W-:Y:S01]  /*0350*/  SHF.L.U32 R34, R0, 0x3, RZ ;  /* 0x0000000300227819 */ /* 0x000fe200000006ff */
[----:B------:R-:W-:Y:S01]  /*0360*/  ULDC.64 UR12, c[0x0][0x228] ;  /* 0x00008a00000c7ab9 */ /* 0x000fe20000000a00 */
[----:B------:R-:W-:Y:S02]  /*0370*/  ULDC UR5, c[0x0][0x21c] ;  /* 0x0000870000057ab9 */ /* 0x000fe40000000800 */
[----:B------:R-:W-:Y:S01]  /*0380*/  SHF.R.S32.HI R35, RZ, 0x1f, R34 ;  /* 0x0000001fff237819 */ /* 0x000fe20000011422 */
[C---:B------:R-:W-:Y:S01]  /*0390*/  VIADD R40, R34.reuse, 0x40 ;  /* 0x0000004022287836 */ /* 0x040fe20000000000 */
[----:B------:R-:W-:Y:S01]  /*03a0*/  ISETP.GE.AND P2, PT, R34, UR5, PT ;  /* 0x0000000522007c0c */ /* 0x000fe2000bf46270 */
[----:B------:R-:W1:Y:S03]  /*03b0*/  LDC.64 R36, c[0x0][0x238] ;  /* 0x00008e00ff247b82 */ /* 0x000e660000000a00 */
[----:B------:R-:W-:Y:S01]  /*03c0*/  ISETP.GE.AND P4, PT, R40, UR5, PT ;  /* 0x0000000528007c0c */ /* 0x000fe2000bf86270 */
[----:B0-----:R-:W-:-:S04]  /*03d0*/  IMAD R32, R38, UR10, RZ ;  /* 0x0000000a26207c24 */ /* 0x001fc8000f8e02ff */
[----:B------:R-:W-:Y:S02]  /*03e0*/  IMAD R41, R39, UR8, R32 ;  /* 0x0000000827297c24 */ /* 0x000fe4000f8e0220 */
[----:B------:R-:W-:-:S04]  /*03f0*/  IMAD.WIDE.U32 R38, R38, UR8, R34 ;  /* 0x0000000826267c25 */ /* 0x000fc8000f8e0022 */
[----:B-1----:R-:W-:Y:S02]  /*0400*/  IMAD R32, R36, UR11, RZ ;  /* 0x0000000b24207c24 */ /* 0x002fe4000f8e02ff */
[----:B------:R-:W-:Y:S02]  /*0410*/  IMAD.IADD R39, R39, 0x1, R41 ;  /* 0x0000000127277824 */ /* 0x000fe400078e0229 */
[----:B------:R-:W-:Y:S01]  /*0420*/  IMAD R35, R37, UR9, R32 ;  /* 0x0000000925237c24 */ /* 0x000fe2000f8e0220 */
[----:B------:R-:W-:Y:S01]  /*0430*/  IADD3 R32, R34, 0x20, RZ ;  /* 0x0000002022207810 */ /* 0x000fe20007ffe0ff */
[----:B------:R-:W-:-:S03]  /*0440*/  IMAD.WIDE.U32 R38, R36, UR9, R38 ;  /* 0x0000000924267c25 */ /* 0x000fc6000f8e0026 */
[----:B------:R-:W-:Y:S01]  /*0450*/  ISETP.GE.AND P3, PT, R32, UR5, PT ;  /* 0x0000000520007c0c */ /* 0x000fe2000bf66270 */
[----:B------:R-:W-:-:S04]  /*0460*/  IMAD.WIDE R36, R33, 0x40, R2 ;  /* 0x0000004021247825 */ /* 0x000fc800078e0202 */
[----:B------:R-:W-:Y:S02]  /*0470*/  IMAD.IADD R39, R39, 0x1, R35 ;  /* 0x0000000127277824 */ /* 0x000fe400078e0223 */
[----:B------:R-:W-:-:S04]  /*0480*/  IMAD R35, R37, UR12, RZ ;  /* 0x0000000c25237c24 */ /* 0x000fc8000f8e02ff */
[C---:B------:R-:W-:Y:S02]  /*0490*/  IMAD R35, R36.reuse, UR13, R35 ;  /* 0x0000000d24237c24 */ /* 0x040fe4000f8e0223 */
[----:B------:R-:W-:Y:S01]  /*04a0*/  IMAD.WIDE.U32 R36, R36, UR12, R38 ;  /* 0x0000000c24247c25 */ /* 0x000fe2000f8e0026 */
[----:B------:R-:W-:-:S03]  /*04b0*/  ULDC.64 UR12, c[0x0][0x210] ;  /* 0x00008400000c7ab9 */ /* 0x000fc60000000a00 */
[----:B------:R-:W-:Y:S01]  /*04c0*/  IMAD.IADD R35, R37, 0x1, R35 ;  /* 0x0000000125237824 */ /* 0x000fe200078e0223 */
[----:B------:R-:W-:-:S04]  /*04d0*/  LEA R34, P5, R36, UR12, 0x1 ;  /* 0x0000000c24227c11 */ /* 0x000fc8000f8a08ff */
[----:B------:R-:W-:-:S05]  /*04e0*/  LEA.HI.X R35, R36, UR13, R35, 0x1, P5 ;  /* 0x0000000d24237c11 */ /* 0x000fca000a8f0c23 */
[----:B------:R0:W5:Y:S04]  /*04f0*/  @!P2 LDG.E.128 R4, desc[UR6][R34.64] ;  /* 0x000000062204a981 */ /* 0x000168000c1e1d00 */
[----:B------:R0:W5:Y:S04]  /*0500*/  @!P3 LDG.E.128 R8, desc[UR6][R34.64+0x40] ;  /* 0x000040062208b981 */ /* 0x000168000c1e1d00 */
[----:B------:R0:W5:Y:S02]  /*0510*/  @!P4 LDG.E.128 R20, desc[UR6][R34.64+0x80] ;  /* 0x000080062214c981 */ /* 0x000164000c1e1d00 */
.L_x_45:
[----:B------:R-:W-:Y:S05]  /*0520*/  BSYNC B0 ;  /* 0x0000000000007941 */ /* 0x000fea0003800000 */
.L_x_44:
[----:B------:R-:W-:Y:S04]  /*0530*/  BSSY B0, `(.L_x_46) ;  /* 0x0000020000007945 */ /* 0x000fe80003800000 */
[----:B------:R-:W-:Y:S05]  /*0540*/  @P1 BRA `(.L_x_47) ;  /* 0x0000000000781947 */ /* 0x000fea0003800000 */
[----:B------:R-:W1:Y:S01]  /*0550*/  LDC.64 R38, c[0x0][0x250] ;  /* 0x00009400ff267b82 */ /* 0x000e620000000a00 */
[----:B0-----:R-:W-:Y:S01]  /*0560*/  SHF.L.U32 R34, R0, 0x3, RZ ;  /* 0x0000000300227819 */ /* 0x001fe200000006ff */
[----:B------:R-:W-:Y:S01]  /*0570*/  ULDC.64 UR12, c[0x0][0x248] ;  /* 0x00009200000c7ab9 */ /* 0x000fe20000000a00 */
[----:B------:R-:W-:Y:S02]  /*0580*/  ULDC UR5, c[0x0][0x21c] ;  /* 0x0000870000057ab9 */ /* 0x000fe40000000800 */
[----:B------:R-:W-:Y:S01]  /*0590*/  SHF.R.S32.HI R35, RZ, 0x1f, R34 ;  /* 0x0000001fff237819 */ /* 0x000fe20000011422 */
[C---:B------:R-:W-:Y:S01]  /*05a0*/  VIADD R40, R34.reuse, 0x40 ;  /* 0x0000004022287836 */ /* 0x040fe20000000000 */
[----:B------:R-:W-:Y:S01]  /*05b0*/  ISETP.GE.AND P2, PT, R34, UR5, PT ;  /* 0x0000000522007c0c */ /* 0x000fe2000bf46270 */
[----:B------:R-:W0:Y:S03]  /*05c0*/  LDC.64 R36, c[0x0][0x258] ;  /* 0x00009600ff247b82 */ /* 0x000e260000000a00 */
[----:B------:R-:W-:Y:S01]  /*05d0*/  ISETP.GE.AND P4, PT, R40, UR5, PT ;  /* 0x0000000528007c0c */ /* 0x000fe2000bf86270 */
[----:B-1----:R-:W-:-:S04]  /*05e0*/  IMAD R32, R38, UR10, RZ ;  /* 0x0000000a26207c24 */ /* 0x002fc8000f8e02ff */
[----:B------:R-:W-:Y:S02]  /*05f0*/  IMAD R41, R39, UR8, R32 ;  /* 0x0000000827297c24 */ /* 0x000fe4000f8e0220 */
[----:B------:R-:W-:-:S04]  /*0600*/  IMAD.WIDE.U32 R38, R38, UR8, R34 ;  /* 0x0000000826267c25 */ /* 0x000fc8000f8e0022 */
[----:B0-----:R-:W-:Y:S02]  /*0610*/  IMAD R32, R36, UR11, RZ ;  /* 0x0000000b24207c24 */ /* 0x001fe4000f8e02ff */
        /* <DEDUP_REMOVED lines=17> */
.L_x_47:
[----:B------:R-:W-:Y:S05]  /*0730*/  BSYNC B0 ;  /* 0x0000000000007941 */ /* 0x000fea0003800000 */
.L_x_46:
[----:B-----5:R-:W-:Y:S01]  /*0740*/  LOP3.LUT R32, R4, 0xffff0000, RZ, 0xc0, !PT ;  /* 0xffff000004207812 */ /* 0x020fe200078ec0ff */
[C---:B01----:R-:W-:Y:S01]  /*0750*/  IMAD.U32 R35, R12.reuse, 0x10000, RZ ;  /* 0x000100000c237824 */ /* 0x043fe200078e00ff */
[----:B------:R-:W-:Y:S01]  /*0760*/  LOP3.LUT R37, R12, 0xffff0000, RZ, 0xc0, !PT ;  /* 0xffff00000c257812 */ /* 0x000fe200078ec0ff */
[----:B------:R-:W-:Y:S01]  /*0770*/  IMAD.U32 R12, R5, 0x10000, RZ ;  /* 0x00010000050c7824 */ /* 0x000fe200078e00ff */
[----:B------:R-:W-:Y:S01]  /*0780*/  SHF.L.U32 R4, R4, 0x10, RZ ;  /* 0x0000001004047819 */ /* 0x000fe200000006ff */
[----:B------:R-:W-:Y:S01]  /*0790*/  BSSY B0, `(.L_x_48) ;  /* 0x0000060000007945 */ /* 0x000fe20003800000 */
[----:B------:R-:W-:Y:S01]  /*07a0*/  ISETP.NE.AND P1, PT, R0, RZ, PT ;  /* 0x000000ff0000720c */ /* 0x000fe20003f25270 */
[----:B------:R-:W-:Y:S01]  /*07b0*/  FMUL.FTZ R39, R32, R37 ;  /* 0x0000002520277220 */ /* 0x000fe20000410000 */
[----:B------:R-:W-:Y:S01]  /*07c0*/  SHF.L.U32 R37, R13, 0x10, RZ ;  /* 0x000000100d257819 */ /* 0x000fe200000006ff */
[----:B------:R-:W-:Y:S01]  /*07d0*/  IMAD R0, R33, 0x1800, RZ ;  /* 0x0000180021007824 */ /* 0x000fe200078e02ff */
[----:B------:R-:W-:Y:S01]  /*07e0*/  LOP3.LUT R13, R13, 0xffff0000, RZ, 0xc0, !PT ;  /* 0xffff00000d0d7812 */ /* 0x000fe200078ec0ff */
[----:B------:R-:W-:Y:S01]  /*07f0*/  FFMA.FTZ R35, R4, R35, R39 ;  /* 0x0000002304237223 */ /* 0x000fe20000010027 */
[----:B------:R-:W-:Y:S01]  /*0800*/  LOP3.LUT R4, R5, 0xffff0000, RZ, 0xc0, !PT ;  /* 0xffff000005047812 */ /* 0x000fe200078ec0ff */
[----:B------:R-:W-:-:S02]  /*0810*/  IMAD.U32 R5, R6, 0x10000, RZ ;  /* 0x0001000006057824 */ /* 0x000fc400078e00ff */
[----:B------:R-:W-:Y:S01]  /*0820*/  FFMA.FTZ R35, R12, R37, R35 ;  /* 0x000000250c237223 */ /* 0x000fe20000010023 */
[----:B------:R-:W-:-:S03]  /*0830*/  IMAD.U32 R12, R14, 0x10000, RZ ;  /* 0x000100000e0c7824 */ /* 0x000fc600078e00ff */
[----:B------:R-:W-:Y:S01]  /*0840*/  FFMA.FTZ R32, R4, R13, R35 ;  /* 0x0000000d04207223 */ /* 0x000fe20000010023 */
[----:B------:R-:W-:Y:S02]  /*0850*/  LOP3.LUT R4, R6, 0xffff0000, RZ, 0xc0, !PT ;  /* 0xffff000006047812 */ /* 0x000fe400078ec0ff */
[----:B------:R-:W-:Y:S01]  /*0860*/  LOP3.LUT R13, R14, 0xffff0000, RZ, 0xc0, !PT ;  /* 0xffff00000e0d7812 */ /* 0x000fe200078ec0ff */
[----:B------:R-:W-:Y:S01]  /*0870*/  FFMA.FTZ R35, R5, R12, R32 ;  /* 0x0000000c05237223 */ /* 0x000fe20000010020 */
[----:B------:R-:W-:Y:S01]  /*0880*/  SHF.L.U32 R5, R7, 0x10, RZ ;  /* 0x0000001007057819 */ /* 0x000fe200000006ff */
[----:B------:R-:W-:Y:S01]  /*0890*/  IMAD.U32 R12, R15, 0x10000, RZ ;  /* 0x000100000f0c7824 */ /* 0x000fe200078e00ff */
[----:B------:R-:W-:Y:S01]  /*08a0*/  LOP3.LUT R6, R7, 0xffff0000, RZ, 0xc0, !PT ;  /* 0xffff000007067812 */ /* 0x000fe200078ec0ff */
[----:B------:R-:W-:Y:S01]  /*08b0*/  FFMA.FTZ R4, R4, R13, R35 ;  /* 0x0000000d04047223 */ /* 0x000fe20000010023 */
[----:B------:R-:W-:Y:S01]  /*08c0*/  LOP3.LUT R15, R15, 0xffff0000, RZ, 0xc0, !PT ;  /* 0xffff00000f0f7812 */ /* 0x000fe200078ec0ff */
[----:B------:R-:W-:Y:S01]  /*08d0*/  IMAD.U32 R7, R16, 0x10000, RZ ;  /* 0x0001000010077824 */ /* 0x000fe200078e00ff */
[----:B------:R-:W-:Y:S01]  /*08e0*/  SHF.L.U32 R13, R28, 0x2, RZ ;  /* 0x000000021c0d7819 */ /* 0x000fe200000006ff */
[----:B------:R-:W-:Y:S01]  /*08f0*/  FFMA.FTZ R5, R5, R12, R4 ;  /* 0x0000000c05057223 */ /* 0x000fe20000010004 */
[----:B------:R-:W-:-:S03]  /*0900*/  SHF.L.U32 R4, R8, 0x10, RZ ;  /* 0x0000001008047819 */ /* 0x000fc600000006ff */
[----:B------:R-:W-:Y:S01]  /*0910*/  FFMA.FTZ R15, R6, R15, R5 ;  /* 0x0000000f060f7223 */ /* 0x000fe20000010005 */
[----:B------:R-:W-:Y:S02]  /*0920*/  LOP3.LUT R5, R8, 0xffff0000, RZ, 0xc0, !PT ;  /* 0xffff000008057812 */ /* 0x000fe400078ec0ff */
[----:B------:R-:W-:Y:S01]  /*0930*/  LOP3.LUT R6, R16, 0xffff0000, RZ, 0xc0, !PT ;  /* 0xffff000010067812 */ /* 0x000fe200078ec0ff */
[----:B------:R-:W-:Y:S01]  /*0940*/  FFMA.FTZ R8, R4, R7, R15 ;  /* 0x0000000704087223 */ /* 0x000fe2000001000f */
[----:B------:R-:W-:Y:S01]  /*0950*/  SHF.L.U32 R4, R9, 0x10, RZ ;  /* 0x0000001009047819 */ /* 0x000fe200000006ff */
[C---:B------:R-:W-:Y:S01]  /*0960*/  IMAD.U32 R7, R17.reuse, 0x10000, RZ ;  /* 0x0001000011077824 */ /* 0x040fe200078e00ff */
[----:B------:R-:W-:Y:S01]  /*0970*/  LOP3.LUT R17, R17, 0xffff0000, RZ, 0xc0, !PT ;  /* 0xffff000011117812 */ /* 0x000fe200078ec0ff */
[----:B------:R-:W-:Y:S01]  /*0980*/  FFMA.FTZ R5, R5, R6, R8 ;  /* 0x0000000605057223 */ /* 0x000fe20000010008 */
[----:B------:R-:W-:Y:S02]  /*0990*/  LOP3.LUT R8, R9, 0xffff0000, RZ, 0xc0, !PT ;  /* 0xffff000009087812 */ /* 0x000fe400078ec0ff */
[----:B------:R-:W-:Y:S01]  /*09a0*/  LOP3.LUT R6, R18, 0xffff0000, RZ, 0xc0, !PT ;  /* 0xffff000012067812 */ /* 0x000fe200078ec0ff */
[----:B------:R-:W-:Y:S01]  /*09b0*/  FFMA.FTZ R5, R4, R7, R5 ;  /* 0x0000000704057223 */ /* 0x000fe20000010005 */
[----:B------:R-:W-:Y:S01]  /*09c0*/  SHF.L.U32 R4, R10, 0x10, RZ ;  /* 0x000000100a047819 */ /* 0x000fe200000006ff */
[----:B------:R-:W-:-:S02]  /*09d0*/  IMAD.U32 R7, R18, 0x10000, RZ ;  /* 0x0001000012077824 */ /* 0x000fc400078e00ff */
[----:B------:R-:W-:Y:S01]  /*09e0*/  FFMA.FTZ R17, R8, R17, R5 ;  /* 0x0000001108117223 */ /* 0x000fe20000010005 */
[----:B------:R-:W-:Y:S02]  /*09f0*/  LOP3.LUT R5, R10, 0xffff0000, RZ, 0xc0, !PT ;  /* 0xffff00000a057812 */ /* 0x000fe400078ec0ff */
[C---:B------:R-:W-:Y:S01]  /*0a00*/  LOP3.LUT R10, R11.reuse, 0xffff0000, RZ, 0xc0, !PT ;  /* 0xffff00000b0a7812 */ /* 0x040fe200078ec0ff */
[----:B------:R-:W-:Y:S01]  /*0a10*/  FFMA.FTZ R8, R4, R7, R17 ;  /* 0x0000000704087223 */ /* 0x000fe20000010011 */
[----:B------:R-:W-:Y:S01]  /*0a20*/  SHF.L.U32 R4, R11, 0x10, RZ ;  /* 0x000000100b047819 */ /* 0x000fe200000006ff */
[C---:B------:R-:W-:Y:S01]  /*0a30*/  IMAD.U32 R7, R19.reuse, 0x10000, RZ ;  /* 0x0001000013077824 */ /* 0x040fe200078e00ff */
[----:B------:R-:W-:Y:S01]  /*0a40*/  LOP3.LUT R19, R19, 0xffff0000, RZ, 0xc0, !PT ;  /* 0xffff000013137812 */ /* 0x000fe200078ec0ff */
[----:B------:R-:W-:Y:S01]  /*0a50*/  FFMA.FTZ R5, R5, R6, R8 ;  /* 0x0000000605057223 */ /* 0x000fe20000010008 */
[----:B------:R-:W-:-:S03]  /*0a60*/  LOP3.LUT R6, R25, 0xffff0000, RZ, 0xc0, !PT ;  /* 0xffff000019067812 */ /* 0x000fc600078ec0ff */
[----:B------:R-:W-:Y:S01]  /*0a70*/  FFMA.FTZ R7, R4, R7, R5 ;  /* 0x0000000704077223 */ /* 0x000fe20000010005 */
[----:B------:R-:W-:Y:S01]  /*0a80*/  SHF.L.U32 R4, R20, 0x10, RZ ;  /* 0x0000001014047819 */ /* 0x000fe200000006ff */
[----:B------:R-:W-:Y:S01]  /*0a90*/  IMAD.U32 R5, R24, 0x10000, RZ ;  /* 0x0001000018057824 */ /* 0x000fe200078e00ff */
[----:B------:R-:W-:Y:S01]  /*0aa0*/  LOP3.LUT R20, R20, 0xffff0000, RZ, 0xc0, !PT ;  /* 0xffff000014147812 */ /* 0x000fe200078ec0ff */
[----:B------:R-:W-:Y:S01]  /*0ab0*/  FFMA.FTZ R19, R10, R19, R7 ;  /* 0x000000130a137223 */ /* 0x000fe20000010007 */
[----:B------:R-:W-:-:S03]  /*0ac0*/  LOP3.LUT R7, R24, 0xffff0000, RZ, 0xc0, !PT ;  /* 0xffff000018077812 */ /* 0x000fc600078ec0ff */
[----:B------:R-:W-:Y:S01]  /*0ad0*/  FFMA.FTZ R19, R4, R5, R19 ;  /* 0x0000000504137223 */ /* 0x000fe20000010013 */
[----:B------:R-:W-:Y:S01]  /*0ae0*/  SHF.L.U32 R4, R21, 0x10, RZ ;  /* 0x0000001015047819 */ /* 0x000fe200000006ff */
[----:B------:R-:W-:Y:S01]  /*0af0*/  IMAD.U32 R5, R25, 0x10000, RZ ;  /* 0x0001000019057824 */ /* 0x000fe200078e00ff */
[----:B------:R-:W-:Y:S01]  /*0b00*/  LOP3.LUT R21, R21, 0xffff0000, RZ, 0xc0, !PT ;  /* 0xffff000015157812 */ /* 0x000fe200078ec0ff */
[----:B------:R-:W-:-:S04]  /*0b10*/  FFMA.FTZ R7, R20, R7, R19 ;  /* 0x0000000714077223 */ /* 0x000fc80000010013 */
[----:B------:R-:W-:Y:S01]  /*0b20*/  FFMA.FTZ R8, R4, R5, R7 ;  /* 0x0000000504087223 */ /* 0x000fe20000010007 */
[----:B------:R-:W-:Y:S01]  /*0b30*/  SHF.L.U32 R4, R22, 0x10, RZ ;  /* 0x0000001016047819 */ /* 0x000fe200000006ff */
[----:B------:R-:W-:Y:S01]  /*0b40*/  IMAD.U32 R5, R26, 0x10000, RZ ;  /* 0x000100001a057824 */ /* 0x000fe200078e00ff */
[----:B------:R-:W-:Y:S01]  /*0b50*/  LOP3.LUT R22, R22, 0xffff0000, RZ, 0xc0, !PT ;  /* 0xffff000016167812 */ /* 0x000fe200078ec0ff */
[----:B------:R-:W-:Y:S01]  /*0b60*/  FFMA.FTZ R21, R21, R6, R8 ;  /* 0x0000000615157223 */ /* 0x000fe20000010008 */
[----:B------:R-:W-:Y:S02]  /*0b70*/  LOP3.LUT R7, R26, 0xffff0000, RZ, 0xc0, !PT ;  /* 0xffff00001a077812 */ /* 0x000fe400078ec0ff */
[----:B------:R-:W-:Y:S01]  /*0b80*/  LOP3.LUT R6, R27, 0xffff0000, RZ, 0xc0, !PT ;  /* 0xffff00001b067812 */ /* 0x000fe200078ec0ff */
[----:B------:R-:W-:Y:S01]  /*0b90*/  FFMA.FTZ R21, R4, R5, R21 ;  /* 0x0000000504157223 */ /* 0x000fe20000010015 */
[----:B------:R-:W-:Y:S01]  /*0ba0*/  SHF.L.U32 R4, R23, 0x10, RZ ;  /* 0x0000001017047819 */ /* 0x000fe200000006ff */
[----:B------:R-:W-:Y:S01]  /*0bb0*/  IMAD.U32 R5, R27, 0x10000, RZ ;  /* 0x000100001b057824 */ /* 0x000fe200078e00ff */
[----:B------:R-:W-:Y:S01]  /*0bc0*/  LOP3.LUT R23, R23, 0xffff0000, RZ, 0xc0, !PT ;  /* 0xffff000017177812 */ /* 0x000fe200078ec0ff */
[----:B------:R-:W-:-:S04]  /*0bd0*/  FFMA.FTZ R7, R22, R7, R21 ;  /* 0x0000000716077223 */ /* 0x000fc80000010015 */
[----:B------:R-:W-:-:S04]  /*0be0*/  FFMA.FTZ R4, R4, R5, R7 ;  /* 0x0000000504047223 */ /* 0x000fc80000010007 */
[----:B------:R-:W-:Y:S02]  /*0bf0*/  FFMA.FTZ R23, R23, R6, R4 ;  /* 0x0000000617177223 */ /* 0x000fe40000010004 */
[----:B------:R-:W0:Y:S03]  /*0c00*/  LDC.64 R6, c[0x0][0x2d0] ;  /* 0x0000b400ff067b82 */ /* 0x000e260000000a00 */
[----:B------:R-:W1:Y:S02]  /*0c10*/  SHFL.BFLY PT, R4, R23, 0x2, 0x1f ;  /* 0x0c401f0017047f89 */ /* 0x000e6400000e0000 */
[----:B-1----:R-:W-:-:S03]  /*0c20*/  FADD.FTZ R8, R23, R4 ;  /* 0x0000000417087221 */ /* 0x002fc60000010000 */
[----:B------:R-:W1:Y:S02]  /*0c30*/  LDC.64 R4, c[0x0][0x2d8] ;  /* 0x0000b600ff047b82 */ /* 0x000e640000000a00 */
[----:B------:R-:W2:Y:S02]  /*0c40*/  SHFL.BFLY PT, R9, R8, 0x1, 0x1f ;  /* 0x0c201f0008097f89 */ /* 0x000ea400000e0000 */
[----:B--2---:R-:W-:Y:S01]  /*0c50*/  FADD.FTZ R12, R8, R9 ;  /* 0x00000009080c7221 */ /* 0x004fe20000010000 */
[----:B0-----:R-:W-:Y:S06]  /*0c60*/  @P1 BRA `(.L_x_49) ;  /* 0x0000000000481947 */ /* 0x001fec0003800000 */
[----:B------:R-:W0:Y:S01]  /*0c70*/  LDC.64 R14, c[0x0][0x278] ;  /* 0x00009e00ff0e7b82 */ /* 0x000e220000000a00 */
[----:B------:R-:W-:Y:S01]  /*0c80*/  IADD3 R8, P1, R31, R2, RZ ;  /* 0x000000021f087210 */ /* 0x000fe20007f3e0ff */
[----:B------:R-:W-:-:S03]  /*0c90*/  ULDC.64 UR12, c[0x0][0x260] ;  /* 0x00009800000c7ab9 */ /* 0x000fc60000000a00 */
[----:B------:R-:W-:Y:S02]  /*0ca0*/  LEA.HI.X.SX32 R9, R31, R3, 0x1, P1 ;  /* 0x000000031f097211 */ /* 0x000fe400008f0eff */
[----:B------:R-:W-:Y:S01]  /*0cb0*/  ISETP.GE.AND P1, PT, R2, R29, PT ;  /* 0x0000001d0200720c */ /* 0x000fe20003f26270 */
[----:B------:R-:W2:Y:S01]  /*0cc0*/  LDC.64 R16, c[0x0][0x280] ;  /* 0x0000a000ff107b82 */ /* 0x000ea20000000a00 */
[C---:B0-----:R-:W-:Y:S02]  /*0cd0*/  IMAD R10, R14.reuse, UR10, RZ ;  /* 0x0000000a0e0a7c24 */ /* 0x041fe4000f8e02ff */
[----:B------:R-:W-:-:S04]  /*0ce0*/  IMAD.WIDE.U32 R8, R14, UR8, R8 ;  /* 0x000000080e087c25 */ /* 0x000fc8000f8e0008 */
[----:B------:R-:W-:Y:S02]  /*0cf0*/  IMAD R3, R15, UR8, R10 ;  /* 0x000000080f037c24 */ /* 0x000fe4000f8e020a */
[C---:B--2---:R-:W-:Y:S02]  /*0d00*/  IMAD R10, R16.reuse, UR11, RZ ;  /* 0x0000000b100a7c24 */ /* 0x044fe4000f8e02ff */
[----:B------:R-:W-:Y:S02]  /*0d10*/  IMAD.IADD R9, R9, 0x1, R3 ;  /* 0x0000000109097824 */ /* 0x000fe400078e0203 */
[----:B------:R-:W-:Y:S02]  /*0d20*/  IMAD R3, R17, UR9, R10 ;  /* 0x0000000911037c24 */ /* 0x000fe4000f8e020a */
[----:B------:R-:W-:-:S05]  /*0d30*/  IMAD.WIDE.U32 R8, R16, UR9, R8 ;  /* 0x0000000910087c25 */ /* 0x000fca000f8e0008 */
[----:B------:R-:W-:Y:S02]  /*0d40*/  IADD3 R3, R9, R3, RZ ;  /* 0x0000000309037210 */ /* 0x000fe40007ffe0ff */
[----:B------:R-:W-:-:S04]  /*0d50*/  LEA R10, P2, R8, UR12, 0x2 ;  /* 0x0000000c080a7c11 */ /* 0x000fc8000f8410ff */
[----:B------:R-:W-:Y:S02]  /*0d60*/  LEA.HI.X R11, R8, UR13, R3, 0x2, P2 ;  /* 0x0000000d080b7c11 */ /* 0x000fe400090f1403 */
[----:B------:R-:W-:-:S05]  /*0d70*/  FSEL R3, R12, RZ, !P1 ;  /* 0x000000ff0c037208 */ /* 0x000fca0004800000 */
[----:B------:R0:W-:Y:S02]  /*0d80*/  STG.E desc[UR6][R10.64], R3 ;  /* 0x000000030a007986 */ /* 0x0001e4000c101906 */
.L_x_49:
[----:B------:R-:W-:Y:S05]  /*0d90*/  BSYNC B0 ;  /* 0x0000000000007941 */ /* 0x000fea0003800000 */
.L_x_48:
[----:B------:R-:W-:Y:S01]  /*0da0*/  UIADD3 UR4, UR4, 0x3f, URZ ;  /* 0x0000003f04047890 */ /* 0x000fe2000fffe03f */
[----:B0-----:R-:W-:Y:S01]  /*0db0*/  SHF.R.S32.HI R3, RZ, 0x1f, R13 ;  /* 0x0000001fff037819 */ /* 0x001fe2000001140d */
[----:B------:R-:W-:Y:S01]  /*0dc0*/  BSSY B0, `(.L_x_50) ;  /* 0x0000025000007945 */ /* 0x000fe20003800000 */
[----:B------:R-:W-:Y:S01]  /*0dd0*/  IADD3 R2, P1, R0, R13, RZ ;  /* 0x0000000d00027210 */ /* 0x000fe20007f3e0ff */
[----:B------:R-:W-:-:S03]  /*0de0*/  USHF.R.S32.HI UR5, URZ, 0x1f, UR4 ;  /* 0x0000001f3f057899 */ /* 0x000fc60008011404 */
[----:B------:R-:W-:Y:S01]  /*0df0*/  LEA.HI.X.SX32 R3, R0, R3, 0x1, P1 ;  /* 0x0000000300037211 */ /* 0x000fe200008f0eff */
[----:B------:R-:W-:Y:S01]  /*0e00*/  ULEA.HI UR5, UR5, UR4, URZ, 0x6 ;  /* 0x0000000405057291 */ /* 0x000fe2000f8f303f */
[----:B------:R-:W-:-:S03]  /*0e10*/  IMAD R0, R6, UR10, RZ ;  /* 0x0000000a06007c24 */ /* 0x000fc6000f8e02ff */
[----:B------:R-:W-:Y:S01]  /*0e20*/  ULOP3.LUT UR5, UR5, 0xffffffc0, URZ, 0xc0, !UPT ;  /* 0xffffffc005057892 */ /* 0x000fe2000f8ec03f */
[----:B------:R-:W-:Y:S02]  /*0e30*/  IMAD R9, R7, UR8, R0 ;  /* 0x0000000807097c24 */ /* 0x000fe4000f8e0200 */
[----:B------:R-:W-:-:S03]  /*0e40*/  IMAD.WIDE.U32 R6, R6, UR8, R2 ;  /* 0x0000000806067c25 */ /* 0x000fc6000f8e0002 */
[----:B------:R-:W-:Y:S01]  /*0e50*/  IADD3 R3, -R31, UR5, RZ ;  /* 0x000000051f037c10 */ /* 0x000fe2000fffe1ff */
[----:B-1----:R-:W-:Y:S02]  /*0e60*/  IMAD R0, R4, UR11, RZ ;  /* 0x0000000b04007c24 */ /* 0x002fe4000f8e02ff */
[----:B------:R-:W-:Y:S01]  /*0e70*/  IMAD.IADD R7, R7, 0x1, R9 ;  /* 0x0000000107077824 */ /* 0x000fe200078e0209 */
[----:B------:R-:W-:Y:S01]  /*0e80*/  ISETP.GE.OR P0, PT, R28, R3, P0 ;  /* 0x000000031c00720c */ /* 0x000fe20000706670 */
[----:B------:R-:W-:Y:S02]  /*0e90*/  IMAD R9, R5, UR9, R0 ;  /* 0x0000000905097c24 */ /* 0x000fe4000f8e0200 */
[----:B------:R-:W-:-:S05]  /*0ea0*/  IMAD.WIDE.U32 R4, R4, UR9, R6 ;  /* 0x0000000904047c25 */ /* 0x000fca000f8e0006 */
[----:B------:R-:W-:-:S05]  /*0eb0*/  IADD3 R9, R5, R9, RZ ;  /* 0x0000000905097210 */ /* 0x000fca0007ffe0ff */
[----:B------:R-:W-:Y:S05]  /*0ec0*/  @P0 BRA `(.L_x_51) ;  /* 0x0000000000500947 */ /* 0x000fea0003800000 */
[----:B------:R-:W0:Y:S01]  /*0ed0*/  LDC.64 R6, c[0x0][0x2a8] ;  /* 0x0000aa00ff067b82 */ /* 0x000e220000000a00 */
[----:B------:R-:W-:Y:S01]  /*0ee0*/  SHF.R.S32.HI R0, RZ, 0x1f, R28 ;  /* 0x0000001fff007819 */ /* 0x000fe2000001141c */
[----:B------:R-:W-:Y:S01]  /*0ef0*/  ULDC.64 UR4, c[0x0][0x2a0] ;  /* 0x0000a80000047ab9 */ /* 0x000fe20000000a00 */
[----:B------:R-:W-:-:S04]  /*0f00*/  IADD3 R2, P0, R31, R28, RZ ;  /* 0x0000001c1f027210 */ /* 0x000fc80007f1e0ff */
[----:B------:R-:W-:Y:S01]  /*0f10*/  LEA.HI.X.SX32 R3, R31, R0, 0x1, P0 ;  /* 0x000000001f037211 */ /* 0x000fe200000f0eff */
[----:B------:R-:W1:Y:S01]  /*0f20*/  LDC.64 R10, c[0x0][0x2b0] ;  /* 0x0000ac00ff0a7b82 */ /* 0x000e620000000a00 */
[----:B------:R-:W-:Y:S01]  /*0f30*/  FSETP.NEU.FTZ.AND P0, PT, R30, -INF , PT ;  /* 0xff8000001e00780b */ /* 0x000fe20003f1d000 */
[C---:B0-----:R-:W-:Y:S02]  /*0f40*/  IMAD R0, R6.reuse, UR10, RZ ;  /* 0x0000000a06007c24 */ /* 0x041fe4000f8e02ff */
[----:B------:R-:W-:-:S04]  /*0f50*/  IMAD.WIDE.U32 R2, R6, UR8, R2 ;  /* 0x0000000806027c25 */ /* 0x000fc8000f8e0002 */
[----:B------:R-:W-:Y:S02]  /*0f60*/  IMAD R7, R7, UR8, R0 ;  /* 0x0000000807077c24 */ /* 0x000fe4000f8e0200 */
[----:B-1----:R-:W-:Y:S02]  /*0f70*/  IMAD R0, R10, UR11, RZ ;  /* 0x0000000b0a007c24 */ /* 0x002fe4000f8e02ff */
[----:B------:R-:W-:Y:S02]  /*0f80*/  IMAD.IADD R3, R3, 0x1, R7 ;  /* 0x0000000103037824 */ /* 0x000fe400078e0207 */
[----:B------:R-:W-:Y:S02]  /*0f90*/  IMAD R7, R11, UR9, R0 ;  /* 0x000000090b077c24 */ /* 0x000fe4000f8e0200 */
[----:B------:R-:W-:Y:S01]  /*0fa0*/  FMUL.FTZ R0, R30, 1.4426950216293334961 ;  /* 0x3fb8aa3b1e007820 */ /* 0x000fe20000410000 */
[----:B------:R-:W-:-:S05]  /*0fb0*/  IMAD.WIDE.U32 R2, R10, UR9, R2 ;  /* 0x000000090a027c25 */ /* 0x000fca000f8e0002 */
[----:B------:R-:W-:Y:S02]  /*0fc0*/  IADD3 R3, R3, R7, RZ ;  /* 0x0000000703037210 */ /* 0x000fe40007ffe0ff */
[----:B------:R-:W-:-:S04]  /*0fd0*/  LEA R6, P1, R2, UR4, 0x2 ;  /* 0x0000000402067c11 */ /* 0x000fc8000f8210ff */
[----:B------:R-:W-:Y:S02]  /*0fe0*/  LEA.HI.X R7, R2, UR5, R3, 0x2, P1 ;  /* 0x0000000502077c11 */ /* 0x000fe400088f1403 */
[----:B------:R-:W-:-:S05]  /*0ff0*/  FSEL R3, R0, RZ, P0 ;  /* 0x000000ff00037208 */ /* 0x000fca0000000000 */
[----:B------:R0:W-:Y:S02]  /*1000*/  STG.E desc[UR6][R6.64], R3 ;  /* 0x0000000306007986 */ /* 0x0001e4000c101906 */
.L_x_51:
[----:B------:R-:W-:Y:S05]  /*1010*/  BSYNC B0 ;  /* 0x0000000000007941 */ /* 0x000fea0003800000 */
.L_x_50:
[----:B------:R-:W-:Y:S01]  /*1020*/  ULDC.64 UR12, c[0x0][0x2e8] ;  /* 0x0000ba00000c7ab9 */ /* 0x000fe20000000a00 */
[----:B------:R-:W-:Y:S01]  /*1030*/  ULDC.64 UR4, c[0x0][0x2b8] ;  /* 0x0000ae0000047ab9 */ /* 0x000fe20000000a00 */
[----:B------:R-:W-:Y:S02]  /*1040*/  ISETP.NE.U32.AND P0, PT, RZ, UR12, PT ;  /* 0x0000000cff007c0c */ /* 0x000fe4000bf05070 */
[C---:B------:R-:W-:Y:S02]  /*1050*/  LEA R2, P1, R4.reuse, UR4, 0x2 ;  /* 0x0000000404027c11 */ /* 0x040fe4000f8210ff */
[----:B------:R-:W-:Y:S02]  /*1060*/  ISETP.NE.AND.EX P0, PT, RZ, UR13, PT, P0 ;  /* 0x0000000dff007c0c */ /* 0x000fe4000bf05300 */
[----:B0-----:R-:W-:Y:S02]  /*1070*/  LEA.HI.X R3, R4, UR5, R9, 0x2, P1 ;  /* 0x0000000504037c11 */ /* 0x001fe400088f1409 */
[----:B------:R-:W-:-:S03]  /*1080*/  ISETP.NE.OR P0, PT, R28, RZ, !P0 ;  /* 0x000000ff1c00720c */ /* 0x000fc60004705670 */
[----:B------:R0:W-:Y:S04]  /*1090*/  STG.E.128 desc[UR6][R2.64], RZ ;  /* 0x000000ff02007986 */ /* 0x0001e8000c101d06 */
[----:B------:R0:W-:Y:S04]  /*10a0*/  STG.E.128 desc[UR6][R2.64+0x1000], RZ ;  /* 0x001000ff02007986 */ /* 0x0001e8000c101d06 */
[----:B------:R0:W-:Y:S04]  /*10b0*/  STG.E.128 desc[UR6][R2.64+0x2000], RZ ;  /* 0x002000ff02007986 */ /* 0x0001e8000c101d06 */
[----:B------:R0:W-:Y:S04]  /*10c0*/  STG.E.128 desc[UR6][R2.64+0x3000], RZ ;  /* 0x003000ff02007986 */ /* 0x0001e8000c101d06 */
[----:B------:R0:W-:Y:S04]  /*10d0*/  STG.E.128 desc[UR6][R2.64+0x4000], RZ ;  /* 0x004000ff02007986 */ /* 0x0001e8000c101d06 */
[----:B------:R0:W-:Y:S01]  /*10e0*/  STG.E.128 desc[UR6][R2.64+0x5000], RZ ;  /* 0x005000ff02007986 */ /* 0x0001e2000c101d06 */
[----:B------:R-:W-:Y:S05]  /*10f0*/  @P0 EXIT ;  /* 0x000000000000094d */ /* 0x000fea0003800000 */
[----:B------:R-:W1:Y:S08]  /*1100*/  LDC R0, c[0x0][0x2e0] ;  /* 0x0000b800ff007b82 */ /* 0x000e700000000800 */
[----:B------:R-:W2:Y:S08]  /*1110*/  LDC R4, c[0x0][0x220] ;  /* 0x00008800ff047b82 */ /* 0x000eb00000000800 */
[----:B0-----:R-:W0:Y:S01]  /*1120*/  LDC.64 R2, c[0x0][0x2e8] ;  /* 0x0000ba00ff027b82 */ /* 0x001e220000000a00 */
[----:B-1----:R-:W-:-:S04]  /*1130*/  IMAD R33, R33, R0, UR9 ;  /* 0x0000000921217e24 */ /* 0x002fc8000f8e0200 */
[----:B--2---:R-:W-:-:S04]  /*1140*/  IMAD R33, R33, R4, UR8 ;  /* 0x0000000821217e24 */ /* 0x004fc8000f8e0204 */
[----:B0-----:R-:W-:-:S05]  /*1150*/  IMAD.WIDE R2, R33, 0x4, R2 ;  /* 0x0000000421027825 */ /* 0x001fca00078e0202 */
[----:B------:R-:W-:Y:S01]  /*1160*/  STG.E desc[UR6][R2.64], RZ ;  /* 0x000000ff02007986 */ /* 0x000fe2000c101906 */
[----:B------:R-:W-:Y:S05]  /*1170*/  EXIT ;  /* 0x000000000000794d */ /* 0x000fea0003800000 */
.L_x_52:
        /* <DEDUP_REMOVED lines=16> */
.L_x_119:


//--------------------- .text._ZN7cutlass13device_kernelIN5flash19enable_sm80_to_sm89INS1_16FlashAttnBwdSm80INS1_25CollectiveMainloopBwdSm80ILi2ELi2EN4cute5tupleIJNS5_1CILi64EEENS7_ILi128EEENS7_ILi96EEEEEENS_10bfloat16_tEfNS_4arch4Sm80ELb1ELb0ELb1ELb1ELb0ELb0ELb0ELb0ELi2ELi2ELi4ELi2ELb0EEENS1_21CollectiveEpilogueBwdISB_SC_SE_Li256ELb1ELb0ELi2EEENS1_25SingleTileBwdLPTSchedulerILb1ELi128ELb0EEEEEEEEEvNT_6ParamsE --------------------------
	.section	.text._ZN7cutlass13device_kernelIN5flash19enable_sm80_to_sm89INS1_16FlashAttnBwdSm80INS1_25CollectiveMainloopBwdSm80ILi2ELi2EN4cute5tupleIJNS5_1CILi64EEENS7_ILi128EEENS7_ILi96EEEEEENS_10bfloat16_tEfNS_4arch4Sm80ELb1ELb0ELb1ELb1ELb0ELb0ELb0ELb0ELi2ELi2ELi4ELi2ELb0EEENS1_21CollectiveEpilogueBwdISB_SC_SE_Li256ELb1ELb0ELi2EEENS1_25SingleTileBwdLPTSchedulerILb1ELi128ELb0EEEEEEEEEvNT_6ParamsE,"ax",@progbits
	.align	128
.text._ZN7cutlass13device_kernelIN5flash19enable_sm80_to_sm89INS1_16FlashAttnBwdSm80INS1_25CollectiveMainloopBwdSm80ILi2ELi2EN4cute5tupleIJNS5_1CILi64EEENS7_ILi128EEENS7_ILi96EEEEEENS_10bfloat16_tEfNS_4arch4Sm80ELb1ELb0ELb1ELb1ELb0ELb0ELb0ELb0ELi2ELi2ELi4ELi2ELb0EEENS1_21CollectiveEpilogueBwdISB_SC_SE_Li256ELb1ELb0ELi2EEENS1_25SingleTileBwdLPTSchedulerILb1ELi128ELb0EEEEEEEEEvNT_6ParamsE:
        .type           _ZN7cutlass13device_kernelIN5flash19enable_sm80_to_sm89INS1_16FlashAttnBwdSm80INS1_25CollectiveMainloopBwdSm80ILi2ELi2EN4cute5tupleIJNS5_1CILi64EEENS7_ILi128EEENS7_ILi96EEEEEENS_10bfloat16_tEfNS_4arch4Sm80ELb1ELb0ELb1ELb1ELb0ELb0ELb0ELb0ELi2ELi2ELi4ELi2ELb0EEENS1_21CollectiveEpilogueBwdISB_SC_SE_Li256ELb1ELb0ELi2EEENS1_25SingleTileBwdLPTSchedulerILb1ELi128ELb0EEEEEEEEEvNT_6ParamsE,@function
        .size           _ZN7cutlass13device_kernelIN5flash19enable_sm80_to_sm89INS1_16FlashAttnBwdSm80INS1_25CollectiveMainloopBwdSm80ILi2ELi2EN4cute5tupleIJNS5_1CILi64EEENS7_ILi128EEENS7_ILi96EEEEEENS_10bfloat16_tEfNS_4arch4Sm80ELb1ELb0ELb1ELb1ELb0ELb0ELb0ELb0ELi2ELi2ELi4ELi2ELb0EEENS1_21CollectiveEpilogueBwdISB_SC_SE_Li256ELb1ELb0ELi2EEENS1_25SingleTileBwdLPTSchedulerILb1ELi128ELb0EEEEEEEEEvNT_6ParamsE,(.L_x_120 - _ZN7cutlass13device_kernelIN5flash19enable_sm80_to_sm89INS1_16FlashAttnBwdSm80INS1_25CollectiveMainloopBwdSm80ILi2ELi2EN4cute5tupleIJNS5_1CILi64EEENS7_ILi128EEENS7_ILi96EEEEEENS_10bfloat16_tEfNS_4arch4Sm80ELb1ELb0ELb1ELb1ELb0ELb0ELb0ELb0ELi2ELi2ELi4ELi2ELb0EEENS1_21CollectiveEpilogueBwdISB_SC_SE_Li256ELb1ELb0ELi2EEENS1_25SingleTileBwdLPTSchedulerILb1ELi128ELb0EEEEEEEEEvNT_6ParamsE)
        .other          _ZN7cutlass13device_kernelIN5flash19enable_sm80_to_sm89INS1_16FlashAttnBwdSm80INS1_25CollectiveMainloopBwdSm80ILi2ELi2EN4cute5tupleIJNS5_1CILi64EEENS7_ILi128EEENS7_ILi96EEEEEENS_10bfloat16_tEfNS_4arch4Sm80ELb1ELb0ELb1ELb1ELb0ELb0ELb0ELb0ELi2ELi2ELi4ELi2ELb0EEENS1_21CollectiveEpilogueBwdISB_SC_SE_Li256ELb1ELb0ELi2EEENS1_25SingleTileBwdLPTSchedulerILb1ELi128ELb0EEEEEEEEEvNT_6ParamsE,@"STO_CUDA_ENTRY STV_DEFAULT"
_ZN7cutlass13device_kernelIN5flash19enable_sm80_to_sm89INS1_16FlashAttnBwdSm80INS1_25CollectiveMainloopBwdSm80ILi2ELi2EN4cute5tupleIJNS5_1CILi64EEENS7_ILi128EEENS7_ILi96EEEEEENS_10bfloat16_tEfNS_4arch4Sm80ELb1ELb0ELb1ELb1ELb0ELb0ELb0ELb0ELi2ELi2ELi4ELi2ELb0EEENS1_21CollectiveEpilogueBwdISB_SC_SE_Li256ELb1ELb0ELi2EEENS1_25SingleTileBwdLPTSchedulerILb1ELi128ELb0EEEEEEEEEvNT_6ParamsE:
[----:B------:R-:W-:Y:S01]  /*0000*/  LDC R1, c[0x0][0x28] ;  /* 0x00000a00ff017b82 */ /* 0x000fe20000000800 */
[----:B------:R-:W-:Y:S05]  /*0010*/  EXIT ;  /* 0x000000000000794d */ /* 0x000fea0003800000 */
.L_x_53:
        /* <DEDUP_REMOVED lines=14> */
.L_x_120:


//--------------------- .text._ZN7cutlass13device_kernelIN5flash19enable_sm80_to_sm89INS1_16FlashAttnBwdSm80INS1_25CollectiveMainloopBwdSm80ILi2ELi2EN4cute5tupleIJNS5_1CILi64EEENS7_ILi128EEENS7_ILi96EEEEEENS_10bfloat16_tEfNS_4arch4Sm80ELb1ELb0ELb1ELb1ELb1ELb0ELb0ELb0ELi2ELi2ELi4ELi2ELb0EEENS1_21CollectiveEpilogueBwdISB_SC_SE_Li256ELb1ELb0ELi2EEENS1_25SingleTileBwdLPTSchedulerILb1ELi128ELb1EEEEEEEEEvNT_6ParamsE --------------------------
	.section	.text._ZN7cutlass13device_kernelIN5flash19enable_sm80_to_sm89INS1_16FlashAttnBwdSm80INS1_25CollectiveMainloopBwdSm80ILi2ELi2EN4cute5tupleIJNS5_1CILi64EEENS7_ILi128EEENS7_ILi96EEEEEENS_10bfloat16_tEfNS_4arch4Sm80ELb1ELb0ELb1ELb1ELb1ELb0ELb0ELb0ELi2ELi2ELi4ELi2ELb0EEENS1_21CollectiveEpilogueBwdISB_SC_SE_Li256ELb1ELb0ELi2EEENS1_25SingleTileBwdLPTSchedulerILb1ELi128ELb1EEEEEEEEEvNT_6ParamsE,"ax",@progbits
	.align	128
.text._ZN7cutlass13device_kernelIN5flash19enable_sm80_to_sm89INS1_16FlashAttnBwdSm80INS1_25CollectiveMainloopBwdSm80ILi2ELi2EN4cute5tupleIJNS5_1CILi64EEENS7_ILi128EEENS7_ILi96EEEEEENS_10bfloat16_tEfNS_4arch4Sm80ELb1ELb0ELb1ELb1ELb1ELb0ELb0ELb0ELi2ELi2ELi4ELi2ELb0EEENS1_21CollectiveEpilogueBwdISB_SC_SE_Li256ELb1ELb0ELi2EEENS1_25SingleTileBwdLPTSchedulerILb1ELi128ELb1EEEEEEEEEvNT_6ParamsE:
        .type           _ZN7cutlass13device_kernelIN5flash19enable_sm80_to_sm89INS1_16FlashAttnBwdSm80INS1_25CollectiveMainloopBwdSm80ILi2ELi2EN4cute5tupleIJNS5_1CILi64EEENS7_ILi128EEENS7_ILi96EEEEEENS_10bfloat16_tEfNS_4arch4Sm80ELb1ELb0ELb1ELb1ELb1ELb0ELb0ELb0ELi2ELi2ELi4ELi2ELb0EEENS1_21CollectiveEpilogueBwdISB_SC_SE_Li256ELb1ELb0ELi2EEENS1_25SingleTileBwdLPTSchedulerILb1ELi128ELb1EEEEEEEEEvNT_6ParamsE,@function
        .size           _ZN7cutlass13device_kernelIN5flash19enable_sm80_to_sm89INS1_16FlashAttnBwdSm80INS1_25CollectiveMainloopBwdSm80ILi2ELi2EN4cute5tupleIJNS5_1CILi64EEENS7_ILi128EEENS7_ILi96EEEEEENS_10bfloat16_tEfNS_4arch4Sm80ELb1ELb0ELb1ELb1ELb1ELb0ELb0ELb0ELi2ELi2ELi4ELi2ELb0EEENS1_21CollectiveEpilogueBwdISB_SC_SE_Li256ELb1ELb0ELi2EEENS1_25SingleTileBwdLPTSchedulerILb1ELi128ELb1EEEEEEEEEvNT_6ParamsE,(.L_x_121 - _ZN7cutlass13device_kernelIN5flash19enable_sm80_to_sm89INS1_16FlashAttnBwdSm80INS1_25CollectiveMainloopBwdSm80ILi2ELi2EN4cute5tupleIJNS5_1CILi64EEENS7_ILi128EEENS7_ILi96EEEEEENS_10bfloat16_tEfNS_4arch4Sm80ELb1ELb0ELb1ELb1ELb1ELb0ELb0ELb0ELi2ELi2ELi4ELi2ELb0EEENS1_21CollectiveEpilogueBwdISB_SC_SE_Li256ELb1ELb0ELi2EEENS1_25SingleTileBwdLPTSchedulerILb1ELi128ELb1EEEEEEEEEvNT_6ParamsE)
        .other          _ZN7cutlass13device_kernelIN5flash19enable_sm80_to_sm89INS1_16FlashAttnBwdSm80INS1_25CollectiveMainloopBwdSm80ILi2ELi2EN4cute5tupleIJNS5_1CILi64EEENS7_ILi128EEENS7_ILi96EEEEEENS_10bfloat16_tEfNS_4arch4Sm80ELb1ELb0ELb1ELb1ELb1ELb0ELb0ELb0ELi2ELi2ELi4ELi2ELb0EEENS1_21CollectiveEpilogueBwdISB_SC_SE_Li256ELb1ELb0ELi2EEENS1_25SingleTileBwdLPTSchedulerILb1ELi128ELb1EEEEEEEEEvNT_6ParamsE,@"STO_CUDA_ENTRY STV_DEFAULT"
_ZN7cutlass13device_kernelIN5flash19enable_sm80_to_sm89INS1_16FlashAttnBwdSm80INS1_25CollectiveMainloopBwdSm80ILi2ELi2EN4cute5tupleIJNS5_1CILi64EEENS7_ILi128EEENS7_ILi96EEEEEENS_10bfloat16_tEfNS_4arch4Sm80ELb1ELb0ELb1ELb1ELb1ELb0ELb0ELb0ELi2ELi2ELi4ELi2ELb0EEENS1_21CollectiveEpilogueBwdISB_SC_SE_Li256ELb1ELb0ELi2EEENS1_25SingleTileBwdLPTSchedulerILb1ELi128ELb1EEEEEEEEEvNT_6ParamsE:
[----:B------:R-:W-:Y:S01]  /*0000*/  LDC R1, c[0x0][0x28] ;  /* 0x00000a00ff017b82 */ /* 0x000fe20000000800 */
[----:B------:R-:W-:Y:S05]  /*0010*/  EXIT ;  /* 0x000000000000794d */ /* 0x000fea0003800000 */
.L_x_54:
        /* <DEDUP_REMOVED lines=14> */
.L_x_121:


//--------------------- .text._ZN7cutlass13device_kernelIN5flash19enable_sm80_to_sm89INS1_16FlashAttnBwdSm80INS1_25CollectiveMainloopBwdSm80ILi2ELi2EN4cute5tupleIJNS5_1CILi64EEENS7_ILi128EEENS7_ILi96EEEEEENS_10bfloat16_tEfNS_4arch4Sm80ELb1ELb0ELb1ELb1ELb0ELb0ELb0ELb0ELi2ELi2ELi4ELi2ELb0EEENS1_24CollectiveEpilogueBwdGQAISB_fSE_Li256ELb1ELb0EEENS1_25SingleTileBwdLPTSchedulerILb1ELi128ELb0EEEEEEEEEvNT_6ParamsE --------------------------
	.section	.text._ZN7cutlass13device_kernelIN5flash19enable_sm80_to_sm89INS1_16FlashAttnBwdSm80INS1_25CollectiveMainloopBwdSm80ILi2ELi2EN4cute5tupleIJNS5_1CILi64EEENS7_ILi128EEENS7_ILi96EEEEEENS_10bfloat16_tEfNS_4arch4Sm80ELb1ELb0ELb1ELb1ELb0ELb0ELb0ELb0ELi2ELi2ELi4ELi2ELb0EEENS1_24CollectiveEpilogueBwdGQAISB_fSE_Li256ELb1ELb0EEENS1_25SingleTileBwdLPTSchedulerILb1ELi128ELb0EEEEEEEEEvNT_6ParamsE,"ax",@progbits
	.align	128
.text._ZN7cutlass13device_kernelIN5flash19enable_sm80_to_sm89INS1_16FlashAttnBwdSm80INS1_25CollectiveMainloopBwdSm80ILi2ELi2EN4cute5tupleIJNS5_1CILi64EEENS7_ILi128EEENS7_ILi96EEEEEENS_10bfloat16_tEfNS_4arch4Sm80ELb1ELb0ELb1ELb1ELb0ELb0ELb0ELb0ELi2ELi2ELi4ELi2ELb0EEENS1_24CollectiveEpilogueBwdGQAISB_fSE_Li256ELb1ELb0EEENS1_25SingleTileBwdLPTSchedulerILb1ELi128ELb0EEEEEEEEEvNT_6ParamsE:
        .type           _ZN7cutlass13device_kernelIN5flash19enable_sm80_to_sm89INS1_16FlashAttnBwdSm80INS1_25CollectiveMainloopBwdSm80ILi2ELi2EN4cute5tupleIJNS5_1CILi64EEENS7_ILi128EEENS7_ILi96EEEEEENS_10bfloat16_tEfNS_4arch4Sm80ELb1ELb0ELb1ELb1ELb0ELb0ELb0ELb0ELi2ELi2ELi4ELi2ELb0EEENS1_24CollectiveEpilogueBwdGQAISB_fSE_Li256ELb1ELb0EEENS1_25SingleTileBwdLPTSchedulerILb1ELi128ELb0EEEEEEEEEvNT_6ParamsE,@function
        .size           _ZN7cutlass13device_kernelIN5flash19enable_sm80_to_sm89INS1_16FlashAttnBwdSm80INS1_25CollectiveMainloopBwdSm80ILi2ELi2EN4cute5tupleIJNS5_1CILi64EEENS7_ILi128EEENS7_ILi96EEEEEENS_10bfloat16_tEfNS_4arch4Sm80ELb1ELb0ELb1ELb1ELb0ELb0ELb0ELb0ELi2ELi2ELi4ELi2ELb0EEENS1_24CollectiveEpilogueBwdGQAISB_fSE_Li256ELb1ELb0EEENS1_25SingleTileBwdLPTSchedulerILb1ELi128ELb0EEEEEEEEEvNT_6ParamsE,(.L_x_122 - _ZN7cutlass13device_kernelIN5flash19enable_sm80_to_sm89INS1_16FlashAttnBwdSm80INS1_25CollectiveMainloopBwdSm80ILi2ELi2EN4cute5tupleIJNS5_1CILi64EEENS7_ILi128EEENS7_ILi96EEEEEENS_10bfloat16_tEfNS_4arch4Sm80ELb1ELb0ELb1ELb1ELb0ELb0ELb0ELb0ELi2ELi2ELi4ELi2ELb0EEENS1_24CollectiveEpilogueBwdGQAISB_fSE_Li256ELb1ELb0EEENS1_25SingleTileBwdLPTSchedulerILb1ELi128ELb0EEEEEEEEEvNT_6ParamsE)
        .other          _ZN7cutlass13device_kernelIN5flash19enable_sm80_to_sm89INS1_16FlashAttnBwdSm80INS1_25CollectiveMainloopBwdSm80ILi2ELi2EN4cute5tupleIJNS5_1CILi64EEENS7_ILi128EEENS7_ILi96EEEEEENS_10bfloat16_tEfNS_4arch4Sm80ELb1ELb0ELb1ELb1ELb0ELb0ELb0ELb0ELi2ELi2ELi4ELi2ELb0EEENS1_24CollectiveEpilogueBwdGQAISB_fSE_Li256ELb1ELb0EEENS1_25SingleTileBwdLPTSchedulerILb1ELi128ELb0EEEEEEEEEvNT_6ParamsE,@"STO_CUDA_ENTRY STV_DEFAULT"
_ZN7cutlass13device_kernelIN5flash19enable_sm80_to_sm89INS1_16FlashAttnBwdSm80INS1_25CollectiveMainloopBwdSm80ILi2ELi2EN4cute5tupleIJNS5_1CILi64EEENS7_ILi128EEENS7_ILi96EEEEEENS_10bfloat16_tEfNS_4arch4Sm80ELb1ELb0ELb1ELb1ELb0ELb0ELb0ELb0ELi2ELi2ELi4ELi2ELb0EEENS1_24CollectiveEpilogueBwdGQAISB_fSE_Li256ELb1ELb0EEENS1_25SingleTileBwdLPTSchedulerILb1ELi128ELb0EEEEEEEEEvNT_6ParamsE:
[----:B------:R-:W-:Y:S01]  /*0000*/  LDC R1, c[0x0][0x28] ;  /* 0x00000a00ff017b82 */ /* 0x000fe20000000800 */
[----:B------:R-:W-:Y:S05]  /*0010*/  EXIT ;  /* 0x000000000000794d */ /* 0x000fea0003800000 */
.L_x_55:
        /* <DEDUP_REMOVED lines=14> */
.L_x_122:


//--------------------- .text._ZN7cutlass13device_kernelIN5flash32FlashAttnBwdPostprocessConvertdQIN4cute5tupleIJNS3_1CILi128EEENS5_ILi96EEEEEENS_10bfloat16_tEfNS_4arch4Sm80ELi256ENS3_8TiledMMAINS3_8MMA_AtomIJNS3_30SM80_16x8x16_F32BF16BF16F32_TNEEEENS3_6LayoutINS4_IJNS5_ILi4EEENS5_ILi2EEENS5_ILi1EEEEEENS4_IJSJ_SH_NS5_ILi0EEEEEEEENS4_IJNS5_ILi64EEENS5_ILi32EEENS5_ILi16EEEEEEEELb0EEEEEvNT_6ParamsE --------------------------
	.section	.text._ZN7cutlass13device_kernelIN5flash32FlashAttnBwdPostprocessConvertdQIN4cute5tupleIJNS3_1CILi128EEENS5_ILi96EEEEEENS_10bfloat16_tEfNS_4arch4Sm80ELi256ENS3_8TiledMMAINS3_8MMA_AtomIJNS3_30SM80_16x8x16_F32BF16BF16F32_TNEEEENS3_6LayoutINS4_IJNS5_ILi4EEENS5_ILi2EEENS5_ILi1EEEEEENS4_IJSJ_SH_NS5_ILi0EEEEEEEENS4_IJNS5_ILi64EEENS5_ILi32EEENS5_ILi16EEEEEEEELb0EEEEEvNT_6ParamsE,"ax",@progbits
	.align	128
.text._ZN7cutlass13device_kernelIN5flash32FlashAttnBwdPostprocessConvertdQIN4cute5tupleIJNS3_1CILi128EEENS5_ILi96EEEEEENS_10bfloat16_tEfNS_4arch4Sm80ELi256ENS3_8TiledMMAINS3_8MMA_AtomIJNS3_30SM80_16x8x16_F32BF16BF16F32_TNEEEENS3_6LayoutINS4_IJNS5_ILi4EEENS5_ILi2EEENS5_ILi1EEEEEENS4_IJSJ_SH_NS5_ILi0EEEEEEEENS4_IJNS5_ILi64EEENS5_ILi32EEENS5_ILi16EEEEEEEELb0EEEEEvNT_6ParamsE:
        .type           _ZN7cutlass13device_kernelIN5flash32FlashAttnBwdPostprocessConvertdQIN4cute5tupleIJNS3_1CILi128EEENS5_ILi96EEEEEENS_10bfloat16_tEfNS_4arch4Sm80ELi256ENS3_8TiledMMAINS3_8MMA_AtomIJNS3_30SM80_16x8x16_F32BF16BF16F32_TNEEEENS3_6LayoutINS4_IJNS5_ILi4EEENS5_ILi2EEENS5_ILi1EEEEEENS4_IJSJ_SH_NS5_ILi0EEEEEEEENS4_IJNS5_ILi64EEENS5_ILi32EEENS5_ILi16EEEEEEEELb0EEEEEvNT_6ParamsE,@function
        .size           _ZN7cutlass13device_kernelIN5flash32FlashAttnBwdPostprocessConvertdQIN4cute5tupleIJNS3_1CILi128EEENS5_ILi96EEEEEENS_10bfloat16_tEfNS_4arch4Sm80ELi256ENS3_8TiledMMAINS3_8MMA_AtomIJNS3_30SM80_16x8x16_F32BF16BF16F32_TNEEEENS3_6LayoutINS4_IJNS5_ILi4EEENS5_ILi2EEENS5_ILi1EEEEEENS4_IJSJ_SH_NS5_ILi0EEEEEEEENS4_IJNS5_ILi64EEENS5_ILi32EEENS5_ILi16EEEEEEEELb0EEEEEvNT_6ParamsE,(.L_x_123 - _ZN7cutlass13device_kernelIN5flash32FlashAttnBwdPostprocessConvertdQIN4cute5tupleIJNS3_1CILi128EEENS5_ILi96EEEEEENS_10bfloat16_tEfNS_4arch4Sm80ELi256ENS3_8TiledMMAINS3_8MMA_AtomIJNS3_30SM80_16x8x16_F32BF16BF16F32_TNEEEENS3_6LayoutINS4_IJNS5_ILi4EEENS5_ILi2EEENS5_ILi1EEEEEENS4_IJSJ_SH_NS5_ILi0EEEEEEEENS4_IJNS5_ILi64EEENS5_ILi32EEENS5_ILi16EEEEEEEELb0EEEEEvNT_6ParamsE)
        .other          _ZN7cutlass13device_kernelIN5flash32FlashAttnBwdPostprocessConvertdQIN4cute5tupleIJNS3_1CILi128EEENS5_ILi96EEEEEENS_10bfloat16_tEfNS_4arch4Sm80ELi256ENS3_8TiledMMAINS3_8MMA_AtomIJNS3_30SM80_16x8x16_F32BF16BF16F32_TNEEEENS3_6LayoutINS4_IJNS5_ILi4EEENS5_ILi2EEENS5_ILi1EEEEEENS4_IJSJ_SH_NS5_ILi0EEEEEEEENS4_IJNS5_ILi64EEENS5_ILi32EEENS5_ILi16EEEEEEEELb0EEEEEvNT_6ParamsE,@"STO_CUDA_ENTRY STV_DEFAULT"
_ZN7cutlass13device_kernelIN5flash32FlashAttnBwdPostprocessConvertdQIN4cute5tupleIJNS3_1CILi128EEENS5_ILi96EEEEEENS_10bfloat16_tEfNS_4arch4Sm80ELi256ENS3_8TiledMMAINS3_8MMA_AtomIJNS3_30SM80_16x8x16_F32BF16BF16F32_TNEEEENS3_6LayoutINS4_IJNS5_ILi4EEENS5_ILi2EEENS5_ILi1EEEEEENS4_IJSJ_SH_NS5_ILi0EEEEEEEENS4_IJNS5_ILi64EEENS5_ILi32EEENS5_ILi16EEEEEEEELb0EEEEEvNT_6ParamsE:
[----:B------:R-:W-:Y:S08]  /*0000*/  LDC R1, c[0x0][0x28] ;  /* 0x00000a00ff017b82 */ /* 0x000ff00000000800 */
[----:B------:R-:W0:Y:S01]  /*0010*/  LDC.64 R4, c[0x0][0x278] ;  /* 0x00009e00ff047b82 */ /* 0x000e220000000a00 */
[----:B------:R-:W1:Y:S01]  /*0020*/  S2R R7, SR_CTAID.Z ;  /* 0x0000000000077919 */ /* 0x000e620000002700 */
[----:B------:R-:W-:Y:S01]  /*0030*/  ULDC.64 UR4, c[0x0][0x270] ;  /* 0x00009c0000047ab9 */ /* 0x000fe20000000a00 */
[----:B------:R-:W-:Y:S01]  /*0040*/  ULDC.64 UR6, c[0x0][0x208] ;  /* 0x0000820000067ab9 */ /* 0x000fe20000000a00 */
[----:B------:R-:W-:-:S04]  /*0050*/  ISETP.NE.U32.AND P0, PT, RZ, UR4, PT ;  /* 0x00000004ff007c0c */ /* 0x000fc8000bf05070 */
[----:B------:R-:W1:Y:S01]  /*0060*/  LDC.64 R2, c[0x0][0x270] ;  /* 0x00009c00ff027b82 */ /* 0x000e620000000a00 */
[----:B------:R-:W-:Y:S02]  /*0070*/  ISETP.NE.AND.EX P0, PT, RZ, UR5, PT, P0 ;  /* 0x00000005ff007c0c */ /* 0x000fe4000bf05300 */
[----:B0-----:R-:W-:-:S04]  /*0080*/  ISETP.NE.U32.AND P1, PT, R4, RZ, PT ;  /* 0x000000ff0400720c */ /* 0x001fc80003f25070 */
[----:B------:R-:W-:Y:S01]  /*0090*/  ISETP.NE.AND.EX P1, PT, R5, RZ, PT, P1 ;  /* 0x000000ff0500720c */ /* 0x000fe20003f25310 */
[----:B------:R-:W-:Y:S01]  /*00a0*/  ULDC UR8, c[0x0][0x240] ;  /* 0x0000900000087ab9 */ /* 0x000fe20000000800 */
[----:B-1----:R-:W-:-:S11]  /*00b0*/  IMAD.WIDE R2, R7, 0x4, R2 ;  /* 0x0000000407027825 */ /* 0x002fd600078e0202 */
[----:B------:R-:W0:Y:S01]  /*00c0*/  @P1 LDC.64 R4, c[0x0][0x278] ;  /* 0x00009e00ff041b82 */ /* 0x000e220000000a00 */
[----:B------:R-:W-:Y:S01]  /*00d0*/  IMAD.U32 R57, RZ, RZ, UR8 ;  /* 0x00000008ff397e24 */ /* 0x000fe2000f8e00ff */
[----:B------:R1:W5:Y:S01]  /*00e0*/  @P0 LDG.E R59, desc[UR6][R2.64] ;  /* 0x00000006023b0981 */ /* 0x000362000c1e1900 */
[----:B------:R-:W2:Y:S01]  /*00f0*/  S2R R55, SR_CTAID.X ;  /* 0x0000000000377919 */ /* 0x000ea20000002500 */
[----:B0-----:R-:W-:-:S05]  /*0100*/  @P1 IMAD.WIDE R4, R7, 0x4, R4 ;  /* 0x0000000407041825 */ /* 0x001fca00078e0204 */
[----:B------:R1:W5:Y:S01]  /*0110*/  @P1 LDG.E R57, desc[UR6][R4.64] ;  /* 0x0000000604391981 */ /* 0x000362000c1e1900 */
[----:B--2---:R-:W-:Y:S01]  /*0120*/  IMAD.SHL.U32 R54, R55, 0x80, RZ ;  /* 0x0000008037367824 */ /* 0x004fe200078e00ff */
[----:B------:R-:W-:Y:S06]  /*0130*/  @P1 BRA `(.L_x_56) ;  /* 0x0000000000101947 */ /* 0x000fec0003800000 */
[----:B------:R-:W-:Y:S05]  /*0140*/  @!P0 BRA `(.L_x_56) ;  /* 0x00000000000c8947 */ /* 0x000fea0003800000 */
[----:B------:R-:W2:Y:S04]  /*0150*/  LDG.E R0, desc[UR6][R2.64] ;  /* 0x0000000602007981 */ /* 0x000ea8000c1e1900 */
[----:B-----5:R-:W2:Y:S02]  /*0160*/  LDG.E R57, desc[UR6][R2.64+0x4] ;  /* 0x0000040602397981 */ /* 0x020ea4000c1e1900 */
[----:B--2---:R-:W-:-:S07]  /*0170*/  IMAD.IADD R57, R57, 0x1, -R0 ;  /* 0x0000000139397824 */ /* 0x004fce00078e0a00 */
.L_x_56:
[----:B------:R-:W-:Y:S02]  /*0180*/  ISETP.NE.U32.AND P1, PT, RZ, UR4, PT ;  /* 0x00000004ff007c0c */ /* 0x000fe4000bf25070 */
[----:B-----5:R-:W-:Y:S02]  /*0190*/  ISETP.LE.AND P2, PT, R57, R54, PT ;  /* 0x000000363900720c */ /* 0x020fe40003f43270 */
[----:B------:R-:W-:-:S13]  /*01a0*/  ISETP.NE.AND.EX P1, PT, RZ, UR5, PT, P1 ;  /* 0x00000005ff007c0c */ /* 0x000fda000bf25310 */
[----:B------:R-:W-:Y:S05]  /*01b0*/  @P1 EXIT P2 ;  /* 0x000000000000194d */ /* 0x000fea0001000000 */
[----:B------:R-:W0:Y:S01]  /*01c0*/  S2R R56, SR_TID.X ;  /* 0x0000000000387919 */ /* 0x000e220000002100 */
[C---:B------:R-:W-:Y:S01]  /*01d0*/  @P0 IMAD R0, R7.reuse, 0x80, R59 ;  /* 0x0000008007000824 */ /* 0x040fe200078e023b */
[----:B------:R-:W2:Y:S01]  /*01e0*/  S2UR UR8, SR_CTAID.Y ;  /* 0x00000000000879c3 */ /* 0x000ea20000002600 */
[----:B------:R-:W-:Y:S01]  /*01f0*/  ULDC.64 UR4, c[0x0][0x230] ;  /* 0x00008c0000047ab9 */ /* 0x000fe20000000a00 */
[----:B------:R-:W-:Y:S02]  /*0200*/  SEL R52, R7, RZ, !P1 ;  /* 0x000000ff07347207 */ /* 0x000fe40004800000 */
[----:B-1----:R-:W-:-:S04]  /*0210*/  @P0 SHF.R.S32.HI R3, RZ, 0x1f, R0 ;  /* 0x0000001fff030819 */ /* 0x002fc80000011400 */
[----:B------:R-:W1:Y:S01]  /*0220*/  LDC.64 R8, c[0x0][0x228] ;  /* 0x00008a00ff087b82 */ /* 0x000e620000000a00 */
[----:B------:R-:W-:Y:S01]  /*0230*/  @P0 LEA.HI R3, R3, R0, RZ, 0x7 ;  /* 0x0000000003030211 */ /* 0x000fe200078f38ff */
[----:B------:R-:W-:-:S03]  /*0240*/  IMAD R0, R55, 0x3000, RZ ;  /* 0x0000300037007824 */ /* 0x000fc600078e02ff */
[----:B------:R-:W-:-:S05]  /*0250*/  @P0 SHF.R.S32.HI R3, RZ, 0x7, R3 ;  /* 0x00000007ff030819 */ /* 0x000fca0000011403 */
[----:B------:R-:W-:Y:S01]  /*0260*/  @P0 IMAD R5, R3, 0x3000, RZ ;  /* 0x0000300003050824 */ /* 0x000fe200078e02ff */
[----:B------:R-:W-:-:S03]  /*0270*/  CS2R R2, SRZ ;  /* 0x0000000000027805 */ /* 0x000fc6000001ff00 */
[--C-:B------:R-:W-:Y:S01]  /*0280*/  @P0 IMAD.MOV.U32 R2, RZ, RZ, R5.reuse ;  /* 0x000000ffff020224 */ /* 0x100fe200078e0005 */
[----:B------:R-:W-:Y:S01]  /*0290*/  @P0 SHF.R.S32.HI R3, RZ, 0x1f, R5 ;  /* 0x0000001fff030819 */ /* 0x000fe20000011405 */
[----:B--2---:R-:W-:Y:S01]  /*02a0*/  USHF.R.S32.HI UR9, URZ, 0x1f, UR8 ;  /* 0x0000001f3f097899 */ /* 0x004fe20008011408 */
[----:B------:R-:W-:Y:S02]  /*02b0*/  SHF.R.S32.HI R5, RZ, 0x1f, R0 ;  /* 0x0000001fff057819 */ /* 0x000fe40000011400 */
[----:B0-----:R-:W-:-:S03]  /*02c0*/  SHF.L.U32 R53, R56, 0x2, RZ ;  /* 0x0000000238357819 */ /* 0x001fc600000006ff */
[----:B-1----:R-:W-:Y:S01]  /*02d0*/  IMAD R6, R8, UR9, RZ ;  /* 0x0000000908067c24 */ /* 0x002fe2000f8e02ff */
[----:B------:R-:W-:Y:S02]  /*02e0*/  IADD3 R2, P2, P3, R2, R53, R0 ;  /* 0x0000003502027210 */ /* 0x000fe40007b5e000 */
[----:B------:R-:W-:Y:S02]  /*02f0*/  SHF.R.S32.HI R4, RZ, 0x1f, R53 ;  /* 0x0000001fff047819 */ /* 0x000fe40000011435 */
[----:B------:R-:W-:Y:S02]  /*0300*/  SHF.R.S32.HI R0, RZ, 0x1f, R7 ;  /* 0x0000001fff007819 */ /* 0x000fe40000011407 */
[----:B------:R-:W-:Y:S01]  /*0310*/  IADD3.X R3, R3, R4, R5, P2, P3 ;  /* 0x0000000403037210 */ /* 0x000fe200017e6405 */
[----:B------:R-:W-:Y:S01]  /*0320*/  IMAD R5, R9, UR8, R6 ;  /* 0x0000000809057c24 */ /* 0x000fe2000f8e0206 */
[----:B------:R-:W-:Y:S01]  /*0330*/  SEL R0, R0, RZ, !P1 ;  /* 0x000000ff00007207 */ /* 0x000fe20004800000 */
[----:B------:R-:W-:-:S04]  /*0340*/  IMAD.WIDE.U32 R2, R8, UR8, R2 ;  /* 0x0000000808027c25 */ /* 0x000fc8000f8e0002 */
[----:B------:R-:W-:Y:S02]  /*0350*/  IMAD R7, R0, UR4, RZ ;  /* 0x0000000400077c24 */ /* 0x000fe4000f8e02ff */
[----:B------:R-:W-:Y:S02]  /*0360*/  IMAD.IADD R3, R3, 0x1, R5 ;  /* 0x0000000103037824 */ /* 0x000fe400078e0205 */
[C---:B------:R-:W-:Y:S02]  /*0370*/  IMAD R7, R52.reuse, UR5, R7 ;  /* 0x0000000534077c24 */ /* 0x040fe4000f8e0207 */
[----:B------:R-:W-:Y:S01]  /*0380*/  IMAD.WIDE.U32 R2, R52, UR4, R2 ;  /* 0x0000000434027c25 */ /* 0x000fe2000f8e0002 */
[----:B------:R-:W-:-:S03]  /*0390*/  ULDC.64 UR4, c[0x0][0x210] ;  /* 0x0000840000047ab9 */ /* 0x000fc60000000a00 */
[----:B------:R-:W-:Y:S01]  /*03a0*/  IMAD.IADD R3, R3, 0x1, R7 ;  /* 0x0000000103037824 */ /* 0x000fe200078e0207 */
[----:B------:R-:W-:-:S04]  /*03b0*/  LEA R62, P1, R2, UR4, 0x2 ;  /* 0x00000004023e7c11 */ /* 0x000fc8000f8210ff */
[----:B------:R-:W-:-:S05]  /*03c0*/  LEA.HI.X R63, R2, UR5, R3, 0x2, P1 ;  /* 0x00000005023f7c11 */ /* 0x000fca00088f1403 */
[----:B------:R-:W2:Y:S04]  /*03d0*/  LDG.E.128 R4, desc[UR6][R62.64] ;  /* 0x000000063e047981 */ /* 0x000ea8000c1e1d00 */
[----:B------:R-:W3:Y:S04]  /*03e0*/  LDG.E.128 R8, desc[UR6][R62.64+0x1000] ;  /* 0x001000063e087981 */ /* 0x000ee8000c1e1d00 */
[----:B------:R-:W4:Y:S04]  /*03f0*/  LDG.E.128 R12, desc[UR6][R62.64+0x2000] ;  /* 0x002000063e0c7981 */ /* 0x000f28000c1e1d00 */
[----:B------:R-:W5:Y:S04]  /*0400*/  LDG.E.128 R16, desc[UR6][R62.64+0x3000] ;  /* 0x003000063e107981 */ /* 0x000f68000c1e1d00 */
[----:B------:R-:W5:Y:S04]  /*0410*/  LDG.E.128 R20, desc[UR6][R62.64+0x4000] ;  /* 0x004000063e147981 */ /* 0x000f68000c1e1d00 */
[----:B------:R-:W5:Y:S04]  /*0420*/  LDG.E.128 R24, desc[UR6][R62.64+0x5000] ;  /* 0x005000063e187981 */ /* 0x000f68000c1e1d00 */
[----:B------:R-:W5:Y:S04]  /*0430*/  LDG.E.128 R28, desc[UR6][R62.64+0x6000] ;  /* 0x006000063e1c7981 */ /* 0x000f68000c1e1d00 */
[----:B------:R-:W5:Y:S04]  /*0440*/  LDG.E.128 R32, desc[UR6][R62.64+0x7000] ;  /* 0x007000063e207981 */ /* 0x000f68000c1e1d00 */
[----:B------:R-:W5:Y:S04]  /*0450*/  LDG.E.128 R36, desc[UR6][R62.64+0x8000] ;  /* 0x008000063e247981 */ /* 0x000f68000c1e1d00 */
[----:B------:R-:W5:Y:S04]  /*0460*/  LDG.E.128 R40, desc[UR6][R62.64+0x9000] ;  /* 0x009000063e287981 */ /* 0x000f68000c1e1d00 */
[----:B------:R-:W5:Y:S04]  /*0470*/  LDG.E.128 R44, desc[UR6][R62.64+0xa000] ;  /* 0x00a000063e2c7981 */ /* 0x000f68000c1e1d00 */
[----:B------:R0:W5:Y:S01]  /*0480*/  LDG.E.128 R48, desc[UR6][R62.64+0xb000] ;  /* 0x00b000063e307981 */ /* 0x000162000c1e1d00 */
[----:B------:R-:W1:Y:S01]  /*0490*/  S2UR UR5, SR_CgaCtaId ;  /* 0x00000000000579c3 */ /* 0x000e620000008800 */
[----:B------:R-:W-:Y:S01]  /*04a0*/  UMOV UR4, 0x400 ;  /* 0x0000040000047882 */ /* 0x000fe20000000000 */
[----:B------:R-:W-:-:S02]  /*04b0*/  SHF.R.S32.HI R65, RZ, 0x1f, R56 ;  /* 0x0000001fff417819 */ /* 0x000fc40000011438 */
[----:B------:R-:W-:Y:S02]  /*04c0*/  CS2R R2, SRZ ;  /* 0x0000000000027805 */ /* 0x000fe4000001ff00 */
[----:B------:R-:W-:Y:S01]  /*04d0*/  VIADDMNMX R57, R57, -R54, 0x80, PT ;  /* 0x0000008039397446 */ /* 0x000fe20003800936 */
[----:B------:R-:W-:Y:S01]  /*04e0*/  BSSY B0, `(.L_x_57) ;  /* 0x00000fa000007945 */ /* 0x000fe20003800000 */
[----:B------:R-:W-:Y:S02]  /*04f0*/  LEA.HI R58, R65, R56, RZ, 0x2 ;  /* 0x00000038413a7211 */ /* 0x000fe400078f10ff */
[----:B------:R-:W-:Y:S02]  /*0500*/  @P0 SHF.R.S32.HI R3, RZ, 0x1f, R59 ;  /* 0x0000001fff030819 */ /* 0x000fe4000001143b */
[----:B------:R-:W-:Y:S02]  /*0510*/  SHF.R.S32.HI R61, RZ, 0x2, R58 ;  /* 0x00000002ff3d7819 */ /* 0x000fe4000001143a */
[----:B------:R-:W-:-:S02]  /*0520*/  @P0 MOV R2, R59 ;  /* 0x0000003b00020202 */ /* 0x000fc40000000f00 */
[----:B------:R-:W-:Y:S01]  /*0530*/  LOP3.LUT R59, R58, 0xfffffffc, RZ, 0xc0, !PT ;  /* 0xfffffffc3a3b7812 */ /* 0x000fe200078ec0ff */
[----:B------:R-:W-:Y:S01]  /*0540*/  VIADD R54, R61, 0x40 ;  /* 0x000000403d367836 */ /* 0x000fe20000000000 */
[-C--:B------:R-:W-:Y:S02]  /*0550*/  LEA.HI R60, R65, R56.reuse, RZ, 0x4 ;  /* 0x00000038413c7211 */ /* 0x080fe400078f20ff */
[-C--:B------:R-:W-:Y:S02]  /*0560*/  ISETP.GE.AND P1, PT, R61, R57.reuse, PT ;  /* 0x000000393d00720c */ /* 0x080fe40003f26270 */
[----:B------:R-:W-:Y:S01]  /*0570*/  ISETP.GE.AND P0, PT, R54, R57, PT ;  /* 0x000000393600720c */ /* 0x000fe20003f06270 */
[----:B------:R-:W-:Y:S01]  /*0580*/  IMAD.SHL.U32 R60, R60, 0x4, RZ ;  /* 0x000000043c3c7824 */ /* 0x000fe200078e00ff */
[----:B------:R-:W-:Y:S01]  /*0590*/  LEA.HI R54, R65, R56, RZ, 0x5 ;  /* 0x0000003841367211 */ /* 0x000fe200078f28ff */
[----:B-1----:R-:W-:Y:S01]  /*05a0*/  ULEA UR4, UR5, UR4, 0x18 ;  /* 0x0000000405047291 */ /* 0x002fe2000f8ec03f */
[----:B0-----:R-:W-:-:S02]  /*05b0*/  SHF.R.S32.HI R62, RZ, 0x1f, R58 ;  /* 0x0000001fff3e7819 */ /* 0x001fc4000001143a */
[----:B------:R-:W-:Y:S01]  /*05c0*/  LEA.HI R57, R65, R56, RZ, 0x7 ;  /* 0x0000003841397211 */ /* 0x000fe200078f38ff */
[----:B------:R-:W-:Y:S01]  /*05d0*/  ULDC UR5, c[0x0][0x268] ;  /* 0x00009a0000057ab9 */ /* 0x000fe20000000800 */
[--C-:B------:R-:W-:Y:S02]  /*05e0*/  SHF.R.S32.HI R58, RZ, 0x5, R54.reuse ;  /* 0x00000005ff3a7819 */ /* 0x100fe40000011436 */
[C---:B------:R-:W-:Y:S02]  /*05f0*/  LEA R63, R56.reuse, UR4, 0x4 ;  /* 0x00000004383f7c11 */ /* 0x040fe4000f8e20ff */
[----:B------:R-:W-:Y:S01]  /*0600*/  SHF.R.S32.HI R65, RZ, 0x1f, R54 ;  /* 0x0000001fff417819 */ /* 0x000fe20000011436 */
[----:B------:R-:W-:Y:S01]  /*0610*/  IMAD.IADD R54, R56, 0x1, -R59 ;  /* 0x0000000138367824 */ /* 0x000fe200078e0a3b */
[CC--:B------:R-:W-:Y:S02]  /*0620*/  LEA.HI R59, R62.reuse, R61.reuse, RZ, 0x2 ;  /* 0x0000003d3e3b7211 */ /* 0x0c0fe400078f10ff */
[----:B------:R-:W-:-:S02]  /*0630*/  LEA.HI R62, R62, R61, RZ, 0x3 ;  /* 0x0000003d3e3e7211 */ /* 0x000fc400078f18ff */
[----:B------:R-:W-:Y:S02]  /*0640*/  LEA.HI R65, R65, R58, RZ, 0x2 ;  /* 0x0000003a41417211 */ /* 0x000fe400078f10ff */
[----:B------:R-:W-:Y:S02]  /*0650*/  LOP3.LUT R56, R62, 0xfffffff8, RZ, 0xc0, !PT ;  /* 0xfffffff83e387812 */ /* 0x000fe400078ec0ff */
[----:B------:R-:W-:Y:S02]  /*0660*/  LOP3.LUT R64, R59, 0xffffffc, RZ, 0xc0, !PT ;  /* 0x0ffffffc3b407812 */ /* 0x000fe400078ec0ff */
[----:B------:R-:W-:Y:S01]  /*0670*/  LOP3.LUT R59, R65, 0xfffffc, RZ, 0xc0, !PT ;  /* 0x00fffffc413b7812 */ /* 0x000fe200078ec0ff */
[C---:B------:R-:W-:Y:S01]  /*0680*/  IMAD.IADD R56, R61.reuse, 0x1, -R56 ;  /* 0x000000013d387824 */ /* 0x040fe200078e0a38 */
[C---:B------:R-:W-:Y:S01]  /*0690*/  IADD3 R2, P2, R61.reuse, R2, RZ ;  /* 0x000000023d027210 */ /* 0x040fe20007f5e0ff */
[C---:B------:R-:W-:Y:S02]  /*06a0*/  IMAD.IADD R65, R61.reuse, 0x1, -R64 ;  /* 0x000000013d417824 */ /* 0x040fe400078e0a40 */
[----:B------:R-:W-:Y:S01]  /*06b0*/  IMAD.IADD R59, R58, 0x1, -R59 ;  /* 0x000000013a3b7824 */ /* 0x000fe200078e0a3b */
[----:B------:R-:W-:-:S02]  /*06c0*/  LEA.HI.X.SX32 R3, R61, R3, 0x1, P2 ;  /* 0x000000033d037211 */ /* 0x000fc400010f0eff */
[----:B------:R-:W-:Y:S01]  /*06d0*/  LEA R58, R58, R65, 0x3 ;  /* 0x000000413a3a7211 */ /* 0x000fe200078e18ff */
[----:B------:R-:W-:Y:S01]  /*06e0*/  IMAD.WIDE R2, R55, 0x80, R2 ;  /* 0x0000008037027825 */ /* 0x000fe200078e0202 */
[----:B--2---:R0:W-:Y:S04]  /*06f0*/  STS.128 [R63], R4 ;  /* 0x000000043f007388 */ /* 0x0041e80000000c00 */
[----:B---3--:R1:W-:Y:S04]  /*0700*/  STS.128 [R63+0x1000], R8 ;  /* 0x001000083f007388 */ /* 0x0083e80000000c00 */
[----:B----4-:R-:W-:Y:S04]  /*0710*/  STS.128 [R63+0x2000], R12 ;  /* 0x0020000c3f007388 */ /* 0x010fe80000000c00 */
[----:B-----5:R2:W-:Y:S04]  /*0720*/  STS.128 [R63+0x3000], R16 ;  /* 0x003000103f007388 */ /* 0x0205e80000000c00 */
[----:B------:R3:W-:Y:S01]  /*0730*/  STS.128 [R63+0x4000], R20 ;  /* 0x004000143f007388 */ /* 0x0007e20000000c00 */
[C---:B0-----:R-:W-:Y:S01]  /*0740*/  LEA.HI R6, R54.reuse, R54, RZ, 0x1 ;  /* 0x0000003636067211 */ /* 0x041fe200078f08ff */
[----:B------:R-:W-:-:S02]  /*0750*/  IMAD.SHL.U32 R4, R54, 0x8, RZ ;  /* 0x0000000836047824 */ /* 0x000fc400078e00ff */
[----:B------:R-:W-:Y:S01]  /*0760*/  STS.128 [R63+0x5000], R24 ;  /* 0x005000183f007388 */ /* 0x000fe20000000c00 */
[----:B-1----:R-:W-:Y:S01]  /*0770*/  SHF.R.S32.HI R9, RZ, 0x1f, R56 ;  /* 0x0000001fff097819 */ /* 0x002fe20000011438 */
[----:B------:R-:W-:Y:S02]  /*0780*/  IMAD.SHL.U32 R8, R6, 0x400, RZ ;  /* 0x0000040006087824 */ /* 0x000fe400078e00ff */
[----:B------:R-:W-:Y:S01]  /*0790*/  STS.128 [R63+0x6000], R28 ;  /* 0x0060001c3f007388 */ /* 0x000fe20000000c00 */
[----:B------:R-:W-:Y:S01]  /*07a0*/  LEA.HI R9, R9, R56, RZ, 0x2 ;  /* 0x0000003809097211 */ /* 0x000fe200078f10ff */
[----:B------:R-:W-:Y:S02]  /*07b0*/  IMAD R54, R59, 0x80, R54 ;  /* 0x000000803b367824 */ /* 0x000fe400078e0236 */
[----:B------:R-:W-:Y:S01]  /*07c0*/  STS.128 [R63+0x7000], R32 ;  /* 0x007000203f007388 */ /* 0x000fe20000000c00 */
[----:B--2---:R-:W-:Y:S02]  /*07d0*/  LOP3.LUT R17, R60, 0x40, RZ, 0xc0, !PT ;  /* 0x000000403c117812 */ /* 0x004fe400078ec0ff */
[----:B------:R-:W-:Y:S01]  /*07e0*/  LOP3.LUT R19, R8, 0x7ffff800, RZ, 0xc0, !PT ;  /* 0x7ffff80008137812 */ /* 0x000fe200078ec0ff */
[----:B------:R-:W-:Y:S01]  /*07f0*/  STS.128 [R63+0x8000], R36 ;  /* 0x008000243f007388 */ /* 0x000fe20000000c00 */
[----:B---3--:R-:W-:-:S02]  /*0800*/  SHF.R.U32.HI R21, RZ, 0x3, R17 ;  /* 0x00000003ff157819 */ /* 0x008fc40000011611 */
[----:B------:R-:W-:Y:S01]  /*0810*/  LOP3.LUT R6, R17, 0x8, R4, 0xf8, !PT ;  /* 0x0000000811067812 */ /* 0x000fe200078ef804 */
[----:B------:R-:W-:Y:S01]  /*0820*/  STS.128 [R63+0x9000], R40 ;  /* 0x009000283f007388 */ /* 0x000fe20000000c00 */
[C---:B------:R-:W-:Y:S01]  /*0830*/  LOP3.LUT R17, R9.reuse, 0x7fffffc, RZ, 0xc0, !PT ;  /* 0x07fffffc09117812 */ /* 0x040fe200078ec0ff */
[----:B------:R-:W-:Y:S01]  /*0840*/  IMAD.SHL.U32 R9, R9, 0x10, RZ ;  /* 0x0000001009097824 */ /* 0x000fe200078e00ff */
[----:B------:R-:W-:Y:S01]  /*0850*/  LOP3.LUT R16, R6, R21, RZ, 0x3c, !PT ;  /* 0x0000001506107212 */ /* 0x000fe200078e3cff */
[----:B------:R-:W-:Y:S01]  /*0860*/  STS.128 [R63+0xa000], R44 ;  /* 0x00a0002c3f007388 */ /* 0x000fe20000000c00 */
[----:B------:R-:W-:Y:S01]  /*0870*/  SHF.R.U32.HI R6, RZ, 0x4, R57 ;  /* 0x00000004ff067819 */ /* 0x000fe20000011639 */
[----:B------:R-:W-:Y:S01]  /*0880*/  IMAD.IADD R17, R56, 0x1, -R17 ;  /* 0x0000000138117824 */ /* 0x000fe200078e0a11 */
[----:B------:R-:W-:Y:S01]  /*0890*/  LOP3.LUT R9, R9, 0x40, RZ, 0xc0, !PT ;  /* 0x0000004009097812 */ /* 0x000fe200078ec0ff */
[----:B------:R-:W-:Y:S01]  /*08a0*/  STS.128 [R63+0xb000], R48 ;  /* 0x00b000303f007388 */ /* 0x000fe20000000c00 */
[----:B------:R-:W-:-:S02]  /*08b0*/  LEA R19, R58, R19, 0x4 ;  /* 0x000000133a137211 */ /* 0x000fc400078e20ff */
[----:B------:R-:W-:Y:S01]  /*08c0*/  LOP3.LUT R8, R9, 0x8, R6, 0xf8, !PT ;  /* 0x0000000809087812 */ /* 0x000fe200078ef806 */
[----:B------:R-:W-:Y:S01]  /*08d0*/  BAR.SYNC.DEFER_BLOCKING 0x0 ;  /* 0x0000000000007b1d */ /* 0x000fe20000010000 */
[----:B------:R-:W-:Y:S01]  /*08e0*/  SHF.R.U32.HI R9, RZ, 0x3, R9 ;  /* 0x00000003ff097819 */ /* 0x000fe20000011609 */
[----:B------:R-:W-:Y:S01]  /*08f0*/  IMAD.IADD R6, R19, 0x1, R16 ;  /* 0x0000000113067824 */ /* 0x000fe200078e0210 */
[----:B------:R-:W-:Y:S02]  /*0900*/  LEA R17, R17, R54, 0x3 ;  /* 0x0000003611117211 */ /* 0x000fe400078e18ff */
[----:B------:R-:W-:Y:S01]  /*0910*/  LOP3.LUT R16, R8, R9, RZ, 0x3c, !PT ;  /* 0x0000000908107212 */ /* 0x000fe200078e3cff */
[----:B------:R-:W0:Y:S04]  /*0920*/  LDS R5, [R53+UR4] ;  /* 0x0000000435057984 */ /* 0x000e280008000800 */
[----:B------:R-:W1:Y:S04]  /*0930*/  LDS R7, [R53+UR4+0x400] ;  /* 0x0004000435077984 */ /* 0x000e680008000800 */
[----:B------:R-:W2:Y:S04]  /*0940*/  LDS R10, [R53+UR4+0x800] ;  /* 0x00080004350a7984 */ /* 0x000ea80008000800 */
[----:B------:R-:W3:Y:S04]  /*0950*/  LDS R11, [R53+UR4+0xc00] ;  /* 0x000c0004350b7984 */ /* 0x000ee80008000800 */
[----:B------:R-:W4:Y:S04]  /*0960*/  LDS R12, [R53+UR4+0x1000] ;  /* 0x00100004350c7984 */ /* 0x000f280008000800 */
[----:B------:R-:W5:Y:S04]  /*0970*/  LDS R13, [R53+UR4+0x1400] ;  /* 0x00140004350d7984 */ /* 0x000f680008000800 */
[----:B------:R-:W5:Y:S04]  /*0980*/  LDS R14, [R53+UR4+0x1800] ;  /* 0x00180004350e7984 */ /* 0x000f680008000800 */
[----:B------:R-:W5:Y:S04]  /*0990*/  LDS R15, [R53+UR4+0x1c00] ;  /* 0x001c0004350f7984 */ /* 0x000f680008000800 */
[----:B------:R-:W5:Y:S04]  /*09a0*/  LDS R22, [R53+UR4+0x2800] ;  /* 0x0028000435167984 */ /* 0x000f680008000800 */
[----:B------:R-:W5:Y:S04]  /*09b0*/  LDS R23, [R53+UR4+0x2c00] ;  /* 0x002c000435177984 */ /* 0x000f680008000800 */
[----:B------:R-:W5:Y:S01]  /*09c0*/  LDS R26, [R53+UR4+0x3400] ;  /* 0x00340004351a7984 */ /* 0x000f620008000800 */
[----:B0-----:R-:W-:-:S03]  /*09d0*/  FMUL.FTZ R8, R5, UR5 ;  /* 0x0000000505087c20 */ /* 0x001fc60008410000 */
[----:B------:R-:W0:Y:S01]  /*09e0*/  LDS R31, [R53+UR4+0x3800] ;  /* 0x00380004351f7984 */ /* 0x000e220008000800 */
[----:B-1----:R-:W-:Y:S01]  /*09f0*/  FMUL.FTZ R9, R7, UR5 ;  /* 0x0000000507097c20 */ /* 0x002fe20008410000 */
[----:B------:R-:W-:Y:S02]  /*0a00*/  IMAD.U32 R7, R17, 0x2, R16 ;  /* 0x0000000211077824 */ /* 0x000fe400078e0010 */
[----:B------:R-:W1:Y:S01]  /*0a10*/  LDS R20, [R53+UR4+0x2000] ;  /* 0x0020000435147984 */ /* 0x000e620008000800 */
[----:B--2---:R-:W-:Y:S01]  /*0a20*/  FMUL.FTZ R10, R10, UR5 ;  /* 0x000000050a0a7c20 */ /* 0x004fe20008410000 */
[----:B------:R-:W-:Y:S02]  /*0a30*/  F2FP.BF16.F32.PACK_AB R8, R9, R8 ;  /* 0x000000080908723e */ /* 0x000fe400000010ff */
[----:B------:R-:W2:Y:S01]  /*0a40*/  LDS R21, [R53+UR4+0x2400] ;  /* 0x0024000435157984 */ /* 0x000ea20008000800 */
[----:B---3--:R-:W-:-:S03]  /*0a50*/  FMUL.FTZ R11, R11, UR5 ;  /* 0x000000050b0b7c20 */ /* 0x008fc60008410000 */
[----:B------:R-:W3:Y:S01]  /*0a60*/  LDS R24, [R53+UR4+0x3000] ;  /* 0x0030000435187984 */ /* 0x000ee20008000800 */
[----:B----4-:R-:W-:Y:S01]  /*0a70*/  FMUL.FTZ R12, R12, UR5 ;  /* 0x000000050c0c7c20 */ /* 0x010fe20008410000 */
[----:B------:R-:W-:Y:S02]  /*0a80*/  F2FP.BF16.F32.PACK_AB R9, R11, R10 ;  /* 0x0000000a0b09723e */ /* 0x000fe400000010ff */
[----:B------:R-:W4:Y:S01]  /*0a90*/  LDS R32, [R53+UR4+0x3c00] ;  /* 0x003c000435207984 */ /* 0x000f220008000800 */
[----:B-----5:R-:W-:-:S03]  /*0aa0*/  FMUL.FTZ R13, R13, UR5 ;  /* 0x000000050d0d7c20 */ /* 0x020fc60008410000 */
[----:B------:R-:W5:Y:S01]  /*0ab0*/  LDS R41, [R53+UR4+0x4000] ;  /* 0x0040000435297984 */ /* 0x000f620008000800 */
[----:B------:R-:W-:Y:S01]  /*0ac0*/  FMUL.FTZ R14, R14, UR5 ;  /* 0x000000050e0e7c20 */ /* 0x000fe20008410000 */
[----:B------:R-:W-:Y:S02]  /*0ad0*/  F2FP.BF16.F32.PACK_AB R10, R13, R12 ;  /* 0x0000000c0d0a723e */ /* 0x000fe400000010ff */
[----:B------:R-:W5:Y:S01]  /*0ae0*/  LDS R42, [R53+UR4+0x4400] ;  /* 0x00440004352a7984 */ /* 0x000f620008000800 */
[----:B------:R-:W-:-:S03]  /*0af0*/  FMUL.FTZ R15, R15, UR5 ;  /* 0x000000050f0f7c20 */ /* 0x000fc60008410000 */
        /* <DEDUP_REMOVED lines=9> */
[----:B0-----:R-:W-:-:S03]  /*0b90*/  FMUL.FTZ R38, R31, UR5 ;  /* 0x000000051f267c20 */ /* 0x001fc60008410000 */
[----:B------:R-:W0:Y:S01]  /*0ba0*/  LDS R15, [R53+UR4+0x5c00] ;  /* 0x005c0004350f7984 */ /* 0x000e220008000800 */
[----:B-1----:R-:W-:-:S03]  /*0bb0*/  FMUL.FTZ R20, R20, UR5 ;  /* 0x0000000514147c20 */ /* 0x002fc60008410000 */
[----:B------:R-:W1:Y:S01]  /*0bc0*/  LDS R16, [R53+UR4+0x6000] ;  /* 0x0060000435107984 */ /* 0x000e620008000800 */
[----:B--2---:R-:W-:-:S03]  /*0bd0*/  FMUL.FTZ R25, R21, UR5 ;  /* 0x0000000515197c20 */ /* 0x004fc60008410000 */
[----:B------:R-:W2:Y:S01]  /*0be0*/  LDS R17, [R53+UR4+0x6400] ;  /* 0x0064000435117984 */ /* 0x000ea20008000800 */
[----:B---3--:R-:W-:Y:S01]  /*0bf0*/  FMUL.FTZ R24, R24, UR5 ;  /* 0x0000000518187c20 */ /* 0x008fe20008410000 */
[----:B------:R-:W-:Y:S02]  /*0c00*/  F2FP.BF16.F32.PACK_AB R20, R25, R20 ;  /* 0x000000141914723e */ /* 0x000fe400000010ff */
[----:B------:R-:W3:Y:S01]  /*0c10*/  LDS R47, [R53+UR4+0x4c00] ;  /* 0x004c0004352f7984 */ /* 0x000ee20008000800 */
[----:B----4-:R-:W-:Y:S01]  /*0c20*/  FMUL.FTZ R35, R32, UR5 ;  /* 0x0000000520237c20 */ /* 0x010fe20008410000 */
[----:B------:R-:W-:Y:S02]  /*0c30*/  F2FP.BF16.F32.PACK_AB R27, R29, R24 ;  /* 0x000000181d1b723e */ /* 0x000fe400000010ff */
[----:B------:R-:W4:Y:S01]  /*0c40*/  LDS R18, [R53+UR4+0x6800] ;  /* 0x0068000435127984 */ /* 0x000f220008000800 */
[----:B-----5:R-:W-:Y:S01]  /*0c50*/  FMUL.FTZ R44, R41, UR5 ;  /* 0x00000005292c7c20 */ /* 0x020fe20008410000 */
[----:B------:R-:W-:-:S02]  /*0c60*/  F2FP.BF16.F32.PACK_AB R38, R35, R38 ;  /* 0x000000262326723e */ /* 0x000fc400000010ff */
        /* <DEDUP_REMOVED lines=15> */
[----:B-1----:R-:W-:Y:S01]  /*0d60*/  FMUL.FTZ R16, R16, UR5 ;  /* 0x0000000510107c20 */ /* 0x002fe20008410000 */
[----:B------:R-:W-:Y:S02]  /*0d70*/  F2FP.BF16.F32.PACK_AB R13, R15, R14 ;  /* 0x0000000e0f0d723e */ /* 0x000fe400000010ff */
        /* <DEDUP_REMOVED lines=24> */
[----:B0-----:R-:W-:Y:S01]  /*0f00*/  FMUL.FTZ R46, R23, UR5 ;  /* 0x00000005172e7c20 */ /* 0x001fe20008410000 */
[----:B------:R-:W-:Y:S01]  /*0f10*/  LEA R23, R7, UR4, 0x1 ;  /* 0x0000000407177c11 */ /* 0x000fe2000f8e08ff */
[----:B------:R-:W-:Y:S01]  /*0f20*/  VIADD R7, R4, 0x40 ;  /* 0x0000004004077836 */ /* 0x000fe20000000000 */
[----:B------:R-:W0:Y:S01]  /*0f30*/  LDS R37, [R53+UR4+0xb000] ;  /* 0x00b0000435257984 */ /* 0x000e220008000800 */
[----:B-1----:R-:W-:Y:S01]  /*0f40*/  FMUL.FTZ R24, R24, UR5 ;  /* 0x0000000518187c20 */ /* 0x002fe20008410000 */
[----:B------:R-:W-:-:S02]  /*0f50*/  F2FP.BF16.F32.PACK_AB R21, R46, R21 ;  /* 0x000000152e15723e */ /* 0x000fc400000010ff */
[----:B------:R-:W1:Y:S01]  /*0f60*/  LDS R42, [R53+UR4+0xb400] ;  /* 0x00b40004352a7984 */ /* 0x000e620008000800 */
[----:B--2---:R-:W-:-:S03]  /*0f70*/  FMUL.FTZ R29, R29, UR5 ;  /* 0x000000051d1d7c20 */ /* 0x004fc60008410000 */
[----:B------:R-:W2:Y:S01]  /*0f80*/  LDS R41, [R53+UR4+0xb800] ;  /* 0x00b8000435297984 */ /* 0x000ea20008000800 */
[----:B---3--:R-:W-:Y:S01]  /*0f90*/  FMUL.FTZ R25, R25, UR5 ;  /* 0x0000000519197c20 */ /* 0x008fe20008410000 */
[----:B------:R-:W-:Y:S02]  /*0fa0*/  F2FP.BF16.F32.PACK_AB R24, R29, R24 ;  /* 0x000000181d18723e */ /* 0x000fe400000010ff */
[----:B------:R-:W3:Y:S01]  /*0fb0*/  LDS R43, [R53+UR4+0xbc00] ;  /* 0x00bc0004352b7984 */ /* 0x000ee20008000800 */
[----:B----4-:R-:W-:Y:S01]  /*0fc0*/  FMUL.FTZ R28, R28, UR5 ;  /* 0x000000051c1c7c20 */ /* 0x010fe20008410000 */
[----:B-----5:R-:W-:Y:S02]  /*0fd0*/  FMUL.FTZ R32, R32, UR5 ;  /* 0x0000000520207c20 */ /* 0x020fe40008410000 */
[----:B------:R-:W-:Y:S02]  /*0fe0*/  STS [R23+0xf800], R21 ;  /* 0x00f8001517007388 */ /* 0x000fe40000000800 */
[----:B------:R-:W-:Y:S01]  /*0ff0*/  F2FP.BF16.F32.PACK_AB R25, R28, R25 ;  /* 0x000000191c19723e */ /* 0x000fe200000010ff */
[----:B------:R-:W-:Y:S01]  /*1000*/  FMUL.FTZ R19, R34, UR5 ;  /* 0x0000000522137c20 */ /* 0x000fe20008410000 */
[----:B------:R-:W-:Y:S01]  /*1010*/  STS [R23+0xc000], R8 ;  /* 0x00c0000817007388 */ /* 0x000fe20000000800 */
[----:B------:R-:W-:-:S03]  /*1020*/  FMUL.FTZ R36, R36, UR5 ;  /* 0x0000000524247c20 */ /* 0x000fc60008410000 */
[----:B------:R-:W-:Y:S01]  /*1030*/  F2FP.BF16.F32.PACK_AB R19, R19, R32 ;  /* 0x000000201313723e */ /* 0x000fe200000010ff */
[----:B------:R-:W-:Y:S01]  /*1040*/  STS [R23+0xc100], R9 ;  /* 0x00c1000917007388 */ /* 0x000fe20000000800 */
[----:B------:R-:W-:-:S03]  /*1050*/  FMUL.FTZ R17, R40, UR5 ;  /* 0x0000000528117c20 */ /* 0x000fc60008410000 */
[----:B------:R4:W-:Y:S01]  /*1060*/  STS [R23+0xd000], R20 ;  /* 0x00d0001417007388 */ /* 0x0009e20000000800 */
[----:B------:R-:W-:Y:S01]  /*1070*/  FMUL.FTZ R35, R35, UR5 ;  /* 0x0000000523237c20 */ /* 0x000fe20008410000 */
[----:B------:R-:W-:Y:S02]  /*1080*/  F2FP.BF16.F32.PACK_AB R17, R17, R36 ;  /* 0x000000241111723e */ /* 0x000fe400000010ff */
[----:B------:R1:W-:Y:S01]  /*1090*/  STS [R23+0xd100], R22 ;  /* 0x00d1001617007388 */ /* 0x0003e20000000800 */
[----:B------:R-:W-:-:S03]  /*10a0*/  FMUL.FTZ R16, R39, UR5 ;  /* 0x0000000527107c20 */ /* 0x000fc60008410000 */
[----:B------:R3:W-:Y:S01]  /*10b0*/  STS [R23+0xc800], R10 ;  /* 0x00c8000a17007388 */ /* 0x0007e20000000800 */
[----:B0-----:R-:W-:Y:S01]  /*10c0*/  FMUL.FTZ R37, R37, UR5 ;  /* 0x0000000525257c20 */ /* 0x001fe20008410000 */
[----:B------:R-:W-:Y:S02]  /*10d0*/  F2FP.BF16.F32.PACK_AB R16, R16, R35 ;  /* 0x000000231010723e */ /* 0x000fe400000010ff */
[----:B------:R0:W-:Y:S01]  /*10e0*/  STS [R23+0xc900], R11 ;  /* 0x00c9000b17007388 */ /* 0x0001e20000000800 */
[----:B----4-:R-:W-:Y:S02]  /*10f0*/  VIADD R20, R4, 0x20 ;  /* 0x0000002004147836 */ /* 0x010fe40000000000 */
[----:B-1----:R-:W-:Y:S01]  /*1100*/  FMUL.FTZ R42, R42, UR5 ;  /* 0x000000052a2a7c20 */ /* 0x002fe20008410000 */
[----:B------:R0:W-:Y:S01]  /*1110*/  STS [R23+0xd800], R27 ;  /* 0x00d8001b17007388 */ /* 0x0001e20000000800 */
[----:B--2---:R-:W-:-:S03]  /*1120*/  FMUL.FTZ R41, R41, UR5 ;  /* 0x0000000529297c20 */ /* 0x004fc60008410000 */
[----:B------:R-:W-:Y:S01]  /*1130*/  F2FP.BF16.F32.PACK_AB R37, R42, R37 ;  /* 0x000000252a25723e */ /* 0x000fe200000010ff */
[----:B------:R0:W-:Y:S01]  /*1140*/  STS [R23+0xd900], R38 ;  /* 0x00d9002617007388 */ /* 0x0001e20000000800 */
[----:B---3--:R-:W-:Y:S01]  /*1150*/  FMUL.FTZ R18, R43, UR5 ;  /* 0x000000052b127c20 */ /* 0x008fe20008410000 */
[----:B------:R-:W-:Y:S02]  /*1160*/  UIADD3 UR5, UR4, 0xc000, URZ ;  /* 0x0000c00004057890 */ /* 0x000fe4000fffe03f */
[----:B------:R0:W-:Y:S02]  /*1170*/  STS [R23+0xe000], R44 ;  /* 0x00e0002c17007388 */ /* 0x0001e40000000800 */
[----:B------:R-:W-:Y:S02]  /*1180*/  F2FP.BF16.F32.PACK_AB R18, R18, R41 ;  /* 0x000000291212723e */ /* 0x000fe400000010ff */
[----:B------:R0:W-:Y:S01]  /*1190*/  STS [R23+0xe100], R45 ;  /* 0x00e1002d17007388 */ /* 0x0001e20000000800 */
[----:B------:R-:W-:-:S02]  /*11a0*/  LEA R21, R6, UR5, 0x1 ;  /* 0x0000000506157c11 */ /* 0x000fc4000f8e08ff */
[----:B------:R-:W-:Y:S01]  /*11b0*/  LEA R6, R6, UR4, 0x1 ;  /* 0x0000000406067c11 */ /* 0x000fe2000f8e08ff */
[----:B------:R0:W-:Y:S04]  /*11c0*/  STS [R23+0xf000], R14 ;  /* 0x00f0000e17007388 */ /* 0x0001e80000000800 */
        /* <DEDUP_REMOVED lines=11> */
[----:B------:R0:W-:Y:S01]  /*1280*/  STS [R23+0x11900], R18 ;  /* 0x0119001217007388 */ /* 0x0001e20000000800 */
[----:B------:R-:W-:Y:S06]  /*1290*/  BAR.SYNC.DEFER_BLOCKING 0x0 ;  /* 0x0000000000007b1d */ /* 0x000fec0000010000 */
[----:B------:R-:W-:Y:S05]  /*12a0*/  @P1 BRA `(.L_x_58) ;  /* 0x0000000000741947 */ /* 0x000fea0003800000 */
[----:B0-----:R-:W0:Y:S01]  /*12b0*/  LDC.64 R24, c[0x0][0x258] ;  /* 0x00009600ff187b82 */ /* 0x001e220000000a00 */
[----:B------:R-:W-:Y:S01]  /*12c0*/  ULDC UR4, c[0x0][0x244] ;  /* 0x0000910000047ab9 */ /* 0x000fe20000000800 */
[----:B------:R-:W-:Y:S01]  /*12d0*/  LDS.128 R16, [R21+0x4000] ;  /* 0x0040000015107984 */ /* 0x000fe20000000c00 */
[----:B------:R-:W-:Y:S01]  /*12e0*/  ISETP.GE.AND P1, PT, R4, UR4, PT ;  /* 0x0000000404007c0c */ /* 0x000fe2000bf26270 */
[----:B------:R-:W-:Y:S01]  /*12f0*/  ULDC.64 UR10, c[0x0][0x260] ;  /* 0x00009800000a7ab9 */ /* 0x000fe20000000a00 */
[----:B------:R-:W-:Y:S02]  /*1300*/  SHF.R.S32.HI R5, RZ, 0x1f, R4 ;  /* 0x0000001fff057819 */ /* 0x000fe40000011404 */
[----:B------:R-:W-:Y:S02]  /*1310*/  ISETP.GE.AND P2, PT, R20, UR4, PT ;  /* 0x0000000414007c0c */ /* 0x000fe4000bf46270 */
[----:B------:R-:W-:-:S07]  /*1320*/  ISETP.GE.AND P3, PT, R7, UR4, PT ;  /* 0x0000000407007c0c */ /* 0x000fce000bf66270 */
[----:B------:R-:W1:Y:S01]  /*1330*/  @!P1 LDS.128 R12, [R21] ;  /* 0x00000000150c9984 */ /* 0x000e620000000c00 */
[C---:B0-----:R-:W-:Y:S02]  /*1340*/  IMAD R8, R24.reuse, UR9, RZ ;  /* 0x0000000918087c24 */ /* 0x041fe4000f8e02ff */
[----:B------:R-:W-:-:S04]  /*1350*/  IMAD.WIDE.U32 R22, R24, UR8, R4 ;  /* 0x0000000818167c25 */ /* 0x000fc8000f8e0004 */
[----:B------:R-:W-:Y:S02]  /*1360*/  IMAD R25, R25, UR8, R8 ;  /* 0x0000000819197c24 */ /* 0x000fe4000f8e0208 */
[----:B------:R0:W2:Y:S03]  /*1370*/  LDS.128 R8, [R21+0x2000] ;  /* 0x0020000015087984 */ /* 0x0000a60000000c00 */
[----:B------:R-:W-:Y:S01]  /*1380*/  IADD3 R23, R23, R25, RZ ;  /* 0x0000001917177210 */ /* 0x000fe20007ffe0ff */
[----:B------:R-:W-:-:S04]  /*1390*/  IMAD R25, R0, UR10, RZ ;  /* 0x0000000a00197c24 */ /* 0x000fc8000f8e02ff */
[C---:B------:R-:W-:Y:S02]  /*13a0*/  IMAD R25, R52.reuse, UR11, R25 ;  /* 0x0000000b34197c24 */ /* 0x040fe4000f8e0219 */
[----:B------:R-:W-:Y:S01]  /*13b0*/  IMAD.WIDE.U32 R22, R52, UR10, R22 ;  /* 0x0000000a34167c25 */ /* 0x000fe2000f8e0016 */
[----:B------:R-:W-:-:S03]  /*13c0*/  ULDC.64 UR10, c[0x0][0x250] ;  /* 0x00009400000a7ab9 */ /* 0x000fc60000000a00 */
[----:B------:R-:W-:Y:S02]  /*13d0*/  IMAD.IADD R23, R23, 0x1, R25 ;  /* 0x0000000117177824 */ /* 0x000fe400078e0219 */
[----:B------:R-:W-:Y:S02]  /*13e0*/  IMAD R25, R3, UR10, RZ ;  /* 0x0000000a03197c24 */ /* 0x000fe4000f8e02ff */
[----:B------:R-:W-:-:S04]  /*13f0*/  IMAD.WIDE.U32 R22, R2, UR10, R22 ;  /* 0x0000000a02167c25 */ /* 0x000fc8000f8e0016 */
[----:B0-----:R-:W-:Y:S01]  /*1400*/  IMAD R21, R2, UR11, R25 ;  /* 0x0000000b02157c24 */ /* 0x001fe2000f8e0219 */
[----:B------:R-:W-:Y:S02]  /*1410*/  ULDC.64 UR10, c[0x0][0x238] ;  /* 0x00008e00000a7ab9 */ /* 0x000fe40000000a00 */
[----:B------:R-:W-:Y:S01]  /*1420*/  LEA R24, P4, R22, UR10, 0x1 ;  /* 0x0000000a16187c11 */ /* 0x000fe2000f8808ff */
[----:B------:R-:W-:-:S05]  /*1430*/  IMAD.IADD R21, R23, 0x1, R21 ;  /* 0x0000000117157824 */ /* 0x000fca00078e0215 */
[----:B------:R-:W-:-:S05]  /*1440*/  LEA.HI.X R25, R22, UR11, R21, 0x1, P4 ;  /* 0x0000000b16197c11 */ /* 0x000fca000a0f0c15 */
[----:B-1----:R1:W-:Y:S04]  /*1450*/  @!P1 STG.E.128 desc[UR6][R24.64], R12 ;  /* 0x0000000c18009986 */ /* 0x0023e8000c101d06 */
[----:B--2---:R1:W-:Y:S04]  /*1460*/  @!P2 STG.E.128 desc[UR6][R24.64+0x40], R8 ;  /* 0x000040081800a986 */ /* 0x0043e8000c101d06 */
[----:B------:R1:W-:Y:S02]  /*1470*/  @!P3 STG.E.128 desc[UR6][R24.64+0x80], R16 ;  /* 0x000080101800b986 */ /* 0x0003e4000c101d06 */
.L_x_58:
[----:B------:R-:W-:Y:S05]  /*1480*/  BSYNC B0 ;  /* 0x0000000000007941 */ /* 0x000fea0003800000 */
.L_x_57:
[----:B------:R-:W-:Y:S05]  /*1490*/  @P0 EXIT ;  /* 0x000000000000094d */ /* 0x000fea0003800000 */
[----:B-1----:R-:W1:Y:S01]  /*14a0*/  LDC.64 R8, c[0x0][0x258] ;  /* 0x00009600ff087b82 */ /* 0x002e620000000a00 */
[----:B------:R-:W-:Y:S01]  /*14b0*/  SHF.R.S32.HI R5, RZ, 0x1f, R4 ;  /* 0x0000001fff057819 */ /* 0x000fe20000011404 */
[----:B------:R-:W-:Y:S01]  /*14c0*/  ULDC.64 UR4, c[0x0][0x260] ;  /* 0x0000980000047ab9 */ /* 0x000fe20000000a00 */
[----:B0-----:R-:W0:Y:S01]  /*14d0*/  LDS.128 R12, [R6+0xc800] ;  /* 0x00c80000060c7984 */ /* 0x001e220000000c00 */
[----:B------:R-:W-:Y:S01]  /*14e0*/  IMAD R19, R0, UR4, RZ ;  /* 0x0000000400137c24 */ /* 0x000fe2000f8e02ff */
[----:B------:R-:W-:-:S03]  /*14f0*/  ULDC.64 UR10, c[0x0][0x238] ;  /* 0x00008e00000a7ab9 */ /* 0x000fc60000000a00 */
[----:B------:R-:W-:Y:S02]  /*1500*/  IMAD R21, R52, UR5, R19 ;  /* 0x0000000534157c24 */ /* 0x000fe4000f8e0213 */
[C---:B-1----:R-:W-:Y:S02]  /*1510*/  IMAD R10, R8.reuse, UR9, RZ ;  /* 0x00000009080a7c24 */ /* 0x042fe4000f8e02ff */
[----:B------:R-:W-:-:S04]  /*1520*/  IMAD.WIDE.U32 R16, R8, UR8, R4 ;  /* 0x0000000808107c25 */ /* 0x000fc8000f8e0004 */
[----:B------:R-:W-:Y:S02]  /*1530*/  IMAD R5, R9, UR8, R10 ;  /* 0x0000000809057c24 */ /* 0x000fe4000f8e020a */
[----:B------:R-:W1:Y:S02]  /*1540*/  LDS.128 R8, [R6+0xe800] ;  /* 0x00e8000006087984 */ /* 0x000e640000000c00 */
[----:B------:R-:W-:Y:S01]  /*1550*/  IMAD.IADD R17, R17, 0x1, R5 ;  /* 0x0000000111117824 */ /* 0x000fe200078e0205 */
[----:B------:R-:W-:Y:S01]  /*1560*/  IADD3 R5, P0, R2, 0x40, RZ ;  /* 0x0000004002057810 */ /* 0x000fe20007f1e0ff */
[----:B------:R-:W-:-:S03]  /*1570*/  IMAD.WIDE.U32 R52, R52, UR4, R16 ;  /* 0x0000000434347c25 */ /* 0x000fc6000f8e0010 */
[----:B------:R-:W-:Y:S01]  /*1580*/  IADD3.X R2, RZ, R3, RZ, P0, !PT ;  /* 0x00000003ff027210 */ /* 0x000fe200007fe4ff */
[----:B------:R2:W3:Y:S01]  /*1590*/  LDS.128 R16, [R6+0x10800] ;  /* 0x0108000006107984 */ /* 0x0004e20000000c00 */
[----:B------:R-:W-:Y:S01]  /*15a0*/  ULDC.64 UR4, c[0x0][0x250] ;  /* 0x0000940000047ab9 */ /* 0x000fe20000000a00 */
[----:B------:R-:W-:Y:S02]  /*15b0*/  IMAD.IADD R53, R53, 0x1, R21 ;  /* 0x0000000135357824 */ /* 0x000fe400078e0215 */
[----:B------:R-:W-:-:S04]  /*15c0*/  IMAD R2, R2, UR4, RZ ;  /* 0x0000000402027c24 */ /* 0x000fc8000f8e02ff */
[C---:B------:R-:W-:Y:S02]  /*15d0*/  IMAD R21, R5.reuse, UR5, R2 ;  /* 0x0000000505157c24 */ /* 0x040fe4000f8e0202 */
[----:B------:R-:W-:Y:S01]  /*15e0*/  IMAD.WIDE.U32 R2, R5, UR4, R52 ;  /* 0x0000000405027c25 */ /* 0x000fe2000f8e0034 */
[----:B------:R-:W-:Y:S02]  /*15f0*/  ULDC UR4, c[0x0][0x244] ;  /* 0x0000910000047ab9 */ /* 0x000fe40000000800 */
[----:B------:R-:W-:Y:S01]  /*1600*/  ISETP.GE.AND P1, PT, R4, UR4, PT ;  /* 0x0000000404007c0c */ /* 0x000fe2000bf26270 */
[----:B------:R-:W-:Y:S01]  /*1610*/  IMAD.IADD R3, R3, 0x1, R21 ;  /* 0x0000000103037824 */ /* 0x000fe200078e0215 */
[----:B------:R-:W-:Y:S02]  /*1620*/  LEA R4, P0, R2, UR10, 0x1 ;  /* 0x0000000a02047c11 */ /* 0x000fe4000f8008ff */
[----:B------:R-:W-:Y:S02]  /*1630*/  ISETP.GE.AND P2, PT, R20, UR4, PT ;  /* 0x0000000414007c0c */ /* 0x000fe4000bf46270 */
[----:B------:R-:W-:-:S02]  /*1640*/  LEA.HI.X R5, R2, UR11, R3, 0x1, P0 ;  /* 0x0000000b02057c11 */ /* 0x000fc400080f0c03 */
[----:B------:R-:W-:-:S05]  /*1650*/  ISETP.GE.AND P0, PT, R7, UR4, PT ;  /* 0x0000000407007c0c */ /* 0x000fca000bf06270 */
[----:B0-----:R2:W-:Y:S04]  /*1660*/  @!P1 STG.E.128 desc[UR6][R4.64], R12 ;  /* 0x0000000c04009986 */ /* 0x0015e8000c101d06 */
[----:B-1----:R2:W-:Y:S04]  /*1670*/  @!P2 STG.E.128 desc[UR6][R4.64+0x40], R8 ;  /* 0x000040080400a986 */ /* 0x0025e8000c101d06 */
[----:B------:R-:W-:Y:S05]  /*1680*/  @P0 EXIT ;  /* 0x000000000000094d */ /* 0x000fea0003800000 */
[----:B---3--:R-:W-:Y:S01]  /*1690*/  STG.E.128 desc[UR6][R4.64+0x80], R16 ;  /* 0x0000801004007986 */ /* 0x008fe2000c101d06 */
[----:B------:R-:W-:Y:S05]  /*16a0*/  EXIT ;  /* 0x000000000000794d */ /* 0x000fea0003800000 */
.L_x_59:
        /* <DEDUP_REMOVED lines=13> */
.L_x_123:


//--------------------- .text._ZN7cutlass13device_kernelIN5flash32FlashAttnBwdPostprocessConvertdQIN4cute5tupleIJNS3_1CILi64EEENS5_ILi96EEEEEENS_10bfloat16_tEfNS_4arch4Sm80ELi256ENS3_8TiledMMAINS3_8MMA_AtomIJNS3_30SM80_16x8x16_F32BF16BF16F32_TNEEEENS3_6LayoutINS4_IJNS5_ILi2EEENS5_ILi4EEENS5_ILi1EEEEEENS4_IJSJ_SH_NS5_ILi0EEEEEEEENS4_IJNS5_ILi32EEESO_NS5_ILi16EEEEEEEELb0EEEEEvNT_6ParamsE --------------------------
	.section	.text._ZN7cutlass13device_kernelIN5flash32FlashAttnBwdPostprocessConvertdQIN4cute5tupleIJNS3_1CILi64EEENS5_ILi96EEEEEENS_10bfloat16_tEfNS_4arch4Sm80ELi256ENS3_8TiledMMAINS3_8MMA_AtomIJNS3_30SM80_16x8x16_F32BF16BF16F32_TNEEEENS3_6LayoutINS4_IJNS5_ILi2EEENS5_ILi4EEENS5_ILi1EEEEEENS4_IJSJ_SH_NS5_ILi0EEEEEEEENS4_IJNS5_ILi32EEESO_NS5_ILi16EEEEEEEELb0EEEEEvNT_6ParamsE,"ax",@progbits
	.align	128
.text._ZN7cutlass13device_kernelIN5flash32FlashAttnBwdPostprocessConvertdQIN4cute5tupleIJNS3_1CILi64EEENS5_ILi96EEEEEENS_10bfloat16_tEfNS_4arch4Sm80ELi256ENS3_8TiledMMAINS3_8MMA_AtomIJNS3_30SM80_16x8x16_F32BF16BF16F32_TNEEEENS3_6LayoutINS4_IJNS5_ILi2EEENS5_ILi4EEENS5_ILi1EEEEEENS4_IJSJ_SH_NS5_ILi0EEEEEEEENS4_IJNS5_ILi32EEESO_NS5_ILi16EEEEEEEELb0EEEEEvNT_6ParamsE:
        .type           _ZN7cutlass13device_kernelIN5flash32FlashAttnBwdPostprocessConvertdQIN4cute5tupleIJNS3_1CILi64EEENS5_ILi96EEEEEENS_10bfloat16_tEfNS_4arch4Sm80ELi256ENS3_8TiledMMAINS3_8MMA_AtomIJNS3_30SM80_16x8x16_F32BF16BF16F32_TNEEEENS3_6LayoutINS4_IJNS5_ILi2EEENS5_ILi4EEENS5_ILi1EEEEEENS4_IJSJ_SH_NS5_ILi0EEEEEEEENS4_IJNS5_ILi32EEESO_NS5_ILi16EEEEEEEELb0EEEEEvNT_6ParamsE,@function
        .size           _ZN7cutlass13device_kernelIN5flash32FlashAttnBwdPostprocessConvertdQIN4cute5tupleIJNS3_1CILi64EEENS5_ILi96EEEEEENS_10bfloat16_tEfNS_4arch4Sm80ELi256ENS3_8TiledMMAINS3_8MMA_AtomIJNS3_30SM80_16x8x16_F32BF16BF16F32_TNEEEENS3_6LayoutINS4_IJNS5_ILi2EEENS5_ILi4EEENS5_ILi1EEEEEENS4_IJSJ_SH_NS5_ILi0EEEEEEEENS4_IJNS5_ILi32EEESO_NS5_ILi16EEEEEEEELb0EEEEEvNT_6ParamsE,(.L_x_124 - _ZN7cutlass13device_kernelIN5flash32FlashAttnBwdPostprocessConvertdQIN4cute5tupleIJNS3_1CILi64EEENS5_ILi96EEEEEENS_10bfloat16_tEfNS_4arch4Sm80ELi256ENS3_8TiledMMAINS3_8MMA_AtomIJNS3_30SM80_16x8x16_F32BF16BF16F32_TNEEEENS3_6LayoutINS4_IJNS5_ILi2EEENS5_ILi4EEENS5_ILi1EEEEEENS4_IJSJ_SH_NS5_ILi0EEEEEEEENS4_IJNS5_ILi32EEESO_NS5_ILi16EEEEEEEELb0EEEEEvNT_6ParamsE)
        .other          _ZN7cutlass13device_kernelIN5flash32FlashAttnBwdPostprocessConvertdQIN4cute5tupleIJNS3_1CILi64EEENS5_ILi96EEEEEENS_10bfloat16_tEfNS_4arch4Sm80ELi256ENS3_8TiledMMAINS3_8MMA_AtomIJNS3_30SM80_16x8x16_F32BF16BF16F32_TNEEEENS3_6LayoutINS4_IJNS5_ILi2EEENS5_ILi4EEENS5_ILi1EEEEEENS4_IJSJ_SH_NS5_ILi0EEEEEEEENS4_IJNS5_ILi32EEESO_NS5_ILi16EEEEEEEELb0EEEEEvNT_6ParamsE,@"STO_CUDA_ENTRY STV_DEFAULT"
_ZN7cutlass13device_kernelIN5flash32FlashAttnBwdPostprocessConvertdQIN4cute5tupleIJNS3_1CILi64EEENS5_ILi96EEEEEENS_10bfloat16_tEfNS_4arch4Sm80ELi256ENS3_8TiledMMAINS3_8MMA_AtomIJNS3_30SM80_16x8x16_F32BF16BF16F32_TNEEEENS3_6LayoutINS4_IJNS5_ILi2EEENS5_ILi4EEENS5_ILi1EEEEEENS4_IJSJ_SH_NS5_ILi0EEEEEEEENS4_IJNS5_ILi32EEESO_NS5_ILi16EEEEEEEELb0EEEEEvNT_6ParamsE:
        /* <DEDUP_REMOVED lines=21> */
[----:B-1----:R-:W2:Y:S04]  /*0150*/  LDG.E R7, desc[UR6][R4.64] ;  /* 0x0000000604077981 */ /* 0x002ea8000c1e1900 */
[----:B-----5:R-:W2:Y:S02]  /*0160*/  LDG.E R34, desc[UR6][R4.64+0x4] ;  /* 0x0000040604227981 */ /* 0x020ea4000c1e1900 */
[----:B--2---:R-:W-:-:S07]  /*0170*/  IMAD.IADD R34, R34, 0x1, -R7 ;  /* 0x0000000122227824 */ /* 0x004fce00078e0a07 */
.L_x_60:
[----:B------:R-:W-:Y:S02]  /*0180*/  ISETP.NE.U32.AND P1, PT, RZ, UR4, PT ;  /* 0x00000004ff007c0c */ /* 0x000fe4000bf25070 */
[----:B-----5:R-:W-:Y:S02]  /*0190*/  ISETP.LE.AND P2, PT, R34, R31, PT ;  /* 0x0000001f2200720c */ /* 0x020fe40003f43270 */
[----:B------:R-:W-:-:S13]  /*01a0*/  ISETP.NE.AND.EX P1, PT, RZ, UR5, PT, P1 ;  /* 0x00000005ff007c0c */ /* 0x000fda000bf25310 */
[----:B------:R-:W-:Y:S05]  /*01b0*/  @P1 EXIT P2 ;  /* 0x000000000000194d */ /* 0x000fea0001000000 */
[----:B------:R-:W0:Y:S01]  /*01c0*/  S2R R29, SR_TID.X ;  /* 0x00000000001d7919 */ /* 0x000e220000002100 */
[----:B------:R-:W-:Y:S01]  /*01d0*/  @P0 IMAD R0, R11, 0x40, R28 ;  /* 0x000000400b000824 */ /* 0x000fe200078e021c */
[----:B------:R-:W2:Y:S01]  /*01e0*/  S2UR UR8, SR_CTAID.Y ;  /* 0x00000000000879c3 */ /* 0x000ea20000002600 */
[----:B------:R-:W-:Y:S01]  /*01f0*/  IMAD R9, R3, 0x1800, RZ ;  /* 0x0000180003097824 */ /* 0x000fe200078e02ff */
[----:B------:R-:W-:Y:S01]  /*0200*/  SHF.R.S32.HI R2, RZ, 0x1f, R11 ;  /* 0x0000001fff027819 */ /* 0x000fe2000001140b */
[----:B------:R-:W-:Y:S01]  /*0210*/  ULDC.64 UR4, c[0x0][0x230] ;  /* 0x00008c0000047ab9 */ /* 0x000fe20000000a00 */
[----:B-1----:R-:W-:Y:S02]  /*0220*/  @P0 SHF.R.S32.HI R5, RZ, 0x1f, R0 ;  /* 0x0000001fff050819 */ /* 0x002fe40000011400 */
[----:B------:R-:W-:Y:S02]  /*0230*/  SEL R2, R2, RZ, !P1 ;  /* 0x000000ff02027207 */ /* 0x000fe40004800000 */
[----:B------:R-:W1:Y:S01]  /*0240*/  LDC.64 R12, c[0x0][0x228] ;  /* 0x00008a00ff0c7b82 */ /* 0x000e620000000a00 */
[----:B------:R-:W-:-:S04]  /*0250*/  @P0 LEA.HI R5, R5, R0, RZ, 0x6 ;  /* 0x0000000005050211 */ /* 0x000fc800078f30ff */
[----:B------:R-:W-:-:S05]  /*0260*/  @P0 SHF.R.S32.HI R5, RZ, 0x6, R5 ;  /* 0x00000006ff050819 */ /* 0x000fca0000011405 */
[----:B------:R-:W-:Y:S01]  /*0270*/  @P0 IMAD R7, R5, 0x1800, RZ ;  /* 0x0000180005070824 */ /* 0x000fe200078e02ff */
[----:B------:R-:W-:-:S03]  /*0280*/  CS2R R4, SRZ ;  /* 0x0000000000047805 */ /* 0x000fc6000001ff00 */
[--C-:B------:R-:W-:Y:S01]  /*0290*/  @P0 IMAD.MOV.U32 R4, RZ, RZ, R7.reuse ;  /* 0x000000ffff040224 */ /* 0x100fe200078e0007 */
[----:B------:R-:W-:Y:S01]  /*02a0*/  @P0 SHF.R.S32.HI R5, RZ, 0x1f, R7 ;  /* 0x0000001fff050819 */ /* 0x000fe20000011407 */
[----:B--2---:R-:W-:Y:S01]  /*02b0*/  USHF.R.S32.HI UR9, URZ, 0x1f, UR8 ;  /* 0x0000001f3f097899 */ /* 0x004fe20008011408 */
[----:B------:R-:W-:Y:S01]  /*02c0*/  SHF.R.S32.HI R7, RZ, 0x1f, R9 ;  /* 0x0000001fff077819 */ /* 0x000fe20000011409 */
[----:B0-----:R-:W-:-:S04]  /*02d0*/  IMAD.SHL.U32 R30, R29, 0x4, RZ ;  /* 0x000000041d1e7824 */ /* 0x001fc800078e00ff */
[----:B-1----:R-:W-:Y:S01]  /*02e0*/  IMAD R6, R12, UR9, RZ ;  /* 0x000000090c067c24 */ /* 0x002fe2000f8e02ff */
[----:B------:R-:W-:Y:S01]  /*02f0*/  IADD3 R4, P2, P3, R4, R30, R9 ;  /* 0x0000001e04047210 */ /* 0x000fe20007b5e009 */
[----:B------:R-:W-:Y:S01]  /*0300*/  IMAD R9, R2, UR4, RZ ;  /* 0x0000000402097c24 */ /* 0x000fe2000f8e02ff */
[----:B------:R-:W-:-:S04]  /*0310*/  SHF.R.S32.HI R0, RZ, 0x1f, R30 ;  /* 0x0000001fff007819 */ /* 0x000fc8000001141e */
[----:B------:R-:W-:Y:S01]  /*0320*/  IADD3.X R5, R5, R0, R7, P2, P3 ;  /* 0x0000000005057210 */ /* 0x000fe200017e6407 */
[----:B------:R-:W-:Y:S01]  /*0330*/  IMAD R7, R13, UR8, R6 ;  /* 0x000000080d077c24 */ /* 0x000fe2000f8e0206 */
[----:B------:R-:W-:Y:S01]  /*0340*/  SEL R0, R11, RZ, !P1 ;  /* 0x000000ff0b007207 */ /* 0x000fe20004800000 */
[----:B------:R-:W-:-:S04]  /*0350*/  IMAD.WIDE.U32 R4, R12, UR8, R4 ;  /* 0x000000080c047c25 */ /* 0x000fc8000f8e0004 */
        /* <DEDUP_REMOVED lines=12> */
[----:B------:R0:W5:Y:S01]  /*0420*/  LDG.E.128 R24, desc[UR6][R36.64+0x5000] ;  /* 0x0050000624187981 */ /* 0x000162000c1e1d00 */
[----:B------:R-:W1:Y:S01]  /*0430*/  S2UR UR5, SR_CgaCtaId ;  /* 0x00000000000579c3 */ /* 0x000e620000008800 */
[----:B------:R-:W-:Y:S01]  /*0440*/  UMOV UR4, 0x400 ;  /* 0x0000040000047882 */ /* 0x000fe20000000000 */
[----:B------:R-:W-:-:S02]  /*0450*/  SHF.R.S32.HI R32, RZ, 0x1f, R29 ;  /* 0x0000001fff207819 */ /* 0x000fc4000001141d */
[----:B------:R-:W-:Y:S02]  /*0460*/  VIADDMNMX R31, R34, -R31, 0x40, PT ;  /* 0x00000040221f7446 */ /* 0x000fe4000380091f */
[CC--:B------:R-:W-:Y:S02]  /*0470*/  LEA.HI R38, R32.reuse, R29.reuse, RZ, 0x2 ;  /* 0x0000001d20267211 */ /* 0x0c0fe400078f10ff */
[CC--:B------:R-:W-:Y:S02]  /*0480*/  LEA.HI R39, R32.reuse, R29.reuse, RZ, 0x7 ;  /* 0x0000001d20277211 */ /* 0x0c0fe400078f38ff */
[--C-:B------:R-:W-:Y:S02]  /*0490*/  SHF.R.S32.HI R34, RZ, 0x2, R38.reuse ;  /* 0x00000002ff227819 */ /* 0x100fe40000011426 */
[----:B------:R-:W-:Y:S01]  /*04a0*/  SHF.R.S32.HI R33, RZ, 0x1f, R38 ;  /* 0x0000001fff217819 */ /* 0x000fe20000011426 */
[----:B------:R-:W-:Y:S01]  /*04b0*/  IMAD.SHL.U32 R39, R39, 0x8, RZ ;  /* 0x0000000827277824 */ /* 0x000fe200078e00ff */
[----:B0-----:R-:W-:-:S02]  /*04c0*/  LEA.HI R37, R32, R29, RZ, 0x5 ;  /* 0x0000001d20257211 */ /* 0x001fc400078f28ff */
[CC--:B------:R-:W-:Y:S02]  /*04d0*/  LEA.HI R36, R33.reuse, R34.reuse, RZ, 0x3 ;  /* 0x0000002221247211 */ /* 0x0c0fe400078f18ff */
[----:B------:R-:W-:Y:S02]  /*04e0*/  LOP3.LUT R38, R38, 0xfffffffc, RZ, 0xc0, !PT ;  /* 0xfffffffc26267812 */ /* 0x000fe400078ec0ff */
[----:B------:R-:W-:Y:S02]  /*04f0*/  ISETP.GE.AND P1, PT, R34, R31, PT ;  /* 0x0000001f2200720c */ /* 0x000fe40003f26270 */
[----:B------:R-:W-:Y:S01]  /*0500*/  LEA.HI R33, R33, R34, RZ, 0x2 ;  /* 0x0000002221217211 */ /* 0x000fe200078f10ff */
[----:B-1----:R-:W-:-:S03]  /*0510*/  ULEA UR4, UR5, UR4, 0x18 ;  /* 0x0000000405047291 */ /* 0x002fc6000f8ec03f */
[----:B------:R-:W-:Y:S01]  /*0520*/  LOP3.LUT R33, R33, 0xffffffc, RZ, 0xc0, !PT ;  /* 0x0ffffffc21217812 */ /* 0x000fe200078ec0ff */
[----:B------:R-:W-:Y:S02]  /*0530*/  ULDC UR5, c[0x0][0x268] ;  /* 0x00009a0000057ab9 */ /* 0x000fe40000000800 */
[----:B------:R-:W-:-:S05]  /*0540*/  LEA R35, R29, UR4, 0x4 ;  /* 0x000000041d237c11 */ /* 0x000fca000f8e20ff */
[----:B--2---:R0:W-:Y:S04]  /*0550*/  STS.128 [R35], R4 ;  /* 0x0000000423007388 */ /* 0x0041e80000000c00 */
[----:B---3--:R1:W-:Y:S04]  /*0560*/  STS.128 [R35+0x1000], R8 ;  /* 0x0010000823007388 */ /* 0x0083e80000000c00 */
[----:B----4-:R-:W-:Y:S04]  /*0570*/  STS.128 [R35+0x2000], R12 ;  /* 0x0020000c23007388 */ /* 0x010fe80000000c00 */
[----:B-----5:R-:W-:Y:S04]  /*0580*/  STS.128 [R35+0x3000], R16 ;  /* 0x0030001023007388 */ /* 0x020fe80000000c00 */
[----:B------:R-:W-:Y:S01]  /*0590*/  STS.128 [R35+0x4000], R20 ;  /* 0x0040001423007388 */ /* 0x000fe20000000c00 */
[----:B0-----:R-:W-:-:S02]  /*05a0*/  LOP3.LUT R5, R36, 0xfffffff8, RZ, 0xc0, !PT ;  /* 0xfffffff824057812 */ /* 0x001fc400078ec0ff */
[----:B------:R-:W-:Y:S01]  /*05b0*/  SHF.R.S32.HI R4, RZ, 0x5, R37 ;  /* 0x00000005ff047819 */ /* 0x000fe20000011425 */
[----:B------:R-:W-:Y:S01]  /*05c0*/  STS.128 [R35+0x5000], R24 ;  /* 0x0050001823007388 */ /* 0x000fe20000000c00 */
[----:B-1----:R-:W-:Y:S01]  /*05d0*/  LOP3.LUT R10, R39, 0x7ffffc00, RZ, 0xc0, !PT ;  /* 0x7ffffc00270a7812 */ /* 0x002fe200078ec0ff */
[----:B------:R-:W-:Y:S01]  /*05e0*/  IMAD.IADD R6, R34, 0x1, -R5 ;  /* 0x0000000122067824 */ /* 0x000fe200078e0a05 */
[----:B------:R-:W-:Y:S01]  /*05f0*/  LEA.HI R37, R37, R4, RZ, 0x1 ;  /* 0x0000000425257211 */ /* 0x000fe200078f08ff */
[----:B------:R-:W-:Y:S01]  /*0600*/  BAR.SYNC.DEFER_BLOCKING 0x0 ;  /* 0x0000000000007b1d */ /* 0x000fe20000010000 */
[----:B------:R-:W-:Y:S02]  /*0610*/  IMAD.IADD R5, R29, 0x1, -R38 ;  /* 0x000000011d057824 */ /* 0x000fe400078e0a26 */
[----:B------:R-:W-:Y:S02]  /*0620*/  SHF.R.S32.HI R7, RZ, 0x1f, R6 ;  /* 0x0000001fff077819 */ /* 0x000fe40000011406 */
[----:B------:R-:W-:Y:S01]  /*0630*/  LOP3.LUT R37, R37, 0xfffffe, RZ, 0xc0, !PT ;  /* 0x00fffffe25257812 */ /* 0x000fe200078ec0ff */
[----:B------:R-:W-:Y:S01]  /*0640*/  IMAD R10, R5, 0x2, R10 ;  /* 0x00000002050a7824 */ /* 0x000fe200078e020a */
[----:B------:R-:W-:-:S02]  /*0650*/  LEA.HI R8, R7, R6, RZ, 0x2 ;  /* 0x0000000607087211 */ /* 0x000fc400078f10ff */
[-C--:B------:R-:W-:Y:S01]  /*0660*/  LEA.HI R7, R32, R29.reuse, RZ, 0x6 ;  /* 0x0000001d20077211 */ /* 0x080fe200078f30ff */
[----:B------:R-:W-:Y:S01]  /*0670*/  IMAD.IADD R37, R4, 0x1, -R37 ;  /* 0x0000000104257824 */ /* 0x000fe200078e0a25 */
[C---:B------:R-:W-:Y:S01]  /*0680*/  LOP3.LUT R9, R8.reuse, 0x7fffffc, RZ, 0xc0, !PT ;  /* 0x07fffffc08097812 */ /* 0x040fe200078ec0ff */
[----:B------:R-:W-:Y:S01]  /*0690*/  IMAD.SHL.U32 R8, R8, 0x10, RZ ;  /* 0x0000001008087824 */ /* 0x000fe200078e00ff */
[----:B------:R-:W-:Y:S01]  /*06a0*/  SHF.R.U32.HI R39, RZ, 0x3, R7 ;  /* 0x00000003ff277819 */ /* 0x000fe20000011607 */
[----:B------:R-:W-:Y:S01]  /*06b0*/  IMAD R37, R37, 0x100, R10 ;  /* 0x0000010025257824 */ /* 0x000fe200078e020a */
[----:B------:R-:W-:Y:S01]  /*06c0*/  LEA.HI R29, R32, R29, RZ, 0x4 ;  /* 0x0000001d201d7211 */ /* 0x000fe200078f20ff */
[----:B------:R-:W-:Y:S01]  /*06d0*/  IMAD.IADD R40, R6, 0x1, -R9 ;  /* 0x0000000106287824 */ /* 0x000fe200078e0a09 */
[----:B------:R-:W-:-:S03]  /*06e0*/  LOP3.LUT R38, R8, 0x40, RZ, 0xc0, !PT ;  /* 0x0000004008267812 */ /* 0x000fc600078ec0ff */
[----:B------:R-:W-:Y:S01]  /*06f0*/  IMAD R41, R40, 0x10, R37 ;  /* 0x0000001028297824 */ /* 0x000fe200078e0225 */
[----:B------:R-:W-:Y:S01]  /*0700*/  LOP3.LUT R39, R38, 0x8, R39, 0xf8, !PT ;  /* 0x0000000826277812 */ /* 0x000fe200078ef827 */
[----:B------:R-:W-:Y:S01]  /*0710*/  IMAD.SHL.U32 R29, R29, 0x4, RZ ;  /* 0x000000041d1d7824 */ /* 0x000fe200078e00ff */
[----:B------:R-:W-:Y:S01]  /*0720*/  SHF.R.U32.HI R38, RZ, 0x3, R38 ;  /* 0x00000003ff267819 */ /* 0x000fe20000011626 */
[----:B------:R-:W0:Y:S03]  /*0730*/  LDS R27, [R30+UR4+0x800] ;  /* 0x000800041e1b7984 */ /* 0x000e260008000800 */
[----:B------:R-:W-:Y:S01]  /*0740*/  LOP3.LUT R38, R39, R38, RZ, 0x3c, !PT ;  /* 0x0000002627267212 */ /* 0x000fe200078e3cff */
[----:B------:R-:W1:Y:S04]  /*0750*/  LDS R26, [R30+UR4+0xc00] ;  /* 0x000c00041e1a7984 */ /* 0x000e680008000800 */
[----:B------:R-:W-:Y:S04]  /*0760*/  LDS R25, [R30+UR4+0x1000] ;  /* 0x001000041e197984 */ /* 0x000fe80008000800 */
[----:B------:R-:W2:Y:S04]  /*0770*/  LDS R24, [R30+UR4+0x1400] ;  /* 0x001400041e187984 */ /* 0x000ea80008000800 */
[----:B------:R-:W3:Y:S04]  /*0780*/  LDS R15, [R30+UR4+0x3000] ;  /* 0x003000041e0f7984 */ /* 0x000ee80008000800 */
[----:B------:R-:W4:Y:S04]  /*0790*/  LDS R20, [R30+UR4+0x3400] ;  /* 0x003400041e147984 */ /* 0x000f280008000800 */
[----:B------:R-:W5:Y:S04]  /*07a0*/  LDS R17, [R30+UR4+0x1800] ;  /* 0x001800041e117984 */ /* 0x000f680008000800 */
[----:B------:R-:W-:Y:S04]  /*07b0*/  LDS R23, [R30+UR4+0x1c00] ;  /* 0x001c00041e177984 */ /* 0x000fe80008000800 */
[----:B------:R-:W5:Y:S04]  /*07c0*/  LDS R36, [R30+UR4] ;  /* 0x000000041e247984 */ /* 0x000f680008000800 */
[----:B------:R-:W5:Y:S04]  /*07d0*/  LDS R35, [R30+UR4+0x400] ;  /* 0x000400041e237984 */ /* 0x000f680008000800 */
[----:B------:R-:W-:Y:S01]  /*07e0*/  LDS R13, [R30+UR4+0x2000] ;  /* 0x002000041e0d7984 */ /* 0x000fe20008000800 */
[----:B0-----:R-:W-:-:S03]  /*07f0*/  FMUL.FTZ R27, R27, UR5 ;  /* 0x000000051b1b7c20 */ /* 0x001fc60008410000 */
[----:B------:R-:W0:Y:S01]  /*0800*/  LDS R22, [R30+UR4+0x2400] ;  /* 0x002400041e167984 */ /* 0x000e220008000800 */
[----:B-1----:R-:W-:-:S03]  /*0810*/  FMUL.FTZ R26, R26, UR5 ;  /* 0x000000051a1a7c20 */ /* 0x002fc60008410000 */
[----:B------:R-:W1:Y:S02]  /*0820*/  LDS R16, [R30+UR4+0x2800] ;  /* 0x002800041e107984 */ /* 0x000e640008000800 */
[----:B------:R-:W-:Y:S02]  /*0830*/  F2FP.BF16.F32.PACK_AB R26, R26, R27 ;  /* 0x0000001b1a1a723e */ /* 0x000fe400000010ff */
[----:B------:R-:W1:Y:S01]  /*0840*/  LDS R21, [R30+UR4+0x2c00] ;  /* 0x002c00041e157984 */ /* 0x000e620008000800 */
[----:B--2---:R-:W-:Y:S01]  /*0850*/  FMUL.FTZ R37, R24, UR5 ;  /* 0x0000000518257c20 */ /* 0x004fe20008410000 */
[----:B------:R-:W-:Y:S02]  /*0860*/  IMAD.IADD R24, R38, 0x1, R41 ;  /* 0x0000000126187824 */ /* 0x000fe400078e0229 */
[----:B------:R-:W2:Y:S01]  /*0870*/  LDS R14, [R30+UR4+0x3800] ;  /* 0x003800041e0e7984 */ /* 0x000ea20008000800 */
[----:B---3--:R-:W-:-:S03]  /*0880*/  FMUL.FTZ R15, R15, UR5 ;  /* 0x000000050f0f7c20 */ /* 0x008fc60008410000 */
[----:B------:R-:W3:Y:S01]  /*0890*/  LDS R19, [R30+UR4+0x3c00] ;  /* 0x003c00041e137984 */ /* 0x000ee20008000800 */
[----:B----4-:R-:W-:-:S03]  /*08a0*/  FMUL.FTZ R20, R20, UR5 ;  /* 0x0000000514147c20 */ /* 0x010fc60008410000 */
[----:B------:R-:W4:Y:S01]  /*08b0*/  LDS R9, [R30+UR4+0x4000] ;  /* 0x004000041e097984 */ /* 0x000f220008000800 */
[----:B-----5:R-:W-:Y:S01]  /*08c0*/  FMUL.FTZ R17, R17, UR5 ;  /* 0x0000000511117c20 */ /* 0x020fe20008410000 */
[----:B------:R-:W-:Y:S02]  /*08d0*/  F2FP.BF16.F32.PACK_AB R20, R20, R15 ;  /* 0x0000000f1414723e */ /* 0x000fe400000010ff */
[----:B------:R-:W5:Y:S04]  /*08e0*/  LDS R12, [R30+UR4+0x4400] ;  /* 0x004400041e0c7984 */ /* 0x000f680008000800 */
[----:B------:R-:W5:Y:S01]  /*08f0*/  LDS R6, [R30+UR4+0x4800] ;  /* 0x004800041e067984 */ /* 0x000f620008000800 */
[----:B------:R-:W-:-:S03]  /*0900*/  FMUL.FTZ R36, R36, UR5 ;  /* 0x0000000524247c20 */ /* 0x000fc60008410000 */
[----:B------:R-:W5:Y:S01]  /*0910*/  LDS R11, [R30+UR4+0x4c00] ;  /* 0x004c00041e0b7984 */ /* 0x000f620008000800 */
[----:B------:R-:W-:-:S03]  /*0920*/  FMUL.FTZ R35, R35, UR5 ;  /* 0x0000000523237c20 */ /* 0x000fc60008410000 */
[----:B------:R-:W5:Y:S04]  /*0930*/  LDS R8, [R30+UR4+0x5000] ;  /* 0x005000041e087984 */ /* 0x000f680008000800 */
[----:B------:R-:W5:Y:S01]  /*0940*/  LDS R10, [R30+UR4+0x5400] ;  /* 0x005400041e0a7984 */ /* 0x000f620008000800 */
[----:B0-----:R-:W-:-:S03]  /*0950*/  FMUL.FTZ R22, R22, UR5 ;  /* 0x0000000516167c20 */ /* 0x001fc60008410000 */
[----:B------:R-:W0:Y:S01]  /*0960*/  LDS R7, [R30+UR4+0x5800] ;  /* 0x005800041e077984 */ /* 0x000e220008000800 */
[----:B-1----:R-:W-:-:S03]  /*0970*/  FMUL.FTZ R16, R16, UR5 ;  /* 0x0000000510107c20 */ /* 0x002fc60008410000 */
[----:B------:R1:W0:Y:S01]  /*0980*/  LDS R18, [R30+UR4+0x5c00] ;  /* 0x005c00041e127984 */ /* 0x0002220008000800 */
[----:B------:R-:W-:Y:S01]  /*0990*/  FMUL.FTZ R21, R21, UR5 ;  /* 0x0000000515157c20 */ /* 0x000fe20008410000 */
[----:B--2---:R-:W-:-:S04]  /*09a0*/  FMUL.FTZ R14, R14, UR5 ;  /* 0x000000050e0e7c20 */ /* 0x004fc80008410000 */
[----:B------:R-:W-:Y:S01]  /*09b0*/  F2FP.BF16.F32.PACK_AB R16, R21, R16 ;  /* 0x000000101510723e */ /* 0x000fe200000010ff */
[----:B-1----:R-:W-:Y:S01]  /*09c0*/  FMUL.FTZ R30, R25, UR5 ;  /* 0x00000005191e7c20 */ /* 0x002fe20008410000 */
[----:B---3--:R-:W-:Y:S01]  /*09d0*/  FMUL.FTZ R19, R19, UR5 ;  /* 0x0000000513137c20 */ /* 0x008fe20008410000 */
[----:B------:R-:W-:Y:S01]  /*09e0*/  F2FP.BF16.F32.PACK_AB R25, R35, R36 ;  /* 0x000000242319723e */ /* 0x000fe200000010ff */
[----:B----4-:R-:W-:Y:S02]  /*09f0*/  FMUL.FTZ R9, R9, UR5 ;  /* 0x0000000509097c20 */ /* 0x010fe40008410000 */
[----:B------:R-:W-:Y:S01]  /*0a00*/  F2FP.BF16.F32.PACK_AB R27, R37, R30 ;  /* 0x0000001e251b723e */ /* 0x000fe200000010ff */
[----:B------:R-:W-:Y:S01]  /*0a10*/  FMUL.FTZ R30, R23, UR5 ;  /* 0x00000005171e7c20 */ /* 0x000fe20008410000 */
[----:B------:R-:W-:Y:S01]  /*0a20*/  FMUL.FTZ R23, R13, UR5 ;  /* 0x000000050d177c20 */ /* 0x000fe20008410000 */
[----:B-----5:R-:W-:Y:S01]  /*0a30*/  FMUL.FTZ R12, R12, UR5 ;  /* 0x000000050c0c7c20 */ /* 0x020fe20008410000 */
[----:B------:R-:W-:-:S02]  /*0a40*/  F2FP.BF16.F32.PACK_AB R14, R19, R14 ;  /* 0x0000000e130e723e */ /* 0x000fc400000010ff */
[----:B------:R-:W-:Y:S01]  /*0a50*/  F2FP.BF16.F32.PACK_AB R13, R30, R17 ;  /* 0x000000111e0d723e */ /* 0x000fe200000010ff */
[----:B------:R-:W-:Y:S01]  /*0a60*/  FMUL.FTZ R6, R6, UR5 ;  /* 0x0000000506067c20 */ /* 0x000fe20008410000 */
[----:B------:R-:W-:Y:S02]  /*0a70*/  F2FP.BF16.F32.PACK_AB R22, R22, R23 ;  /* 0x000000171616723e */ /* 0x000fe400000010ff */
[----:B------:R-:W-:Y:S01]  /*0a80*/  LEA R17, R24, UR4, 0x1 ;  /* 0x0000000418117c11 */ /* 0x000fe2000f8e08ff */
[----:B------:R-:W-:Y:S01]  /*0a90*/  FMUL.FTZ R11, R11, UR5 ;  /* 0x000000050b0b7c20 */ /* 0x000fe20008410000 */
[----:B------:R-:W-:Y:S01]  /*0aa0*/  F2FP.BF16.F32.PACK_AB R9, R12, R9 ;  /* 0x000000090c09723e */ /* 0x000fe200000010ff */
[----:B------:R-:W-:-:S03]  /*0ab0*/  FMUL.FTZ R8, R8, UR5 ;  /* 0x0000000508087c20 */ /* 0x000fc60008410000 */
[----:B------:R-:W-:Y:S01]  /*0ac0*/  F2FP.BF16.F32.PACK_AB R6, R11, R6 ;  /* 0x000000060b06723e */ /* 0x000fe200000010ff */
[----:B------:R1:W-:Y:S01]  /*0ad0*/  STS [R17+0x6000], R25 ;  /* 0x0060001911007388 */ /* 0x0003e20000000800 */
[----:B------:R-:W-:-:S03]  /*0ae0*/  FMUL.FTZ R15, R10, UR5 ;  /* 0x000000050a0f7c20 */ /* 0x000fc60008410000 */
[----:B------:R1:W-:Y:S01]  /*0af0*/  STS [R17+0x6100], R26 ;  /* 0x0061001a11007388 */ /* 0x0003e20000000800 */
[----:B0-----:R-:W-:Y:S01]  /*0b00*/  FMUL.FTZ R7, R7, UR5 ;  /* 0x0000000507077c20 */ /* 0x001fe20008410000 */
[----:B------:R-:W-:Y:S02]  /*0b10*/  F2FP.BF16.F32.PACK_AB R8, R15, R8 ;  /* 0x000000080f08723e */ /* 0x000fe400000010ff */
[----:B------:R1:W-:Y:S01]  /*0b20*/  STS [R17+0x6400], R27 ;  /* 0x0064001b11007388 */ /* 0x0003e20000000800 */
[----:B------:R-:W-:-:S03]  /*0b30*/  FMUL.FTZ R18, R18, UR5 ;  /* 0x0000000512127c20 */ /* 0x000fc60008410000 */
[----:B------:R1:W-:Y:S02]  /*0b40*/  STS [R17+0x6500], R13 ;  /* 0x0065000d11007388 */ /* 0x0003e40000000800 */
[----:B------:R-:W-:Y:S02]  /*0b50*/  F2FP.BF16.F32.PACK_AB R7, R18, R7 ;  /* 0x000000071207723e */ /* 0x000fe400000010ff */
        /* <DEDUP_REMOVED lines=9> */
[----:B------:R-:W-:Y:S05]  /*0bf0*/  @P1 EXIT ;  /* 0x000000000000194d */ /* 0x000fea0003800000 */
[----:B-1----:R-:W0:Y:S01]  /*0c00*/  LDC.64 R6, c[0x0][0x258] ;  /* 0x00009600ff067b82 */ /* 0x002e220000000a00 */
[----:B------:R-:W-:Y:S01]  /*0c10*/  LEA.HI R8, R5, R5, RZ, 0x1 ;  /* 0x0000000505087211 */ /* 0x000fe200078f08ff */
[----:B------:R-:W-:Y:S01]  /*0c20*/  IMAD.IADD R33, R34, 0x1, -R33 ;  /* 0x0000000122217824 */ /* 0x000fe200078e0a21 */
[----:B------:R-:W-:Y:S01]  /*0c30*/  LOP3.LUT R29, R29, 0x40, RZ, 0xc0, !PT ;  /* 0x000000401d1d7812 */ /* 0x000fe200078ec0ff */
[----:B------:R-:W-:Y:S01]  /*0c40*/  IMAD.SHL.U32 R12, R5, 0x8, RZ ;  /* 0x00000008050c7824 */ /* 0x000fe200078e00ff */
[----:B------:R-:W-:Y:S01]  /*0c50*/  ULDC UR5, c[0x0][0x244] ;  /* 0x0000910000057ab9 */ /* 0x000fe20000000800 */
[----:B------:R-:W-:Y:S01]  /*0c60*/  IMAD.SHL.U32 R8, R8, 0x200, RZ ;  /* 0x0000020008087824 */ /* 0x000fe200078e00ff */
[----:B------:R-:W-:Y:S01]  /*0c70*/  CS2R R14, SRZ ;  /* 0x00000000000e7805 */ /* 0x000fe2000001ff00 */
[----:B------:R-:W-:Y:S01]  /*0c80*/  IMAD R33, R4, 0x8, R33 ;  /* 0x0000000804217824 */ /* 0x000fe200078e0221 */
[----:B------:R-:W-:Y:S01]  /*0c90*/  SHF.R.U32.HI R4, RZ, 0x3, R29 ;  /* 0x00000003ff047819 */ /* 0x000fe2000001161d */
[----:B------:R-:W-:Y:S01]  /*0ca0*/  @P0 IMAD.MOV.U32 R14, RZ, RZ, R28 ;  /* 0x000000ffff0e0224 */ /* 0x000fe200078e001c */
[----:B------:R-:W-:Y:S01]  /*0cb0*/  LOP3.LUT R29, R29, 0x8, R12, 0xf8, !PT ;  /* 0x000000081d1d7812 */ /* 0x000fe200078ef80c */
[----:B------:R-:W-:Y:S01]  /*0cc0*/  ULDC.64 UR10, c[0x0][0x260] ;  /* 0x00009800000a7ab9 */ /* 0x000fe20000000a00 */
[----:B------:R-:W-:-:S02]  /*0cd0*/  LOP3.LUT R8, R8, 0xfffffc00, RZ, 0xc0, !PT ;  /* 0xfffffc0008087812 */ /* 0x000fc400078ec0ff */
[----:B------:R-:W-:Y:S02]  /*0ce0*/  LOP3.LUT R29, R29, R4, RZ, 0x3c, !PT ;  /* 0x000000041d1d7212 */ /* 0x000fe400078e3cff */
[----:B------:R-:W-:Y:S01]  /*0cf0*/  ISETP.GE.AND P1, PT, R12, UR5, PT ;  /* 0x000000050c007c0c */ /* 0x000fe2000bf26270 */
[----:B------:R-:W-:Y:S01]  /*0d00*/  IMAD.U32 R8, R33, 0x10, R8 ;  /* 0x0000001021087824 */ /* 0x000fe200078e0008 */
[----:B------:R-:W-:Y:S02]  /*0d10*/  SHF.R.S32.HI R13, RZ, 0x1f, R12 ;  /* 0x0000001fff0d7819 */ /* 0x000fe4000001140c */
[----:B------:R-:W-:Y:S01]  /*0d20*/  @P0 SHF.R.S32.HI R15, RZ, 0x1f, R28 ;  /* 0x0000001fff0f0819 */ /* 0x000fe2000001141c */
[----:B------:R-:W-:Y:S01]  /*0d30*/  IMAD.IADD R8, R8, 0x1, R29 ;  /* 0x0000000108087824 */ /* 0x000fe200078e021d */
[----:B------:R-:W-:Y:S01]  /*0d40*/  IADD3 R14, P0, R34, R14, RZ ;  /* 0x0000000e220e7210 */ /* 0x000fe20007f1e0ff */
[C---:B0-----:R-:W-:Y:S02]  /*0d50*/  IMAD R4, R6.reuse, UR9, RZ ;  /* 0x0000000906047c24 */ /* 0x041fe4000f8e02ff */
[----:B------:R-:W-:Y:S01]  /*0d60*/  IMAD.WIDE.U32 R16, R6, UR8, R12 ;  /* 0x0000000806107c25 */ /* 0x000fe2000f8e000c */
[----:B------:R-:W-:-:S02]  /*0d70*/  LEA R18, R8, UR4, 0x1 ;  /* 0x0000000408127c11 */ /* 0x000fc4000f8e08ff */
[----:B------:R-:W-:Y:S01]  /*0d80*/  LEA.HI.X.SX32 R15, R34, R15, 0x1, P0 ;  /* 0x0000000f220f7211 */ /* 0x000fe200000f0eff */
[----:B------:R-:W-:Y:S02]  /*0d90*/  IMAD R13, R7, UR8, R4 ;  /* 0x00000008070d7c24 */ /* 0x000fe4000f8e0204 */
[----:B------:R-:W-:Y:S02]  /*0da0*/  LDS.128 R4, [R18+0x7000] ;  /* 0x0070000012047984 */ /* 0x000fe40000000c00 */
[----:B------:R-:W-:Y:S02]  /*0db0*/  IMAD.IADD R17, R17, 0x1, R13 ;  /* 0x0000000111117824 */ /* 0x000fe400078e020d */
[----:B------:R-:W0:Y:S01]  /*0dc0*/  @!P1 LDS.128 R8, [R18+0x6000] ;  /* 0x0060000012089984 */ /* 0x000e220000000c00 */
[----:B------:R-:W-:Y:S02]  /*0dd0*/  IMAD R13, R2, UR10, RZ ;  /* 0x0000000a020d7c24 */ /* 0x000fe4000f8e02ff */
[----:B------:R-:W-:-:S04]  /*0de0*/  IMAD.WIDE R2, R3, 0x40, R14 ;  /* 0x0000004003027825 */ /* 0x000fc800078e020e */
[C---:B------:R-:W-:Y:S02]  /*0df0*/  IMAD R13, R0.reuse, UR11, R13 ;  /* 0x0000000b000d7c24 */ /* 0x040fe4000f8e020d */
[----:B------:R-:W-:Y:S01]  /*0e00*/  IMAD.WIDE.U32 R16, R0, UR10, R16 ;  /* 0x0000000a00107c25 */ /* 0x000fe2000f8e0010 */
[----:B------:R-:W-:-:S03]  /*0e10*/  ULDC.64 UR10, c[0x0][0x250] ;  /* 0x00009400000a7ab9 */ /* 0x000fc60000000a00 */
[----:B------:R-:W-:Y:S02]  /*0e20*/  IMAD R3, R3, UR10, RZ ;  /* 0x0000000a03037c24 */ /* 0x000fe4000f8e02ff */
[----:B------:R-:W-:Y:S02]  /*0e30*/  IMAD.IADD R17, R17, 0x1, R13 ;  /* 0x0000000111117824 */ /* 0x000fe400078e020d */
[C---:B------:R-:W-:Y:S02]  /*0e40*/  IMAD R13, R2.reuse, UR11, R3 ;  /* 0x0000000b020d7c24 */ /* 0x040fe4000f8e0203 */
[----:B------:R-:W-:Y:S01]  /*0e50*/  IMAD.WIDE.U32 R2, R2, UR10, R16 ;  /* 0x0000000a02027c25 */ /* 0x000fe2000f8e0010 */
[----:B------:R-:W-:-:S03]  /*0e60*/  ULDC.64 UR10, c[0x0][0x238] ;  /* 0x00008e00000a7ab9 */ /* 0x000fc60000000a00 */
[----:B------:R-:W-:Y:S01]  /*0e70*/  VIADD R0, R12, 0x20 ;  /* 0x000000200c007836 */ /* 0x000fe20000000000 */
[----:B------:R-:W-:Y:S01]  /*0e80*/  LEA R14, P2, R2, UR10, 0x1 ;  /* 0x0000000a020e7c11 */ /* 0x000fe2000f8408ff */
[----:B------:R-:W-:Y:S02]  /*0e90*/  IMAD.IADD R3, R3, 0x1, R13 ;  /* 0x0000000103037824 */ /* 0x000fe400078e020d */
[----:B------:R-:W-:Y:S01]  /*0ea0*/  VIADD R12, R12, 0x40 ;  /* 0x000000400c0c7836 */ /* 0x000fe20000000000 */
[----:B------:R-:W-:Y:S02]  /*0eb0*/  ISETP.GE.AND P0, PT, R0, UR5, PT ;  /* 0x0000000500007c0c */ /* 0x000fe4000bf06270 */
[----:B------:R-:W-:Y:S02]  /*0ec0*/  LEA.HI.X R15, R2, UR11, R3, 0x1, P2 ;  /* 0x0000000b020f7c11 */ /* 0x000fe400090f0c03 */
[----:B------:R-:W-:-:S03]  /*0ed0*/  ISETP.GE.AND P2, PT, R12, UR5, PT ;  /* 0x000000050c007c0c */ /* 0x000fc6000bf46270 */
[----:B0-----:R0:W-:Y:S06]  /*0ee0*/  @!P1 STG.E.128 desc[UR6][R14.64], R8 ;  /* 0x000000080e009986 */ /* 0x0011ec000c101d06 */
[----:B------:R0:W-:Y:S04]  /*0ef0*/  @!P0 STG.E.128 desc[UR6][R14.64+0x40], R4 ;  /* 0x000040040e008986 */ /* 0x0001e8000c101d06 */
[----:B------:R-:W-:Y:S05]  /*0f00*/  @P2 EXIT ;  /* 0x000000000000294d */ /* 0x000fea0003800000 */
[----:B0-----:R-:W0:Y:S04]  /*0f10*/  LDS.128 R4, [R18+0x8000] ;  /* 0x0080000012047984 */ /* 0x001e280000000c00 */
[----:B0-----:R-:W-:Y:S01]  /*0f20*/  STG.E.128 desc[UR6][R14.64+0x80], R4 ;  /* 0x000080040e007986 */ /* 0x001fe2000c101d06 */
[----:B------:R-:W-:Y:S05]  /*0f30*/  EXIT ;  /* 0x000000000000794d */ /* 0x000fea0003800000 */
.L_x_61:
        /* <DEDUP_REMOVED lines=12> */
.L_x_124:


//--------------------- .text._ZN7cutlass13device_kernelIN5flash19enable_sm80_to_sm89INS1_16FlashAttnBwdSm80INS1_25CollectiveMainloopBwdSm80ILi2ELi2EN4cute5tupleIJNS5_1CILi64EEENS7_ILi128EEENS7_ILi96EEEEEENS_10bfloat16_tEfNS_4arch4Sm80ELb1ELb0ELb1ELb1ELb1ELb0ELb0ELb0ELi2ELi2ELi4ELi2ELb0EEENS1_24CollectiveEpilogueBwdGQAISB_fSE_Li256ELb1ELb1EEENS1_25SingleTileBwdLPTSchedulerILb1ELi128ELb1EEEEEEEEEvNT_6ParamsE --------------------------
	.section	.text._ZN7cutlass13device_kernelIN5flash19enable_sm80_to_sm89INS1_16FlashAttnBwdSm80INS1_25CollectiveMainloopBwdSm80ILi2ELi2EN4cute5tupleIJNS5_1CILi64EEENS7_ILi128EEENS7_ILi96EEEEEENS_10bfloat16_tEfNS_4arch4Sm80ELb1ELb0ELb1ELb1ELb1ELb0ELb0ELb0ELi2ELi2ELi4ELi2ELb0EEENS1_24CollectiveEpilogueBwdGQAISB_fSE_Li256ELb1ELb1EEENS1_25SingleTileBwdLPTSchedulerILb1ELi128ELb1EEEEEEEEEvNT_6ParamsE,"ax",@progbits
	.align	128
.text._ZN7cutlass13device_kernelIN5flash19enable_sm80_to_sm89INS1_16FlashAttnBwdSm80INS1_25CollectiveMainloopBwdSm80ILi2ELi2EN4cute5tupleIJNS5_1CILi64EEENS7_ILi128EEENS7_ILi96EEEEEENS_10bfloat16_tEfNS_4arch4Sm80ELb1ELb0ELb1ELb1ELb1ELb0ELb0ELb0ELi2ELi2ELi4ELi2ELb0EEENS1_24CollectiveEpilogueBwdGQAISB_fSE_Li256ELb1ELb1EEENS1_25SingleTileBwdLPTSchedulerILb1ELi128ELb1EEEEEEEEEvNT_6ParamsE:
        .type           _ZN7cutlass13device_kernelIN5flash19enable_sm80_to_sm89INS1_16FlashAttnBwdSm80INS1_25CollectiveMainloopBwdSm80ILi2ELi2EN4cute5tupleIJNS5_1CILi64EEENS7_ILi128EEENS7_ILi96EEEEEENS_10bfloat16_tEfNS_4arch4Sm80ELb1ELb0ELb1ELb1ELb1ELb0ELb0ELb0ELi2ELi2ELi4ELi2ELb0EEENS1_24CollectiveEpilogueBwdGQAISB_fSE_Li256ELb1ELb1EEENS1_25SingleTileBwdLPTSchedulerILb1ELi128ELb1EEEEEEEEEvNT_6ParamsE,@function
        .size           _ZN7cutlass13device_kernelIN5flash19enable_sm80_to_sm89INS1_16FlashAttnBwdSm80INS1_25CollectiveMainloopBwdSm80ILi2ELi2EN4cute5tupleIJNS5_1CILi64EEENS7_ILi128EEENS7_ILi96EEEEEENS_10bfloat16_tEfNS_4arch4Sm80ELb1ELb0ELb1ELb1ELb1ELb0ELb0ELb0ELi2ELi2ELi4ELi2ELb0EEENS1_24CollectiveEpilogueBwdGQAISB_fSE_Li256ELb1ELb1EEENS1_25SingleTileBwdLPTSchedulerILb1ELi128ELb1EEEEEEEEEvNT_6ParamsE,(.L_x_125 - _ZN7cutlass13device_kernelIN5flash19enable_sm80_to_sm89INS1_16FlashAttnBwdSm80INS1_25CollectiveMainloopBwdSm80ILi2ELi2EN4cute5tupleIJNS5_1CILi64EEENS7_ILi128EEENS7_ILi96EEEEEENS_10bfloat16_tEfNS_4arch4Sm80ELb1ELb0ELb1ELb1ELb1ELb0ELb0ELb0ELi2ELi2ELi4ELi2ELb0EEENS1_24CollectiveEpilogueBwdGQAISB_fSE_Li256ELb1ELb1EEENS1_25SingleTileBwdLPTSchedulerILb1ELi128ELb1EEEEEEEEEvNT_6ParamsE)
        .other          _ZN7cutlass13device_kernelIN5flash19enable_sm80_to_sm89INS1_16FlashAttnBwdSm80INS1_25CollectiveMainloopBwdSm80ILi2ELi2EN4cute5tupleIJNS5_1CILi64EEENS7_ILi128EEENS7_ILi96EEEEEENS_10bfloat16_tEfNS_4arch4Sm80ELb1ELb0ELb1ELb1ELb1ELb0ELb0ELb0ELi2ELi2ELi4ELi2ELb0EEENS1_24CollectiveEpilogueBwdGQAISB_fSE_Li256ELb1ELb1EEENS1_25SingleTileBwdLPTSchedulerILb1ELi128ELb1EEEEEEEEEvNT_6ParamsE,@"STO_CUDA_ENTRY STV_DEFAULT"
_ZN7cutlass13device_kernelIN5flash19enable_sm80_to_sm89INS1_16FlashAttnBwdSm80INS1_25CollectiveMainloopBwdSm80ILi2ELi2EN4cute5tupleIJNS5_1CILi64EEENS7_ILi128EEENS7_ILi96EEEEEENS_10bfloat16_tEfNS_4arch4Sm80ELb1ELb0ELb1ELb1ELb1ELb0ELb0ELb0ELi2ELi2ELi4ELi2ELb0EEENS1_24CollectiveEpilogueBwdGQAISB_fSE_Li256ELb1ELb1EEENS1_25SingleTileBwdLPTSchedulerILb1ELi128ELb1EEEEEEEEEvNT_6ParamsE:
[----:B------:R-:W-:Y:S01]  /*0000*/  LDC R1, c[0x0][0x28] ;  /* 0x00000a00ff017b82 */ /* 0x000fe20000000800 */
[----:B------:R-:W-:Y:S05]  /*0010*/  EXIT ;  /* 0x000000000000794d */ /* 0x000fea0003800000 */
.L_x_62:
        /* <DEDUP_REMOVED lines=14> */
.L_x_125:


//--------------------- .text._ZN7cutlass13device_kernelIN5flash22FlashAttnBwdPreprocessIN4cute5tupleIJNS3_1CILi64EEENS5_ILi96EEEEEENS_10bfloat16_tEfNS_4arch4Sm80ELb1ELb1EEEEEvNT_6ParamsE --------------------------
	.section	.text._ZN7cutlass13device_kernelIN5flash22FlashAttnBwdPreprocessIN4cute5tupleIJNS3_1CILi64EEENS5_ILi96EEEEEENS_10bfloat16_tEfNS_4arch4Sm80ELb1ELb1EEEEEvNT_6ParamsE,"ax",@progbits
	.align	128
.text._ZN7cutlass13device_kernelIN5flash22FlashAttnBwdPreprocessIN4cute5tupleIJNS3_1CILi64EEENS5_ILi96EEEEEENS_10bfloat16_tEfNS_4arch4Sm80ELb1ELb1EEEEEvNT_6ParamsE:
        .type           _ZN7cutlass13device_kernelIN5flash22FlashAttnBwdPreprocessIN4cute5tupleIJNS3_1CILi64EEENS5_ILi96EEEEEENS_10bfloat16_tEfNS_4arch4Sm80ELb1ELb1EEEEEvNT_6ParamsE,@function
        .size           _ZN7cutlass13device_kernelIN5flash22FlashAttnBwdPreprocessIN4cute5tupleIJNS3_1CILi64EEENS5_ILi96EEEEEENS_10bfloat16_tEfNS_4arch4Sm80ELb1ELb1EEEEEvNT_6ParamsE,(.L_x_126 - _ZN7cutlass13device_kernelIN5flash22FlashAttnBwdPreprocessIN4cute5tupleIJNS3_1CILi64EEENS5_ILi96EEEEEENS_10bfloat16_tEfNS_4arch4Sm80ELb1ELb1EEEEEvNT_6ParamsE)
        .other          _ZN7cutlass13device_kernelIN5flash22FlashAttnBwdPreprocessIN4cute5tupleIJNS3_1CILi64EEENS5_ILi96EEEEEENS_10bfloat16_tEfNS_4arch4Sm80ELb1ELb1EEEEEvNT_6ParamsE,@"STO_CUDA_ENTRY STV_DEFAULT"
_ZN7cutlass13device_kernelIN5flash22FlashAttnBwdPreprocessIN4cute5tupleIJNS3_1CILi64EEENS5_ILi96EEEEEENS_10bfloat16_tEfNS_4arch4Sm80ELb1ELb1EEEEEvNT_6ParamsE:
        /* <DEDUP_REMOVED lines=18> */
[----:B------:R-:W0:Y:S01]  /*0120*/  S2UR UR6, SR_CTAID.Y ;  /* 0x00000000000679c3 */ /* 0x000e220000002600 */
[----:B--2---:R-:W-:Y:S01]  /*0130*/  IMAD.SHL.U32 R4, R6, 0x40, RZ ;  /* 0x0000004006047824 */ /* 0x004fe200078e00ff */
[----:B------:R-:W-:Y:S06]  /*0140*/  @P1 BRA `(.L_x_63) ;  /* 0x0000000000101947 */ /* 0x000fec0003800000 */
[----:B------:R-:W-:Y:S05]  /*0150*/  @!P0 BRA `(.L_x_63) ;  /* 0x00000000000c8947 */ /* 0x000fea0003800000 */
[----:B------:R-:W2:Y:S04]  /*0160*/  LDG.E R0, desc[UR4][R2.64] ;  /* 0x0000000402007981 */ /* 0x000ea8000c1e1900 */
[----:B-----5:R-:W2:Y:S02]  /*0170*/  LDG.E R5, desc[UR4][R2.64+0x4] ;  /* 0x0000040402057981 */ /* 0x020ea4000c1e1900 */
[----:B--2---:R-:W-:-:S07]  /*0180*/  IMAD.IADD R5, R5, 0x1, -R0 ;  /* 0x0000000105057824 */ /* 0x004fce00078e0a00 */
.L_x_63:
[----:B------:R-:W-:Y:S02]  /*0190*/  ISETP.NE.U32.AND P2, PT, RZ, UR8, PT ;  /* 0x00000008ff007c0c */ /* 0x000fe4000bf45070 */
[----:B-----5:R-:W-:Y:S02]  /*01a0*/  ISETP.LE.AND P1, PT, R5, R4, PT ;  /* 0x000000040500720c */ /* 0x020fe40003f23270 */
[----:B------:R-:W-:-:S13]  /*01b0*/  ISETP.NE.AND.EX P2, PT, RZ, UR9, PT, P2 ;  /* 0x00000009ff007c0c */ /* 0x000fda000bf45320 */
[----:B0-----:R-:W-:Y:S05]  /*01c0*/  @P2 EXIT P1 ;  /* 0x000000000000294d */ /* 0x001fea0000800000 */
[----:B-1----:R-:W0:Y:S01]  /*01d0*/  S2R R3, SR_TID.X ;  /* 0x0000000000037919 */ /* 0x002e220000002100 */
[----:B------:R-:W-:Y:S01]  /*01e0*/  IADD3 R2, -R4, R5, RZ ;  /* 0x0000000504027210 */ /* 0x000fe20007ffe1ff */
[----:B------:R-:W-:Y:S01]  /*01f0*/  USHF.R.S32.HI UR7, URZ, 0x1f, UR6 ;  /* 0x0000001f3f077899 */ /* 0x000fe20008011406 */
[----:B------:R-:W-:Y:S01]  /*0200*/  SHF.R.S32.HI R41, RZ, 0x1f, R38 ;  /* 0x0000001fff297819 */ /* 0x000fe20000011426 */
[----:B------:R-:W-:Y:S01]  /*0210*/  BSSY B0, `(.L_x_64) ;  /* 0x000002e000007945 */ /* 0x000fe20003800000 */
[----:B------:R-:W-:Y:S02]  /*0220*/  CS2R R32, SRZ ;  /* 0x0000000000207805 */ /* 0x000fe4000001ff00 */
[----:B------:R-:W-:Y:S01]  /*0230*/  SEL R0, R38, RZ, !P2 ;  /* 0x000000ff26007207 */ /* 0x000fe20005000000 */
[--C-:B------:R-:W-:Y:S01]  /*0240*/  @P0 IMAD.MOV.U32 R32, RZ, RZ, R7.reuse ;  /* 0x000000ffff200224 */ /* 0x100fe200078e0007 */
[----:B------:R-:W-:Y:S01]  /*0250*/  @P0 SHF.R.S32.HI R33, RZ, 0x1f, R7 ;  /* 0x0000001fff210819 */ /* 0x000fe20000011407 */
[----:B------:R-:W-:Y:S01]  /*0260*/  IMAD.MOV.U32 R42, RZ, RZ, 0x7f800000 ;  /* 0x7f800000ff2a7424 */ /* 0x000fe200078e00ff */
[----:B------:R-:W-:-:S02]  /*0270*/  CS2R R16, SRZ ;  /* 0x0000000000107805 */ /* 0x000fc4000001ff00 */
[----:B------:R-:W-:Y:S02]  /*0280*/  CS2R R8, SRZ ;  /* 0x0000000000087805 */ /* 0x000fe4000001ff00 */
[----:B------:R-:W-:Y:S02]  /*0290*/  CS2R R10, SRZ ;  /* 0x00000000000a7805 */ /* 0x000fe4000001ff00 */
[----:B------:R-:W-:Y:S02]  /*02a0*/  CS2R R12, SRZ ;  /* 0x00000000000c7805 */ /* 0x000fe4000001ff00 */
[----:B------:R-:W-:Y:S02]  /*02b0*/  CS2R R14, SRZ ;  /* 0x00000000000e7805 */ /* 0x000fe4000001ff00 */
[----:B------:R-:W-:Y:S02]  /*02c0*/  CS2R R18, SRZ ;  /* 0x0000000000127805 */ /* 0x000fe4000001ff00 */
[----:B------:R-:W-:-:S02]  /*02d0*/  CS2R R20, SRZ ;  /* 0x0000000000147805 */ /* 0x000fc4000001ff00 */
[----:B------:R-:W-:Y:S02]  /*02e0*/  CS2R R22, SRZ ;  /* 0x0000000000167805 */ /* 0x000fe4000001ff00 */
[----:B------:R-:W-:Y:S02]  /*02f0*/  CS2R R26, SRZ ;  /* 0x00000000001a7805 */ /* 0x000fe4000001ff00 */
[----:B------:R-:W-:Y:S02]  /*0300*/  CS2R R30, SRZ ;  /* 0x00000000001e7805 */ /* 0x000fe4000001ff00 */
[----:B------:R-:W-:Y:S02]  /*0310*/  SEL R41, R41, RZ, !P2 ;  /* 0x000000ff29297207 */ /* 0x000fe40005000000 */
[----:B0-----:R-:W-:Y:S02]  /*0320*/  ISETP.GT.AND P1, PT, R3, 0x3f, PT ;  /* 0x0000003f0300780c */ /* 0x001fe40003f24270 */
[----:B------:R-:W-:-:S02]  /*0330*/  SHF.R.S32.HI R24, RZ, 0x1f, R3 ;  /* 0x0000001fff187819 */ /* 0x000fc40000011403 */
[-C--:B------:R-:W-:Y:S02]  /*0340*/  ISETP.GE.OR P4, PT, R3, R2.reuse, P1 ;  /* 0x000000020300720c */ /* 0x080fe40000f86670 */
[----:B------:R-:W-:Y:S02]  /*0350*/  LEA.HI R29, R24, R3, RZ, 0x2 ;  /* 0x00000003181d7211 */ /* 0x000fe400078f10ff */
[----:B------:R-:W-:Y:S02]  /*0360*/  CS2R R24, SRZ ;  /* 0x0000000000187805 */ /* 0x000fe4000001ff00 */
[----:B------:R-:W-:Y:S02]  /*0370*/  LOP3.LUT R40, R29, 0xfffffffc, RZ, 0xc0, !PT ;  /* 0xfffffffc1d287812 */ /* 0x000fe400078ec0ff */
[----:B------:R-:W-:Y:S02]  /*0380*/  SHF.R.S32.HI R39, RZ, 0x2, R29 ;  /* 0x00000002ff277819 */ /* 0x000fe4000001141d */
[----:B------:R-:W-:Y:S01]  /*0390*/  CS2R R28, SRZ ;  /* 0x00000000001c7805 */ /* 0x000fe2000001ff00 */
[----:B------:R-:W-:Y:S01]  /*03a0*/  IMAD.IADD R40, R3, 0x1, -R40 ;  /* 0x0000000103287824 */ /* 0x000fe200078e0a28 */
[----:B------:R-:W-:Y:S01]  /*03b0*/  ISETP.GE.AND P3, PT, R39, R2, PT ;  /* 0x000000022700720c */ /* 0x000fe20003f66270 */
[----:B------:R-:W-:-:S12]  /*03c0*/  @P4 BRA `(.L_x_65) ;  /* 0x0000000000484947 */ /* 0x000fd80003800000 */
[----:B------:R-:W0:Y:S01]  /*03d0*/  LDC.64 R34, c[0x0][0x290] ;  /* 0x0000a400ff227b82 */ /* 0x000e220000000a00 */
[----:B------:R-:W-:Y:S01]  /*03e0*/  SHF.R.S32.HI R37, RZ, 0x1f, R4 ;  /* 0x0000001fff257819 */ /* 0x000fe20000011404 */
[----:B------:R-:W-:Y:S01]  /*03f0*/  ULDC.64 UR8, c[0x0][0x298] ;  /* 0x0000a60000087ab9 */ /* 0x000fe20000000a00 */
[--C-:B------:R-:W-:Y:S02]  /*0400*/  SHF.R.S32.HI R42, RZ, 0x1f, R3.reuse ;  /* 0x0000001fff2a7819 */ /* 0x100fe40000011403 */
[----:B------:R-:W-:-:S04]  /*0410*/  IADD3 R36, P2, P4, R32, R4, R3 ;  /* 0x0000000420247210 */ /* 0x000fc80007c5e003 */
[----:B------:R-:W-:Y:S01]  /*0420*/  IADD3.X R37, R33, R37, R42, P2, P4 ;  /* 0x0000002521257210 */ /* 0x000fe200017e842a */
[----:B0-----:R-:W-:-:S04]  /*0430*/  IMAD R42, R34, UR7, RZ ;  /* 0x00000007222a7c24 */ /* 0x001fc8000f8e02ff */
[----:B------:R-:W-:Y:S02]  /*0440*/  IMAD R43, R35, UR6, R42 ;  /* 0x00000006232b7c24 */ /* 0x000fe4000f8e022a */
        /* <DEDUP_REMOVED lines=9> */
[----:B------:R0:W5:Y:S04]  /*04e0*/  LDG.E R42, desc[UR4][R42.64] ;  /* 0x000000042a2a7981 */ /* 0x000168000c1e1900 */
.L_x_65:
[----:B------:R-:W-:Y:S05]  /*04f0*/  BSYNC B0 ;  /* 0x0000000000007941 */ /* 0x000fea0003800000 */
.L_x_64:
[----:B------:R-:W-:Y:S04]  /*0500*/  BSSY B0, `(.L_x_66) ;  /* 0x0000022000007945 */ /* 0x000fe80003800000 */
[----:B------:R-:W-:Y:S05]  /*0510*/  @P3 BRA `(.L_x_67) ;  /* 0x0000000000803947 */ /* 0x000fea0003800000 */
[----:B------:R-:W1:Y:S01]  /*0520*/  LDC.64 R34, c[0x0][0x230] ;  /* 0x00008c00ff227b82 */ /* 0x000e620000000a00 */
[----:B------:R-:W-:Y:S01]  /*0530*/  SHF.L.U32 R36, R40, 0x3, RZ ;  /* 0x0000000328247819 */ /* 0x000fe200000006ff */
[----:B------:R-:W-:Y:S01]  /*0540*/  ULDC.64 UR8, c[0x0][0x238] ;  /* 0x00008e0000087ab9 */ /* 0x000fe20000000a00 */
[C---:B------:R-:W-:Y:S01]  /*0550*/  IADD3 R46, P2, R39.reuse, R32, RZ ;  /* 0x00000020272e7210 */ /* 0x040fe20007f5e0ff */
[----:B------:R-:W-:Y:S01]  /*0560*/  ULDC.64 UR10, c[0x0][0x228] ;  /* 0x00008a00000a7ab9 */ /* 0x000fe20000000a00 */
[----:B------:R-:W-:Y:S01]  /*0570*/  SHF.R.S32.HI R37, RZ, 0x1f, R36 ;  /* 0x0000001fff257819 */ /* 0x000fe20000011424 */
[----:B0-----:R-:W-:Y:S01]  /*0580*/  VIADD R43, R36, 0x20 ;  /* 0x00000020242b7836 */ /* 0x001fe20000000000 */
[----:B------:R-:W-:-:S03]  /*0590*/  LEA.HI.X.SX32 R47, R39, R33, 0x1, P2 ;  /* 0x00000021272f7211 */ /* 0x000fc600010f0eff */
[----:B------:R-:W-:-:S04]  /*05a0*/  IMAD.WIDE R46, R6, 0x40, R46 ;  /* 0x00000040062e7825 */ /* 0x000fc800078e022e */
[----:B-1----:R-:W-:-:S04]  /*05b0*/  IMAD R44, R34, UR7, RZ ;  /* 0x00000007222c7c24 */ /* 0x002fc8000f8e02ff */
[----:B------:R-:W-:Y:S02]  /*05c0*/  IMAD R35, R35, UR6, R44 ;  /* 0x0000000623237c24 */ /* 0x000fe4000f8e022c */
[----:B------:R-:W-:-:S04]  /*05d0*/  IMAD.WIDE.U32 R44, R34, UR6, R36 ;  /* 0x00000006222c7c25 */ /* 0x000fc8000f8e0024 */
[----:B------:R-:W-:Y:S02]  /*05e0*/  IMAD R37, R41, UR8, RZ ;  /* 0x0000000829257c24 */ /* 0x000fe4000f8e02ff */
[----:B------:R-:W-:Y:S02]  /*05f0*/  IMAD.IADD R45, R45, 0x1, R35 ;  /* 0x000000012d2d7824 */ /* 0x000fe400078e0223 */
[C---:B------:R-:W-:Y:S02]  /*0600*/  IMAD R37, R0.reuse, UR9, R37 ;  /* 0x0000000900257c24 */ /* 0x040fe4000f8e0225 */
[----:B------:R-:W-:Y:S01]  /*0610*/  IMAD.WIDE.U32 R34, R0, UR8, R44 ;  /* 0x0000000800227c25 */ /* 0x000fe2000f8e002c */
[----:B------:R-:W-:Y:S02]  /*0620*/  ULDC UR8, c[0x0][0x21c] ;  /* 0x0000870000087ab9 */ /* 0x000fe40000000800 */
[----:B------:R-:W-:Y:S01]  /*0630*/  ISETP.GE.AND P2, PT, R36, UR8, PT ;  /* 0x0000000824007c0c */ /* 0x000fe2000bf46270 */
[----:B------:R-:W-:Y:S01]  /*0640*/  IMAD.IADD R35, R35, 0x1, R37 ;  /* 0x0000000123237824 */ /* 0x000fe200078e0225 */
[----:B------:R-:W-:Y:S01]  /*0650*/  ISETP.GE.AND P4, PT, R43, UR8, PT ;  /* 0x000000082b007c0c */ /* 0x000fe2000bf86270 */
[----:B------:R-:W-:-:S02]  /*0660*/  IMAD R44, R47, UR10, RZ ;  /* 0x0000000a2f2c7c24 */ /* 0x000fc4000f8e02ff */
[----:B------:R-:W-:Y:S02]  /*0670*/  VIADD R37, R36, 0x40 ;  /* 0x0000004024257836 */ /* 0x000fe40000000000 */
[C---:B------:R-:W-:Y:S02]  /*0680*/  IMAD R44, R46.reuse, UR11, R44 ;  /* 0x0000000b2e2c7c24 */ /* 0x040fe4000f8e022c */
[----:B------:R-:W-:Y:S01]  /*0690*/  IMAD.WIDE.U32 R34, R46, UR10, R34 ;  /* 0x0000000a2e227c25 */ /* 0x000fe2000f8e0022 */
[----:B------:R-:W-:Y:S01]  /*06a0*/  ISETP.GE.AND P5, PT, R37, UR8, PT ;  /* 0x0000000825007c0c */ /* 0x000fe2000bfa6270 */
[----:B------:R-:W-:-:S03]  /*06b0*/  ULDC.64 UR8, c[0x0][0x210] ;  /* 0x0000840000087ab9 */ /* 0x000fc60000000a00 */
[----:B------:R-:W-:Y:S02]  /*06c0*/  IADD3 R35, R35, R44, RZ ;  /* 0x0000002c23237210 */ /* 0x000fe40007ffe0ff */
[----:B------:R-:W-:-:S04]  /*06d0*/  LEA R36, P6, R34, UR8, 0x1 ;  /* 0x0000000822247c11 */ /* 0x000fc8000f8c08ff */
[----:B------:R-:W-:-:S05]  /*06e0*/  LEA.HI.X R37, R34, UR9, R35, 0x1, P6 ;  /* 0x0000000922257c11 */ /* 0x000fca000b0f0c23 */
[----:B------:R1:W5:Y:S04]  /*06f0*/  @!P2 LDG.E.128 R8, desc[UR4][R36.64] ;  /* 0x000000042408a981 */ /* 0x000368000c1e1d00 */
[----:B------:R1:W5:Y:S04]  /*0700*/  @!P4 LDG.E.128 R12, desc[UR4][R36.64+0x40] ;  /* 0x00004004240cc981 */ /* 0x000368000c1e1d00 */
[----:B------:R1:W5:Y:S02]  /*0710*/  @!P5 LDG.E.128 R24, desc[UR4][R36.64+0x80] ;  /* 0x000080042418d981 */ /* 0x000364000c1e1d00 */
.L_x_67:
[----:B------:R-:W-:Y:S05]  /*0720*/  BSYNC B0 ;  /* 0x0000000000007941 */ /* 0x000fea0003800000 */
.L_x_66:
[----:B------:R-:W-:Y:S04]  /*0730*/  BSSY B0, `(.L_x_68) ;  /* 0x0000022000007945 */ /* 0x000fe80003800000 */
[----:B------:R-:W-:Y:S05]  /*0740*/  @P3 BRA `(.L_x_69) ;  /* 0x0000000000803947 */ /* 0x000fea0003800000 */
[----:B------:R-:W2:Y:S01]  /*0750*/  LDC.64 R34, c[0x0][0x250] ;  /* 0x00009400ff227b82 */ /* 0x000ea20000000a00 */
[----:B-1----:R-:W-:Y:S01]  /*0760*/  IMAD.SHL.U32 R36, R40, 0x8, RZ ;  /* 0x0000000828247824 */ /* 0x002fe200078e00ff */
[C---:B------:R-:W-:Y:S01]  /*0770*/  IADD3 R32, P2, R39.reuse, R32, RZ ;  /* 0x0000002027207210 */ /* 0x040fe20007f5e0ff */
[----:B------:R-:W-:Y:S01]  /*0780*/  ULDC.64 UR8, c[0x0][0x258] ;  /* 0x0000960000087ab9 */ /* 0x000fe20000000a00 */
[----:B------:R-:W-:Y:S02]  /*0790*/  ULDC UR10, c[0x0][0x21c] ;  /* 0x00008700000a7ab9 */ /* 0x000fe40000000800 */
[----:B------:R-:W-:Y:S02]  /*07a0*/  SHF.R.S32.HI R37, RZ, 0x1f, R36 ;  /* 0x0000001fff257819 */ /* 0x000fe40000011424 */
[----:B------:R-:W-:Y:S02]  /*07b0*/  LEA.HI.X.SX32 R33, R39, R33, 0x1, P2 ;  /* 0x0000002127217211 */ /* 0x000fe400010f0eff */
[----:B------:R-:W-:Y:S01]  /*07c0*/  ISETP.GE.AND P3, PT, R36, UR10, PT ;  /* 0x0000000a24007c0c */ /* 0x000fe2000bf66270 */
[----:B------:R-:W-:-:S04]  /*07d0*/  IMAD.WIDE R32, R6, 0x40, R32 ;  /* 0x0000004006207825 */ /* 0x000fc800078e0220 */
[----:B--2---:R-:W-:-:S04]  /*07e0*/  IMAD R44, R34, UR7, RZ ;  /* 0x00000007222c7c24 */ /* 0x004fc8000f8e02ff */
[----:B0-----:R-:W-:Y:S02]  /*07f0*/  IMAD R43, R35, UR6, R44 ;  /* 0x00000006232b7c24 */ /* 0x001fe4000f8e022c */
[----:B------:R-:W-:-:S04]  /*0800*/  IMAD.WIDE.U32 R34, R34, UR6, R36 ;  /* 0x0000000622227c25 */ /* 0x000fc8000f8e0024 */
[----:B------:R-:W-:Y:S02]  /*0810*/  IMAD R37, R41, UR8, RZ ;  /* 0x0000000829257c24 */ /* 0x000fe4000f8e02ff */
[----:B------:R-:W-:Y:S02]  /*0820*/  IMAD.IADD R35, R35, 0x1, R43 ;  /* 0x0000000123237824 */ /* 0x000fe400078e022b */
[C---:B------:R-:W-:Y:S02]  /*0830*/  IMAD R37, R0.reuse, UR9, R37 ;  /* 0x0000000900257c24 */ /* 0x040fe4000f8e0225 */
[----:B------:R-:W-:Y:S01]  /*0840*/  IMAD.WIDE.U32 R34, R0, UR8, R34 ;  /* 0x0000000800227c25 */ /* 0x000fe2000f8e0022 */
[----:B------:R-:W-:-:S03]  /*0850*/  ULDC.64 UR8, c[0x0][0x248] ;  /* 0x0000920000087ab9 */ /* 0x000fc60000000a00 */
[----:B------:R-:W-:Y:S01]  /*0860*/  IMAD.IADD R35, R35, 0x1, R37 ;  /* 0x0000000123237824 */ /* 0x000fe200078e0225 */
[C---:B------:R-:W-:Y:S01]  /*0870*/  IADD3 R37, R36.reuse, 0x40, RZ ;  /* 0x0000004024257810 */ /* 0x040fe20007ffe0ff */
[----:B------:R-:W-:Y:S02]  /*0880*/  IMAD R33, R33, UR8, RZ ;  /* 0x0000000821217c24 */ /* 0x000fe4000f8e02ff */
[----:B------:R-:W-:Y:S01]  /*0890*/  VIADD R43, R36, 0x20 ;  /* 0x00000020242b7836 */ /* 0x000fe20000000000 */
[----:B------:R-:W-:Y:S01]  /*08a0*/  ISETP.GE.AND P5, PT, R37, UR10, PT ;  /* 0x0000000a25007c0c */ /* 0x000fe2000bfa6270 */
[C---:B------:R-:W-:Y:S02]  /*08b0*/  IMAD R33, R32.reuse, UR9, R33 ;  /* 0x0000000920217c24 */ /* 0x040fe4000f8e0221 */
[----:B------:R-:W-:Y:S01]  /*08c0*/  IMAD.WIDE.U32 R34, R32, UR8, R34 ;  /* 0x0000000820227c25 */ /* 0x000fe2000f8e0022 */
[----:B------:R-:W-:Y:S01]  /*08d0*/  ISETP.GE.AND P4, PT, R43, UR10, PT ;  /* 0x0000000a2b007c0c */ /* 0x000fe2000bf86270 */
[----:B------:R-:W-:-:S02]  /*08e0*/  ULDC.64 UR8, c[0x0][0x240] ;  /* 0x0000900000087ab9 */ /* 0x000fc40000000a00 */
[----:B------:R-:W-:Y:S01]  /*08f0*/  IMAD.IADD R33, R35, 0x1, R33 ;  /* 0x0000000123217824 */ /* 0x000fe200078e0221 */
[----:B------:R-:W-:-:S04]  /*0900*/  LEA R32, P2, R34, UR8, 0x1 ;  /* 0x0000000822207c11 */ /* 0x000fc8000f8408ff */
[----:B------:R-:W-:-:S05]  /*0910*/  LEA.HI.X R33, R34, UR9, R33, 0x1, P2 ;  /* 0x0000000922217c11 */ /* 0x000fca00090f0c21 */
[----:B------:R2:W5:Y:S04]  /*0920*/  @!P3 LDG.E.128 R16, desc[UR4][R32.64] ;  /* 0x000000042010b981 */ /* 0x000568000c1e1d00 */
[----:B------:R2:W5:Y:S04]  /*0930*/  @!P4 LDG.E.128 R20, desc[UR4][R32.64+0x40] ;  /* 0x000040042014c981 */ /* 0x000568000c1e1d00 */
[----:B------:R2:W5:Y:S02]  /*0940*/  @!P5 LDG.E.128 R28, desc[UR4][R32.64+0x80] ;  /* 0x00008004201cd981 */ /* 0x000564000c1e1d00 */
.L_x_69:
[----:B------:R-:W-:Y:S05]  /*0950*/  BSYNC B0 ;  /* 0x0000000000007941 */ /* 0x000fea0003800000 */
.L_x_68:
[C---:B--2--5:R-:W-:Y:S01]  /*0960*/  LOP3.LUT R32, R8.reuse, 0xffff0000, RZ, 0xc0, !PT ;  /* 0xffff000008207812 */ /* 0x064fe200078ec0ff */
[----:B------:R-:W-:Y:S01]  /*0970*/  IMAD.U32 R8, R8, 0x10000, RZ ;  /* 0x0001000008087824 */ /* 0x000fe200078e00ff */
[C---:B------:R-:W-:Y:S01]  /*0980*/  LOP3.LUT R35, R16.reuse, 0xffff0000, RZ, 0xc0, !PT ;  /* 0xffff000010237812 */ /* 0x040fe200078ec0ff */
[----:B------:R-:W-:Y:S01]  /*0990*/  IMAD.U32 R33, R16, 0x10000, RZ ;  /* 0x0001000010217824 */ /* 0x000fe200078e00ff */
[----:B------:R-:W-:Y:S01]  /*09a0*/  ISETP.NE.AND P2, PT, R40, RZ, PT ;  /* 0x000000ff2800720c */ /* 0x000fe20003f45270 */
[----:B------:R-:W-:Y:S01]  /*09b0*/  IMAD.U32 R16, R9, 0x10000, RZ ;  /* 0x0001000009107824 */ /* 0x000fe200078e00ff */
[----:B------:R-:W-:Y:S01]  /*09c0*/  BSSY B0, `(.L_x_70) ;  /* 0x0000064000007945 */ /* 0x000fe20003800000 */
[----:B-1----:R-:W-:Y:S01]  /*09d0*/  FMUL.FTZ R37, R32, R35 ;  /* 0x0000002320257220 */ /* 0x002fe20000410000 */
[C---:B------:R-:W-:Y:S01]  /*09e0*/  SHF.L.U32 R35, R17.reuse, 0x10, RZ ;  /* 0x0000001011237819 */ /* 0x040fe200000006ff */
[----:B------:R-:W-:Y:S01]  /*09f0*/  @P0 IMAD R7, R38, 0x40, R7 ;  /* 0x0000004026070824 */ /* 0x000fe200078e0207 */
        /* <DEDUP_REMOVED lines=10> */
[C---:B------:R-:W-:Y:S01]  /*0aa0*/  IMAD.U32 R9, R11.reuse, 0x10000, RZ ;  /* 0x000100000b097824 */ /* 0x040fe200078e00ff */
[----:B------:R-:W-:Y:S01]  /*0ab0*/  LOP3.LUT R10, R11, 0xffff0000, RZ, 0xc0, !PT ;  /* 0xffff00000b0a7812 */ /* 0x000fe200078ec0ff */
[C---:B------:R-:W-:Y:S02]  /*0ac0*/  IMAD.U32 R16, R19.reuse, 0x10000, RZ ;  /* 0x0001000013107824 */ /* 0x040fe400078e00ff */
[----:B------:R-:W-:Y:S01]  /*0ad0*/  FFMA.FTZ R8, R8, R17, R33 ;  /* 0x0000001108087223 */ /* 0x000fe20000010021 */
[----:B------:R-:W-:Y:S01]  /*0ae0*/  LOP3.LUT R19, R19, 0xffff0000, RZ, 0xc0, !PT ;  /* 0xffff000013137812 */ /* 0x000fe200078ec0ff */
[----:B------:R-:W-:-:S02]  /*0af0*/  IMAD.U32 R11, R20, 0x10000, RZ ;  /* 0x00010000140b7824 */ /* 0x000fc400078e00ff */
[----:B------:R-:W-:Y:S01]  /*0b00*/  FFMA.FTZ R9, R9, R16, R8 ;  /* 0x0000001009097223 */ /* 0x000fe20000010008 */
[----:B------:R-:W-:-:S03]  /*0b10*/  SHF.L.U32 R8, R12, 0x10, RZ ;  /* 0x000000100c087819 */ /* 0x000fc600000006ff */
[----:B------:R-:W-:Y:S01]  /*0b20*/  FFMA.FTZ R19, R10, R19, R9 ;  /* 0x000000130a137223 */ /* 0x000fe20000010009 */
[----:B------:R-:W-:Y:S02]  /*0b30*/  LOP3.LUT R9, R12, 0xffff0000, RZ, 0xc0, !PT ;  /* 0xffff00000c097812 */ /* 0x000fe400078ec0ff */
[----:B------:R-:W-:Y:S01]  /*0b40*/  LOP3.LUT R10, R20, 0xffff0000, RZ, 0xc0, !PT ;  /* 0xffff0000140a7812 */ /* 0x000fe200078ec0ff */
[----:B------:R-:W-:Y:S01]  /*0b50*/  FFMA.FTZ R12, R8, R11, R19 ;  /* 0x0000000b080c7223 */ /* 0x000fe20000010013 */
[----:B------:R-:W-:Y:S02]  /*0b60*/  IMAD.U32 R8, R13, 0x10000, RZ ;  /* 0x000100000d087824 */ /* 0x000fe400078e00ff */
[----:B------:R-:W-:Y:S02]  /*0b70*/  IMAD.U32 R11, R21, 0x10000, RZ ;  /* 0x00010000150b7824 */ /* 0x000fe400078e00ff */
[----:B------:R-:W-:Y:S01]  /*0b80*/  FFMA.FTZ R9, R9, R10, R12 ;  /* 0x0000000a09097223 */ /* 0x000fe2000001000c */
[----:B------:R-:W-:-:S02]  /*0b90*/  LOP3.LUT R12, R13, 0xffff0000, RZ, 0xc0, !PT ;  /* 0xffff00000d0c7812 */ /* 0x000fc400078ec0ff */
[----:B------:R-:W-:Y:S01]  /*0ba0*/  LOP3.LUT R21, R21, 0xffff0000, RZ, 0xc0, !PT ;  /* 0xffff000015157812 */ /* 0x000fe200078ec0ff */
[----:B------:R-:W-:Y:S01]  /*0bb0*/  FFMA.FTZ R9, R8, R11, R9 ;  /* 0x0000000b08097223 */ /* 0x000fe20000010009 */
[----:B------:R-:W-:Y:S01]  /*0bc0*/  SHF.L.U32 R11, R22, 0x10, RZ ;  /* 0x00000010160b7819 */ /* 0x000fe200000006ff */
[----:B------:R-:W-:Y:S01]  /*0bd0*/  IMAD.U32 R8, R14, 0x10000, RZ ;  /* 0x000100000e087824 */ /* 0x000fe200078e00ff */
[----:B------:R-:W-:Y:S01]  /*0be0*/  LOP3.LUT R10, R22, 0xffff0000, RZ, 0xc0, !PT ;  /* 0xffff0000160a7812 */ /* 0x000fe200078ec0ff */
[----:B------:R-:W-:Y:S01]  /*0bf0*/  FFMA.FTZ R21, R12, R21, R9 ;  /* 0x000000150c157223 */ /* 0x000fe20000010009 */
[----:B------:R-:W-:Y:S02]  /*0c00*/  LOP3.LUT R9, R14, 0xffff0000, RZ, 0xc0, !PT ;  /* 0xffff00000e097812 */ /* 0x000fe400078ec0ff */
[C---:B------:R-:W-:Y:S01]  /*0c10*/  LOP3.LUT R14, R15.reuse, 0xffff0000, RZ, 0xc0, !PT ;  /* 0xffff00000f0e7812 */ /* 0x040fe200078ec0ff */
[----:B------:R-:W-:Y:S01]  /*0c20*/  FFMA.FTZ R12, R8, R11, R21 ;  /* 0x0000000b080c7223 */ /* 0x000fe20000010015 */
[----:B------:R-:W-:-:S02]  /*0c30*/  IMAD.U32 R8, R15, 0x10000, RZ ;  /* 0x000100000f087824 */ /* 0x000fc400078e00ff */
[----:B------:R-:W-:Y:S02]  /*0c40*/  IMAD.U32 R11, R23, 0x10000, RZ ;  /* 0x00010000170b7824 */ /* 0x000fe400078e00ff */
        /* <DEDUP_REMOVED lines=8> */
[----:B------:R-:W-:-:S03]  /*0cd0*/  LOP3.LUT R11, R28, 0xffff0000, RZ, 0xc0, !PT ;  /* 0xffff00001c0b7812 */ /* 0x000fc600078ec0ff */
[----:B------:R-:W-:Y:S01]  /*0ce0*/  FFMA.FTZ R23, R8, R9, R23 ;  /* 0x0000000908177223 */ /* 0x000fe20000010017 */
[C---:B------:R-:W-:Y:S01]  /*0cf0*/  IMAD.U32 R8, R25.reuse, 0x10000, RZ ;  /* 0x0001000019087824 */ /* 0x040fe200078e00ff */
[----:B------:R-:W-:Y:S01]  /*0d00*/  LOP3.LUT R25, R25, 0xffff0000, RZ, 0xc0, !PT ;  /* 0xffff000019197812 */ /* 0x000fe200078ec0ff */
[----:B------:R-:W-:Y:S02]  /*0d10*/  IMAD.U32 R9, R29, 0x10000, RZ ;  /* 0x000100001d097824 */ /* 0x000fe400078e00ff */
[----:B------:R-:W-:-:S04]  /*0d20*/  FFMA.FTZ R11, R24, R11, R23 ;  /* 0x0000000b180b7223 */ /* 0x000fc80000010017 */
        /* <DEDUP_REMOVED lines=8> */
[C---:B------:R-:W-:Y:S01]  /*0db0*/  IMAD.U32 R8, R27.reuse, 0x10000, RZ ;  /* 0x000100001b087824 */ /* 0x040fe200078e00ff */
[----:B------:R-:W-:Y:S01]  /*0dc0*/  LOP3.LUT R27, R27, 0xffff0000, RZ, 0xc0, !PT ;  /* 0xffff00001b1b7812 */ /* 0x000fe200078ec0ff */
[----:B------:R-:W-:-:S02]  /*0dd0*/  IMAD.U32 R9, R31, 0x10000, RZ ;  /* 0x000100001f097824 */ /* 0x000fc400078e00ff */
[----:B------:R-:W-:-:S04]  /*0de0*/  FFMA.FTZ R11, R26, R11, R25 ;  /* 0x0000000b1a0b7223 */ /* 0x000fc80000010019 */
[----:B------:R-:W-:-:S04]  /*0df0*/  FFMA.FTZ R8, R8, R9, R11 ;  /* 0x0000000908087223 */ /* 0x000fc8000001000b */
[----:B------:R-:W-:Y:S01]  /*0e00*/  FFMA.FTZ R27, R27, R10, R8 ;  /* 0x0000000a1b1b7223 */ /* 0x000fe20000010008 */
[----:B------:R-:W-:-:S04]  /*0e10*/  @P0 SHF.R.S32.HI R10, RZ, 0x1f, R7 ;  /* 0x0000001fff0a0819 */ /* 0x000fc80000011407 */
[----:B------:R-:W1:Y:S01]  /*0e20*/  SHFL.BFLY PT, R8, R27, 0x2, 0x1f ;  /* 0x0c401f001b087f89 */ /* 0x000e6200000e0000 */
[----:B------:R-:W-:Y:S01]  /*0e30*/  @P0 LEA.HI R10, R10, R7, RZ, 0x6 ;  /* 0x000000070a0a0211 */ /* 0x000fe200078f30ff */
[----:B------:R-:W-:-:S06]  /*0e40*/  HFMA2.MMA R7, -RZ, RZ, 0, 0 ;  /* 0x00000000ff077435 */ /* 0x000fcc00000001ff */
[----:B------:R-:W-:Y:S01]  /*0e50*/  @P0 LOP3.LUT R7, R10, 0xffffffc0, RZ, 0xc0, !PT ;  /* 0xffffffc00a070812 */ /* 0x000fe200078ec0ff */
[----:B-1----:R-:W-:Y:S02]  /*0e60*/  FADD.FTZ R11, R27, R8 ;  /* 0x000000081b0b7221 */ /* 0x002fe40000010000 */
[----:B------:R-:W1:Y:S03]  /*0e70*/  LDC.64 R8, c[0x0][0x2d0] ;  /* 0x0000b400ff087b82 */ /* 0x000e660000000a00 */
[----:B------:R-:W2:Y:S02]  /*0e80*/  SHFL.BFLY PT, R12, R11, 0x1, 0x1f ;  /* 0x0c201f000b0c7f89 */ /* 0x000ea400000e0000 */
[----:B--2---:R-:W-:Y:S01]  /*0e90*/  FADD.FTZ R16, R11, R12 ;  /* 0x0000000c0b107221 */ /* 0x004fe20000010000 */
[----:B------:R-:W-:Y:S06]  /*0ea0*/  @P2 BRA `(.L_x_71) ;  /* 0x0000000000542947 */ /* 0x000fec0003800000 */
[----:B------:R-:W2:Y:S01]  /*0eb0*/  LDC.64 R14, c[0x0][0x278] ;  /* 0x00009e00ff0e7b82 */ /* 0x000ea20000000a00 */
[----:B------:R-:W-:Y:S01]  /*0ec0*/  SHF.R.S32.HI R12, RZ, 0x1f, R39 ;  /* 0x0000001fff0c7819 */ /* 0x000fe20000011427 */
[----:B------:R-:W-:Y:S01]  /*0ed0*/  ULDC.64 UR8, c[0x0][0x280] ;  /* 0x0000a00000087ab9 */ /* 0x000fe20000000a00 */
[--C-:B------:R-:W-:Y:S02]  /*0ee0*/  IADD3 R10, P0, P2, R7, R39, R4.reuse ;  /* 0x00000027070a7210 */ /* 0x100fe40007a1e004 */
[----:B------:R-:W-:Y:S02]  /*0ef0*/  SHF.R.S32.HI R13, RZ, 0x1f, R4 ;  /* 0x0000001fff0d7819 */ /* 0x000fe40000011404 */
[----:B------:R-:W-:-:S04]  /*0f00*/  SHF.R.S32.HI R11, RZ, 0x1f, R7 ;  /* 0x0000001fff0b7819 */ /* 0x000fc80000011407 */
[----:B------:R-:W-:Y:S02]  /*0f10*/  IADD3.X R11, R11, R12, R13, P0, P2 ;  /* 0x0000000c0b0b7210 */ /* 0x000fe400007e440d */
[----:B------:R-:W-:Y:S01]  /*0f20*/  ISETP.GE.AND P0, PT, R39, R2, PT ;  /* 0x000000022700720c */ /* 0x000fe20003f06270 */
[C---:B--2---:R-:W-:Y:S02]  /*0f30*/  IMAD R12, R14.reuse, UR7, RZ ;  /* 0x000000070e0c7c24 */ /* 0x044fe4000f8e02ff */
[----:B------:R-:W-:-:S04]  /*0f40*/  IMAD.WIDE.U32 R10, R14, UR6, R10 ;  /* 0x000000060e0a7c25 */ /* 0x000fc8000f8e000a */
[----:B------:R-:W-:Y:S02]  /*0f50*/  IMAD R13, R15, UR6, R12 ;  /* 0x000000060f0d7c24 */ /* 0x000fe4000f8e020c */
[----:B------:R-:W-:Y:S02]  /*0f60*/  IMAD R15, R41, UR8, RZ ;  /* 0x00000008290f7c24 */ /* 0x000fe4000f8e02ff */
[----:B------:R-:W-:Y:S02]  /*0f70*/  IMAD.IADD R11, R11, 0x1, R13 ;  /* 0x000000010b0b7824 */ /* 0x000fe400078e020d */
[C---:B------:R-:W-:Y:S02]  /*0f80*/  IMAD R15, R0.reuse, UR9, R15 ;  /* 0x00000009000f7c24 */ /* 0x040fe4000f8e020f */
[----:B------:R-:W-:Y:S01]  /*0f90*/  IMAD.WIDE.U32 R10, R0, UR8, R10 ;  /* 0x00000008000a7c25 */ /* 0x000fe2000f8e000a */
[----:B------:R-:W-:-:S03]  /*0fa0*/  ULDC.64 UR8, c[0x0][0x260] ;  /* 0x0000980000087ab9 */ /* 0x000fc60000000a00 */
[----:B------:R-:W-:Y:S01]  /*0fb0*/  IMAD.IADD R11, R11, 0x1, R15 ;  /* 0x000000010b0b7824 */ /* 0x000fe200078e020f */
[----:B------:R-:W-:-:S04]  /*0fc0*/  LEA R12, P2, R10, UR8, 0x2 ;  /* 0x000000080a0c7c11 */ /* 0x000fc8000f8410ff */
[----:B------:R-:W-:Y:S02]  /*0fd0*/  LEA.HI.X R13, R10, UR9, R11, 0x2, P2 ;  /* 0x000000090a0d7c11 */ /* 0x000fe400090f140b */
[----:B------:R-:W-:-:S05]  /*0fe0*/  FSEL R11, R16, RZ, !P0 ;  /* 0x000000ff100b7208 */ /* 0x000fca0004000000 */
[----:B------:R2:W-:Y:S02]  /*0ff0*/  STG.E desc[UR4][R12.64], R11 ;  /* 0x0000000b0c007986 */ /* 0x0005e4000c101904 */
.L_x_71:
[----:B------:R-:W-:Y:S05]  /*1000*/  BSYNC B0 ;  /* 0x0000000000007941 */ /* 0x000fea0003800000 */
.L_x_70:
[----:B------:R-:W-:Y:S01]  /*1010*/  VIADD R5, R5, 0x3f ;  /* 0x0000003f05057836 */ /* 0x000fe20000000000 */
[----:B--2---:R-:W-:Y:S01]  /*1020*/  SHF.L.U32 R12, R3, 0x2, RZ ;  /* 0x00000002030c7819 */ /* 0x004fe200000006ff */
[----:B------:R-:W-:Y:S01]  /*1030*/  IMAD R10, R7, 0x60, RZ ;  /* 0x00000060070a7824 */ /* 0x000fe200078e02ff */
[----:B------:R-:W-:Y:S01]  /*1040*/  BSSY B0, `(.L_x_72) ;  /* 0x0000027000007945 */ /* 0x000fe20003800000 */
[----:B------:R-:W-:Y:S01]  /*1050*/  IMAD R11, R6, 0x1800, RZ ;  /* 0x00001800060b7824 */ /* 0x000fe200078e02ff */
[----:B------:R-:W-:Y:S01]  /*1060*/  SHF.R.S32.HI R2, RZ, 0x1f, R5 ;  /* 0x0000001fff027819 */ /* 0x000fe20000011405 */
[----:B-1----:R-:W-:Y:S01]  /*1070*/  IMAD R16, R8, UR7, RZ ;  /* 0x0000000708107c24 */ /* 0x002fe2000f8e02ff */
[----:B------:R-:W-:Y:S02]  /*1080*/  SHF.R.S32.HI R13, RZ, 0x1f, R10 ;  /* 0x0000001fff0d7819 */ /* 0x000fe4000001140a */
[----:B------:R-:W-:Y:S02]  /*1090*/  LEA.HI R2, R2, R5, RZ, 0x6 ;  /* 0x0000000502027211 */ /* 0x000fe400078f30ff */
[----:B------:R-:W-:-:S02]  /*10a0*/  IADD3 R10, P0, P2, R10, R12, R11 ;  /* 0x0000000c0a0a7210 */ /* 0x000fc40007a1e00b */
[----:B------:R-:W-:Y:S02]  /*10b0*/  LOP3.LUT R5, R2, 0xffffffc0, RZ, 0xc0, !PT ;  /* 0xffffffc002057812 */ /* 0x000fe400078ec0ff */
[----:B------:R-:W-:Y:S02]  /*10c0*/  SHF.R.S32.HI R14, RZ, 0x1f, R11 ;  /* 0x0000001fff0e7819 */ /* 0x000fe4000001140b */
[----:B------:R-:W-:Y:S01]  /*10d0*/  SHF.R.S32.HI R12, RZ, 0x1f, R12 ;  /* 0x0000001fff0c7819 */ /* 0x000fe2000001140c */
[----:B------:R-:W-:Y:S02]  /*10e0*/  IMAD.IADD R2, R5, 0x1, -R4 ;  /* 0x0000000105027824 */ /* 0x000fe400078e0a04 */
[----:B------:R-:W-:Y:S01]  /*10f0*/  IMAD R5, R9, UR6, R16 ;  /* 0x0000000609057c24 */ /* 0x000fe2000f8e0210 */
[----:B------:R-:W-:Y:S02]  /*1100*/  IADD3.X R11, R13, R12, R14, P0, P2 ;  /* 0x0000000c0d0b7210 */ /* 0x000fe400007e440e */
[----:B------:R-:W-:Y:S01]  /*1110*/  ISETP.GE.OR P1, PT, R3, R2, P1 ;  /* 0x000000020300720c */ /* 0x000fe20000f26670 */
[----:B------:R-:W-:-:S04]  /*1120*/  IMAD.WIDE.U32 R8, R8, UR6, R10 ;  /* 0x0000000608087c25 */ /* 0x000fc8000f8e000a */
[----:B------:R-:W-:-:S08]  /*1130*/  IMAD.IADD R5, R9, 0x1, R5 ;  /* 0x0000000109057824 */ /* 0x000fd000078e0205 */
[----:B------:R-:W-:Y:S05]  /*1140*/  @P1 BRA `(.L_x_73) ;  /* 0x0000000000581947 */ /* 0x000fea0003800000 */
[----:B------:R-:W1:Y:S01]  /*1150*/  LDC.64 R12, c[0x0][0x2a8] ;  /* 0x0000aa00ff0c7b82 */ /* 0x000e620000000a00 */
[----:B------:R-:W-:Y:S01]  /*1160*/  IADD3 R10, P0, P1, R7, R4, R3 ;  /* 0x00000004070a7210 */ /* 0x000fe2000791e003 */
[----:B------:R-:W-:Y:S01]  /*1170*/  ULDC.64 UR8, c[0x0][0x2b0] ;  /* 0x0000ac0000087ab9 */ /* 0x000fe20000000a00 */
[----:B------:R-:W-:Y:S02]  /*1180*/  SHF.R.S32.HI R11, RZ, 0x1f, R7 ;  /* 0x0000001fff0b7819 */ /* 0x000fe40000011407 */
[----:B------:R-:W-:Y:S02]  /*1190*/  SHF.R.S32.HI R2, RZ, 0x1f, R4 ;  /* 0x0000001fff027819 */ /* 0x000fe40000011404 */
[----:B------:R-:W-:-:S04]  /*11a0*/  SHF.R.S32.HI R7, RZ, 0x1f, R3 ;  /* 0x0000001fff077819 */ /* 0x000fc80000011403 */
[----:B------:R-:W-:Y:S02]  /*11b0*/  IADD3.X R11, R11, R2, R7, P0, P1 ;  /* 0x000000020b0b7210 */ /* 0x000fe400007e2407 */
[----:B------:R-:W-:Y:S01]  /*11c0*/  FSETP.NEU.FTZ.AND P0, PT, R42, -INF , PT ;  /* 0xff8000002a00780b */ /* 0x000fe20003f1d000 */
[C---:B-1----:R-:W-:Y:S02]  /*11d0*/  IMAD R2, R12.reuse, UR7, RZ ;  /* 0x000000070c027c24 */ /* 0x042fe4000f8e02ff */
[----:B------:R-:W-:-:S04]  /*11e0*/  IMAD.WIDE.U32 R10, R12, UR6, R10 ;  /* 0x000000060c0a7c25 */ /* 0x000fc8000f8e000a */
[----:B------:R-:W-:Y:S02]  /*11f0*/  IMAD R7, R13, UR6, R2 ;  /* 0x000000060d077c24 */ /* 0x000fe4000f8e0202 */
[----:B------:R-:W-:Y:S01]  /*1200*/  FMUL.FTZ R2, R42, 1.4426950216293334961 ;  /* 0x3fb8aa3b2a027820 */ /* 0x000fe20000410000 */
[----:B------:R-:W-:Y:S02]  /*1210*/  IMAD R13, R41, UR8, RZ ;  /* 0x00000008290d7c24 */ /* 0x000fe4000f8e02ff */
[----:B------:R-:W-:Y:S02]  /*1220*/  IMAD.IADD R11, R11, 0x1, R7 ;  /* 0x000000010b0b7824 */ /* 0x000fe400078e0207 */
[C---:B------:R-:W-:Y:S02]  /*1230*/  IMAD R7, R0.reuse, UR9, R13 ;  /* 0x0000000900077c24 */ /* 0x040fe4000f8e020d */
[----:B------:R-:W-:Y:S01]  /*1240*/  IMAD.WIDE.U32 R10, R0, UR8, R10 ;  /* 0x00000008000a7c25 */ /* 0x000fe2000f8e000a */
[----:B------:R-:W-:-:S04]  /*1250*/  ULDC.64 UR8, c[0x0][0x2a0] ;  /* 0x0000a80000087ab9 */ /* 0x000fc80000000a00 */
[----:B------:R-:W-:Y:S02]  /*1260*/  IADD3 R7, R11, R7, RZ ;  /* 0x000000070b077210 */ /* 0x000fe40007ffe0ff */
[----:B------:R-:W-:-:S04]  /*1270*/  LEA R12, P1, R10, UR8, 0x2 ;  /* 0x000000080a0c7c11 */ /* 0x000fc8000f8210ff */
[----:B------:R-:W-:Y:S02]  /*1280*/  LEA.HI.X R13, R10, UR9, R7, 0x2, P1 ;  /* 0x000000090a0d7c11 */ /* 0x000fe400088f1407 */
[----:B------:R-:W-:-:S05]  /*1290*/  FSEL R7, R2, RZ, P0 ;  /* 0x000000ff02077208 */ /* 0x000fca0000000000 */
[----:B------:R1:W-:Y:S02]  /*12a0*/  STG.E desc[UR4][R12.64], R7 ;  /* 0x000000070c007986 */ /* 0x0003e4000c101904 */
.L_x_73:
[----:B------:R-:W-:Y:S05]  /*12b0*/  BSYNC B0 ;  /* 0x0000000000007941 */ /* 0x000fea0003800000 */
.L_x_72:
[----:B------:R-:W-:Y:S01]  /*12c0*/  ULDC.64 UR10, c[0x0][0x2e8] ;  /* 0x0000ba00000a7ab9 */ /* 0x000fe20000000a00 */
[----:B------:R-:W-:Y:S01]  /*12d0*/  ULDC.64 UR8, c[0x0][0x2d8] ;  /* 0x0000b60000087ab9 */ /* 0x000fe20000000a00 */
[----:B------:R-:W-:Y:S01]  /*12e0*/  ISETP.NE.U32.AND P0, PT, RZ, UR10, PT ;  /* 0x0000000aff007c0c */ /* 0x000fe2000bf05070 */
[----:B------:R-:W-:Y:S02]  /*12f0*/  IMAD R41, R41, UR8, RZ ;  /* 0x0000000829297c24 */ /* 0x000fe4000f8e02ff */
[----:B------:R-:W-:Y:S01]  /*1300*/  IMAD.MOV.U32 R4, RZ, RZ, R8 ;  /* 0x000000ffff047224 */ /* 0x000fe200078e0008 */
[----:B------:R-:W-:Y:S01]  /*1310*/  ISETP.NE.AND.EX P0, PT, RZ, UR11, PT, P0 ;  /* 0x0000000bff007c0c */ /* 0x000fe2000bf05300 */
[C---:B------:R-:W-:Y:S02]  /*1320*/  IMAD R41, R0.reuse, UR9, R41 ;  /* 0x0000000900297c24 */ /* 0x040fe4000f8e0229 */
[----:B------:R-:W-:Y:S01]  /*1330*/  IMAD.WIDE.U32 R4, R0, UR8, R4 ;  /* 0x0000000800047c25 */ /* 0x000fe2000f8e0004 */
[----:B------:R-:W-:Y:S01]  /*1340*/  ISETP.NE.OR P0, PT, R3, RZ, !P0 ;  /* 0x000000ff0300720c */ /* 0x000fe20004705670 */
[----:B------:R-:W-:-:S02]  /*1350*/  ULDC.64 UR8, c[0x0][0x2b8] ;  /* 0x0000ae0000087ab9 */ /* 0x000fc40000000a00 */
[----:B------:R-:W-:Y:S01]  /*1360*/  IMAD.IADD R5, R5, 0x1, R41 ;  /* 0x0000000105057824 */ /* 0x000fe200078e0229 */
[----:B------:R-:W-:-:S04]  /*1370*/  LEA R8, P1, R4, UR8, 0x2 ;  /* 0x0000000804087c11 */ /* 0x000fc8000f8210ff */
[----:B------:R-:W-:-:S05]  /*1380*/  LEA.HI.X R9, R4, UR9, R5, 0x2, P1 ;  /* 0x0000000904097c11 */ /* 0x000fca00088f1405 */
[----:B------:R2:W-:Y:S04]  /*1390*/  STG.E.128 desc[UR4][R8.64], RZ ;  /* 0x000000ff08007986 */ /* 0x0005e8000c101d04 */
[----:B------:R2:W-:Y:S04]  /*13a0*/  STG.E.128 desc[UR4][R8.64+0x1000], RZ ;  /* 0x001000ff08007986 */ /* 0x0005e8000c101d04 */
[----:B------:R2:W-:Y:S04]  /*13b0*/  STG.E.128 desc[UR4][R8.64+0x2000], RZ ;  /* 0x002000ff08007986 */ /* 0x0005e8000c101d04 */
[----:B------:R2:W-:Y:S04]  /*13c0*/  STG.E.128 desc[UR4][R8.64+0x3000], RZ ;  /* 0x003000ff08007986 */ /* 0x0005e8000c101d04 */
[----:B------:R2:W-:Y:S04]  /*13d0*/  STG.E.128 desc[UR4][R8.64+0x4000], RZ ;  /* 0x004000ff08007986 */ /* 0x0005e8000c101d04 */
[----:B------:R2:W-:Y:S01]  /*13e0*/  STG.E.128 desc[UR4][R8.64+0x5000], RZ ;  /* 0x005000ff08007986 */ /* 0x0005e2000c101d04 */
[----:B------:R-:W-:Y:S05]  /*13f0*/  @P0 EXIT ;  /* 0x000000000000094d */ /* 0x000fea0003800000 */
[----:B------:R-:W3:Y:S01]  /*1400*/  LDC R5, c[0x0][0x220] ;  /* 0x00008800ff057b82 */ /* 0x000ee20000000800 */
[----:B------:R-:W-:Y:S02]  /*1410*/  ULDC UR7, c[0x0][0x2e0] ;  /* 0x0000b80000077ab9 */ /* 0x000fe40000000800 */
[----:B------:R-:W-:-:S05]  /*1420*/  IMAD R6, R6, UR7, R38 ;  /* 0x0000000706067c24 */ /* 0x000fca000f8e0226 */
[----:B------:R-:W4:Y:S01]  /*1430*/  LDC.64 R2, c[0x0][0x2e8] ;  /* 0x0000ba00ff027b82 */ /* 0x000f220000000a00 */
[----:B---3--:R-:W-:-:S04]  /*1440*/  IMAD R5, R6, R5, UR6 ;  /* 0x0000000606057e24 */ /* 0x008fc8000f8e0205 */
[----:B----4-:R-:W-:-:S05]  /*1450*/  IMAD.WIDE R2, R5, 0x4, R2 ;  /* 0x0000000405027825 */ /* 0x010fca00078e0202 */
[----:B------:R-:W-:Y:S01]  /*1460*/  STG.E desc[UR4][R2.64], RZ ;  /* 0x000000ff02007986 */ /* 0x000fe2000c101904 */
[----:B------:R-:W-:Y:S05]  /*1470*/  EXIT ;  /* 0x000000000000794d */ /* 0x000fea0003800000 */
.L_x_74:
        /* <DEDUP_REMOVED lines=16> */
.L_x_126:


//--------------------- .nv.shared._ZN7cutlass13device_kernelIN5flash19enable_sm80_to_sm89INS1_16FlashAttnBwdSm80INS1_25CollectiveMainloopBwdSm80ILi2ELi1EN4cute5tupleIJNS5_1CILi64EEENS7_ILi128EEENS7_ILi96EEEEEENS_10bfloat16_tEfNS_4arch4Sm80ELb0ELb0ELb1ELb0ELb0ELb0ELb0ELb0ELi2ELi2ELi4ELi2ELb1EEENS1_21CollectiveEpilogueBwdISB_SC_SE_Li256ELb0ELb0ELi2EEENS1_19SingleTileSchedulerILb0ELb0ELb0ELi128EEEEEEEEEvNT_6ParamsE --------------------------
	.section	.nv.shared._ZN7cutlass13device_kernelIN5flash19enable_sm80_to_sm89INS1_16FlashAttnBwdSm80INS1_25CollectiveMainloopBwdSm80ILi2ELi1EN4cute5tupleIJNS5_1CILi64EEENS7_ILi128EEENS7_ILi96EEEEEENS_10bfloat16_tEfNS_4arch4Sm80ELb0ELb0ELb1ELb0ELb0ELb0ELb0ELb0ELi2ELi2ELi4ELi2ELb1EEENS1_21CollectiveEpilogueBwdISB_SC_SE_Li256ELb0ELb0ELi2EEENS1_19SingleTileSchedulerILb0ELb0ELb0ELi128EEEEEEEEEvNT_6ParamsE,"aw",@nobits
	.sectionflags	@""
	.align	16
	.zero		1024


//--------------------- .nv.shared.reserved.0     --------------------------
	.section	.nv.shared.reserved.0,"aw",@nobits
	.weak		__nv_reservedSMEM_offset_0_alias
	.size		__nv_reservedSMEM_offset_0_alias, 0, 0
	.other		__nv_reservedSMEM_offset_0_alias,@"STO_CUDA_RESERVED_SHARED STV_DEFAULT"
__nv_reservedSMEM_offset_0_alias:
	.zero		0


//--------------------- .nv.global                --------------------------
	.section	.nv.global,"aw",@nobits
.nv.global:
	.type		_ZN73_INTERNAL_7cad860e_37_flash_bwd_hdim96_bf16_softcap_sm80_cu_3fbc093a_31624cute1_E,@object
	.size		_ZN73_INTERNAL_7cad860e_37_flash_bwd_hdim96_bf16_softcap_sm80_cu_3fbc093a_31624cute1_E,(_ZN73_INTERNAL_7cad860e_37_flash_bwd_hdim96_bf16_softcap_sm80_cu_3fbc093a_31624cuda3std3__45__cpo6cbeginE - _ZN73_INTERNAL_7cad860e_37_flash_bwd_hdim96_bf16_softcap_sm80_cu_3fbc093a_31624cute1_E)
_ZN73_INTERNAL_7cad860e_37_flash_bwd_hdim96_bf16_softcap_sm80_cu_3fbc093a_31624cute1_E:
	.zero		1
	.type		_ZN73_INTERNAL_7cad860e_37_flash_bwd_hdim96_bf16_softcap_sm80_cu_3fbc093a_31624cuda3std3__45__cpo6cbeginE,@object
	.size		_ZN73_INTERNAL_7cad860e_37_flash_bwd_hdim96_bf16_softcap_sm80_cu_3fbc093a_31624cuda3std3__45__cpo6cbeginE,(_ZN73_INTERNAL_7cad860e_37_flash_bwd_hdim96_bf16_softcap_sm80_cu_3fbc093a_31624cuda3std3__48in_placeE - _ZN73_INTERNAL_7cad860e_37_flash_bwd_hdim96_bf16_softcap_sm80_cu_3fbc093a_31624cuda3std3__45__cpo6cbeginE)
_ZN73_INTERNAL_7cad860e_37_flash_bwd_hdim96_bf16_softcap_sm80_cu_3fbc093a_31624cuda3std3__45__cpo6cbeginE:
	.zero		1
	.type		_ZN73_INTERNAL_7cad860e_37_flash_bwd_hdim96_bf16_softcap_sm80_cu_3fbc093a_31624cuda3std3__48in_placeE,@object
	.size		_ZN73_INTERNAL_7cad860e_37_flash_bwd_hdim96_bf16_softcap_sm80_cu_3fbc093a_31624cuda3std3__48in_placeE,(_ZN73_INTERNAL_7cad860e_37_flash_bwd_hdim96_bf16_softcap_sm80_cu_3fbc093a_31624cuda3std6ranges3__45__cpo9iter_moveE - _ZN73_INTERNAL_7cad860e_37_flash_bwd_hdim96_bf16_softcap_sm80_cu_3fbc093a_31624cuda3std3__48in_placeE)
_ZN73_INTERNAL_7cad860e_37_flash_bwd_hdim96_bf16_softcap_sm80_cu_3fbc093a_31624cuda3std3__48in_placeE:
	.zero		1
	.type		_ZN73_INTERNAL_7cad860e_37_flash_bwd_hdim96_bf16_softcap_sm80_cu_3fbc093a_31624cuda3std6ranges3__45__cpo9iter_moveE,@object
	.size		_ZN73_INTERNAL_7cad860e_37_flash_bwd_hdim96_bf16_softcap_sm80_cu_3fbc093a_31624cuda3std6ranges3__45__cpo9iter_moveE,(_ZN73_INTERNAL_7cad860e_37_flash_bwd_hdim96_bf16_softcap_sm80_cu_3fbc093a_31624cuda3std3__45__cpo5beginE - _ZN73_INTERNAL_7cad860e_37_flash_bwd_hdim96_bf16_softcap_sm80_cu_3fbc093a_31624cuda3std6ranges3__45__cpo9iter_moveE)
_ZN73_INTERNAL_7cad860e_37_flash_bwd_hdim96_bf16_softcap_sm80_cu_3fbc093a_31624cuda3std6ranges3__45__cpo9iter_moveE:
	.zero		1
	.type		_ZN73_INTERNAL_7cad860e_37_flash_bwd_hdim96_bf16_softcap_sm80_cu_3fbc093a_31624cuda3std3__45__cpo5beginE,@object
	.size		_ZN73_INTERNAL_7cad860e_37_flash_bwd_hdim96_bf16_softcap_sm80_cu_3fbc093a_31624cuda3std3__45__cpo5beginE,(_ZN73_INTERNAL_7cad860e_37_flash_bwd_hdim96_bf16_softcap_sm80_cu_3fbc093a_31624cuda3std3__475_GLOBAL__N__7cad860e_37_flash_bwd_hdim96_bf16_softcap_sm80_cu_3fbc093a_31626ignoreE - _ZN73_INTERNAL_7cad860e_37_flash_bwd_hdim96_bf16_softcap_sm80_cu_3fbc093a_31624cuda3std3__45__cpo5beginE)
_ZN73_INTERNAL_7cad860e_37_flash_bwd_hdim96_bf16_softcap_sm80_cu_3fbc093a_31624cuda3std3__45__cpo5beginE:
	.zero		1
	.type		_ZN73_INTERNAL_7cad860e_37_flash_bwd_hdim96_bf16_softcap_sm80_cu_3fbc093a_31624cuda3std3__475_GLOBAL__N__7cad860e_37_flash_bwd_hdim96_bf16_softcap_sm80_cu_3fbc093a_31626ignoreE,@object
	.size		_ZN73_INTERNAL_7cad860e_37_flash_bwd_hdim96_bf16_softcap_sm80_cu_3fbc093a_31624cuda3std3__475_GLOBAL__N__7cad860e_37_flash_bwd_hdim96_bf16_softcap_sm80_cu_3fbc093a_31626ignoreE,(_ZN73_INTERNAL_7cad860e_37_flash_bwd_hdim96_bf16_softcap_sm80_cu_3fbc093a_31624cute7productE - _ZN73_INTERNAL_7cad860e_37_flash_bwd_hdim96_bf16_softcap_sm80_cu_3fbc093a_31624cuda3std3__475_GLOBAL__N__7cad860e_37_flash_bwd_hdim96_bf16_softcap_sm80_cu_3fbc093a_31626ignoreE)
_ZN73_INTERNAL_7cad860e_37_flash_bwd_hdim96_bf16_softcap_sm80_cu_3fbc093a_31624cuda3std3__475_GLOBAL__N__7cad860e_37_flash_bwd_hdim96_bf16_softcap_sm80_cu_3fbc093a_31626ignoreE:
	.zero		1
	.type		_ZN73_INTERNAL_7cad860e_37_flash_bwd_hdim96_bf16_softcap_sm80_cu_3fbc093a_31624cute7productE,@object
	.size		_ZN73_INTERNAL_7cad860e_37_flash_bwd_hdim96_bf16_softcap_sm80_cu_3fbc093a_31624cute7productE,(_ZN73_INTERNAL_7cad860e_37_flash_bwd_hdim96_bf16_softcap_sm80_cu_3fbc093a_31624cuda3std3__45__cpo3endE - _ZN73_INTERNAL_7cad860e_37_flash_bwd_hdim96_bf16_softcap_sm80_cu_3fbc093a_31624cute7productE)
_ZN73_INTERNAL_7cad860e_37_flash_bwd_hdim96_bf16_softcap_sm80_cu_3fbc093a_31624cute7productE:
	.zero		1
	.type		_ZN73_INTERNAL_7cad860e_37_flash_bwd_hdim96_bf16_softcap_sm80_cu_3fbc093a_31624cuda3std3__45__cpo3endE,@object
	.size		_ZN73_INTERNAL_7cad860e_37_flash_bwd_hdim96_bf16_softcap_sm80_cu_3fbc093a_31624cuda3std3__45__cpo3endE,(_ZN73_INTERNAL_7cad860e_37_flash_bwd_hdim96_bf16_softcap_sm80_cu_3fbc093a_31624cuda3std3__419piecewise_constructE - _ZN73_INTERNAL_7cad860e_37_flash_bwd_hdim96_bf16_softcap_sm80_cu_3fbc093a_31624cuda3std3__45__cpo3endE)
_ZN73_INTERNAL_7cad860e_37_flash_bwd_hdim96_bf16_softcap_sm80_cu_3fbc093a_31624cuda3std3__45__cpo3endE:
	.zero		1
	.type		_ZN73_INTERNAL_7cad860e_37_flash_bwd_hdim96_bf16_softcap_sm80_cu_3fbc093a_31624cuda3std3__419piecewise_constructE,@object
	.size		_ZN73_INTERNAL_7cad860e_37_flash_bwd_hdim96_bf16_softcap_sm80_cu_3fbc093a_31624cuda3std3__419piecewise_constructE,(_ZN73_INTERNAL_7cad860e_37_flash_bwd_hdim96_bf16_softcap_sm80_cu_3fbc093a_31624cuda3std3__45__cpo4cendE - _ZN73_INTERNAL_7cad860e_37_flash_bwd_hdim96_bf16_softcap_sm80_cu_3fbc093a_31624cuda3std3__419piecewise_constructE)
_ZN73_INTERNAL_7cad860e_37_flash_bwd_hdim96_bf16_softcap_sm80_cu_3fbc093a_31624cuda3std3__419piecewise_constructE:
	.zero		1
	.type		_ZN73_INTERNAL_7cad860e_37_flash_bwd_hdim96_bf16_softcap_sm80_cu_3fbc093a_31624cuda3std3__45__cpo4cendE,@object
	.size		_ZN73_INTERNAL_7cad860e_37_flash_bwd_hdim96_bf16_softcap_sm80_cu_3fbc093a_31624cuda3std3__45__cpo4cendE,(_ZN73_INTERNAL_7cad860e_37_flash_bwd_hdim96_bf16_softcap_sm80_cu_3fbc093a_31624cuda3std6ranges3__45__cpo4swapE - _ZN73_INTERNAL_7cad860e_37_flash_bwd_hdim96_bf16_softcap_sm80_cu_3fbc093a_31624cuda3std3__45__cpo4cendE)
_ZN73_INTERNAL_7cad860e_37_flash_bwd_hdim96_bf16_softcap_sm80_cu_3fbc093a_31624cuda3std3__45__cpo4cendE:
	.zero		1
	.type		_ZN73_INTERNAL_7cad860e_37_flash_bwd_hdim96_bf16_softcap_sm80_cu_3fbc093a_31624cuda3std6ranges3__45__cpo4swapE,@object
	.size		_ZN73_INTERNAL_7cad860e_37_flash_bwd_hdim96_bf16_softcap_sm80_cu_3fbc093a_31624cuda3std6ranges3__45__cpo4swapE,(.L_7 - _ZN73_INTERNAL_7cad860e_37_flash_bwd_hdim96_bf16_softcap_sm80_cu_3fbc093a_31624cuda3std6ranges3__45__cpo4swapE)
_ZN73_INTERNAL_7cad860e_37_flash_bwd_hdim96_bf16_softcap_sm80_cu_3fbc093a_31624cuda3std6ranges3__45__cpo4swapE:
	.zero		1
.L_7:


//--------------------- .nv.shared._ZN7cutlass13device_kernelIN5flash19enable_sm80_to_sm89INS1_16FlashAttnBwdSm80INS1_25CollectiveMainloopBwdSm80ILi2ELi1EN4cute5tupleIJNS5_1CILi64EEENS7_ILi128EEENS7_ILi96EEEEEENS_10bfloat16_tEfNS_4arch4Sm80ELb0ELb0ELb1ELb0ELb1ELb0ELb0ELb0ELi2ELi2ELi4ELi2ELb1EEENS1_21CollectiveEpilogueBwdISB_SC_SE_Li256ELb0ELb0ELi2EEENS1_19SingleTileSchedulerILb0ELb0ELb0ELi128EEEEEEEEEvNT_6ParamsE --------------------------
	.section	.nv.shared._ZN7cutlass13device_kernelIN5flash19enable_sm80_to_sm89INS1_16FlashAttnBwdSm80INS1_25CollectiveMainloopBwdSm80ILi2ELi1EN4cute5tupleIJNS5_1CILi64EEENS7_ILi128EEENS7_ILi96EEEEEENS_10bfloat16_tEfNS_4arch4Sm80ELb0ELb0ELb1ELb0ELb1ELb0ELb0ELb0ELi2ELi2ELi4ELi2ELb1EEENS1_21CollectiveEpilogueBwdISB_SC_SE_Li256ELb0ELb0ELi2EEENS1_19SingleTileSchedulerILb0ELb0ELb0ELi128EEEEEEEEEvNT_6ParamsE,"aw",@nobits
	.sectionflags	@""
	.align	16
	.zero		1024


//--------------------- .nv.shared._ZN7cutlass13device_kernelIN5flash19enable_sm80_to_sm89INS1_16FlashAttnBwdSm80INS1_25CollectiveMainloopBwdSm80ILi2ELi1EN4cute5tupleIJNS5_1CILi64EEENS7_ILi128EEENS7_ILi96EEEEEENS_10bfloat16_tEfNS_4arch4Sm80ELb0ELb0ELb1ELb0ELb0ELb0ELb0ELb0ELi2ELi2ELi4ELi2ELb1EEENS1_24CollectiveEpilogueBwdGQAISB_fSE_Li256ELb0ELb0EEENS1_19SingleTileSchedulerILb0ELb0ELb0ELi128EEEEEEEEEvNT_6ParamsE --------------------------
	.section	.nv.shared._ZN7cutlass13device_kernelIN5flash19enable_sm80_to_sm89INS1_16FlashAttnBwdSm80INS1_25CollectiveMainloopBwdSm80ILi2ELi1EN4cute5tupleIJNS5_1CILi64EEENS7_ILi128EEENS7_ILi96EEEEEENS_10bfloat16_tEfNS_4arch4Sm80ELb0ELb0ELb1ELb0ELb0ELb0ELb0ELb0ELi2ELi2ELi4ELi2ELb1EEENS1_24CollectiveEpilogueBwdGQAISB_fSE_Li256ELb0ELb0EEENS1_19SingleTileSchedulerILb0ELb0ELb0ELi128EEEEEEEEEvNT_6ParamsE,"aw",@nobits
	.sectionflags	@""
	.align	16
	.zero		1024


//--------------------- .nv.shared._ZN7cutlass13device_kernelIN5flash19enable_sm80_to_sm89INS1_16FlashAttnBwdSm80INS1_25CollectiveMainloopBwdSm80ILi2ELi1EN4cute5tupleIJNS5_1CILi64EEENS7_ILi128EEENS7_ILi96EEEEEENS_10bfloat16_tEfNS_4arch4Sm80ELb0ELb0ELb1ELb0ELb1ELb0ELb0ELb0ELi2ELi2ELi4ELi2ELb1EEENS1_24CollectiveEpilogueBwdGQAISB_fSE_Li256ELb0ELb1EEENS1_19SingleTileSchedulerILb0ELb0ELb0ELi128EEEEEEEEEvNT_6ParamsE --------------------------
	.section	.nv.shared._ZN7cutlass13device_kernelIN5flash19enable_sm80_to_sm89INS1_16FlashAttnBwdSm80INS1_25CollectiveMainloopBwdSm80ILi2ELi1EN4cute5tupleIJNS5_1CILi64EEENS7_ILi128EEENS7_ILi96EEEEEENS_10bfloat16_tEfNS_4arch4Sm80ELb0ELb0ELb1ELb0ELb1ELb0ELb0ELb0ELi2ELi2ELi4ELi2ELb1EEENS1_24CollectiveEpilogueBwdGQAISB_fSE_Li256ELb0ELb1EEENS1_19SingleTileSchedulerILb0ELb0ELb0ELi128EEEEEEEEEvNT_6ParamsE,"aw",@nobits
	.sectionflags	@""
	.align	16
	.zero		1024


//--------------------- .nv.shared._ZN7cutlass13device_kernelIN5flash19enable_sm80_to_sm89INS1_16FlashAttnBwdSm80INS1_25CollectiveMainloopBwdSm80ILi2ELi1EN4cute5tupleIJNS5_1CILi64EEENS7_ILi128EEENS7_ILi96EEEEEENS_10bfloat16_tEfNS_4arch4Sm80ELb0ELb0ELb1ELb1ELb0ELb0ELb0ELb0ELi2ELi2ELi4ELi2ELb1EEENS1_21CollectiveEpilogueBwdISB_SC_SE_Li256ELb1ELb0ELi2EEENS1_19SingleTileSchedulerILb1ELb0ELb0ELi128EEEEEEEEEvNT_6ParamsE --------------------------
	.section	.nv.shared._ZN7cutlass13device_kernelIN5flash19enable_sm80_to_sm89INS1_16FlashAttnBwdSm80INS1_25CollectiveMainloopBwdSm80ILi2ELi1EN4cute5tupleIJNS5_1CILi64EEENS7_ILi128EEENS7_ILi96EEEEEENS_10bfloat16_tEfNS_4arch4Sm80ELb0ELb0ELb1ELb1ELb0ELb0ELb0ELb0ELi2ELi2ELi4ELi2ELb1EEENS1_21CollectiveEpilogueBwdISB_SC_SE_Li256ELb1ELb0ELi2EEENS1_19SingleTileSchedulerILb1ELb0ELb0ELi128EEEEEEEEEvNT_6ParamsE,"aw",@nobits
	.sectionflags	@""
	.align	16
	.zero		1024


//--------------------- .nv.shared._ZN7cutlass13device_kernelIN5flash19enable_sm80_to_sm89INS1_16FlashAttnBwdSm80INS1_25CollectiveMainloopBwdSm80ILi2ELi1EN4cute5tupleIJNS5_1CILi64EEENS7_ILi128EEENS7_ILi96EEEEEENS_10bfloat16_tEfNS_4arch4Sm80ELb0ELb0ELb1ELb1ELb1ELb0ELb0ELb0ELi2ELi2ELi4ELi2ELb1EEENS1_21CollectiveEpilogueBwdISB_SC_SE_Li256ELb1ELb0ELi2EEENS1_19SingleTileSchedulerILb1ELb0ELb0ELi128EEEEEEEEEvNT_6ParamsE --------------------------
	.section	.nv.shared._ZN7cutlass13device_kernelIN5flash19enable_sm80_to_sm89INS1_16FlashAttnBwdSm80INS1_25CollectiveMainloopBwdSm80ILi2ELi1EN4cute5tupleIJNS5_1CILi64EEENS7_ILi128EEENS7_ILi96EEEEEENS_10bfloat16_tEfNS_4arch4Sm80ELb0ELb0ELb1ELb1ELb1ELb0ELb0ELb0ELi2ELi2ELi4ELi2ELb1EEENS1_21CollectiveEpilogueBwdISB_SC_SE_Li256ELb1ELb0ELi2EEENS1_19SingleTileSchedulerILb1ELb0ELb0ELi128EEEEEEEEEvNT_6ParamsE,"aw",@nobits
	.sectionflags	@""
	.align	16
	.zero		1024


//--------------------- .nv.shared._ZN7cutlass13device_kernelIN5flash19enable_sm80_to_sm89INS1_16FlashAttnBwdSm80INS1_25CollectiveMainloopBwdSm80ILi2ELi1EN4cute5tupleIJNS5_1CILi64EEENS7_ILi128EEENS7_ILi96EEEEEENS_10bfloat16_tEfNS_4arch4Sm80ELb0ELb0ELb1ELb1ELb0ELb0ELb0ELb0ELi2ELi2ELi4ELi2ELb1EEENS1_24CollectiveEpilogueBwdGQAISB_fSE_Li256ELb1ELb0EEENS1_19SingleTileSchedulerILb1ELb0ELb0ELi128EEEEEEEEEvNT_6ParamsE --------------------------
	.section	.nv.shared._ZN7cutlass13device_kernelIN5flash19enable_sm80_to_sm89INS1_16FlashAttnBwdSm80INS1_25CollectiveMainloopBwdSm80ILi2ELi1EN4cute5tupleIJNS5_1CILi64EEENS7_ILi128EEENS7_ILi96EEEEEENS_10bfloat16_tEfNS_4arch4Sm80ELb0ELb0ELb1ELb1ELb0ELb0ELb0ELb0ELi2ELi2ELi4ELi2ELb1EEENS1_24CollectiveEpilogueBwdGQAISB_fSE_Li256ELb1ELb0EEENS1_19SingleTileSchedulerILb1ELb0ELb0ELi128EEEEEEEEEvNT_6ParamsE,"aw",@nobits
	.sectionflags	@""
	.align	16
	.zero		1024


//--------------------- .nv.shared._ZN7cutlass13device_kernelIN5flash19enable_sm80_to_sm89INS1_16FlashAttnBwdSm80INS1_25CollectiveMainloopBwdSm80ILi2ELi1EN4cute5tupleIJNS5_1CILi64EEENS7_ILi128EEENS7_ILi96EEEEEENS_10bfloat16_tEfNS_4arch4Sm80ELb0ELb0ELb1ELb1ELb1ELb0ELb0ELb0ELi2ELi2ELi4ELi2ELb1EEENS1_24CollectiveEpilogueBwdGQAISB_fSE_Li256ELb1ELb1EEENS1_19SingleTileSchedulerILb1ELb0ELb0ELi128EEEEEEEEEvNT_6ParamsE --------------------------
	.section	.nv.shared._ZN7cutlass13device_kernelIN5flash19enable_sm80_to_sm89INS1_16FlashAttnBwdSm80INS1_25CollectiveMainloopBwdSm80ILi2ELi1EN4cute5tupleIJNS5_1CILi64EEENS7_ILi128EEENS7_ILi96EEEEEENS_10bfloat16_tEfNS_4arch4Sm80ELb0ELb0ELb1ELb1ELb1ELb0ELb0ELb0ELi2ELi2ELi4ELi2ELb1EEENS1_24CollectiveEpilogueBwdGQAISB_fSE_Li256ELb1ELb1EEENS1_19SingleTileSchedulerILb1ELb0ELb0ELi128EEEEEEEEEvNT_6ParamsE,"aw",@nobits
	.sectionflags	@""
	.align	16
	.zero		1024


//--------------------- .nv.shared._ZN7cutlass13device_kernelIN5flash19enable_sm80_to_sm89INS1_16FlashAttnBwdSm80INS1_25CollectiveMainloopBwdSm80ILi2ELi1EN4cute5tupleIJNS5_1CILi64EEENS7_ILi128EEENS7_ILi96EEEEEENS_10bfloat16_tEfNS_4arch4Sm80ELb0ELb1ELb1ELb0ELb0ELb0ELb0ELb0ELi2ELi2ELi4ELi2ELb1EEENS1_21CollectiveEpilogueBwdISB_SC_SE_Li256ELb0ELb0ELi2EEENS1_19SingleTileSchedulerILb0ELb0ELb0ELi128EEEEEEEEEvNT_6ParamsE --------------------------
	.section	.nv.shared._ZN7cutlass13device_kernelIN5flash19enable_sm80_to_sm89INS1_16FlashAttnBwdSm80INS1_25CollectiveMainloopBwdSm80ILi2ELi1EN4cute5tupleIJNS5_1CILi64EEENS7_ILi128EEENS7_ILi96EEEEEENS_10bfloat16_tEfNS_4arch4Sm80ELb0ELb1ELb1ELb0ELb0ELb0ELb0ELb0ELi2ELi2ELi4ELi2ELb1EEENS1_21CollectiveEpilogueBwdISB_SC_SE_Li256ELb0ELb0ELi2EEENS1_19SingleTileSchedulerILb0ELb0ELb0ELi128EEEEEEEEEvNT_6ParamsE,"aw",@nobits
	.sectionflags	@""
	.align	16
	.zero		1024


//--------------------- .nv.shared._ZN7cutlass13device_kernelIN5flash19enable_sm80_to_sm89INS1_16FlashAttnBwdSm80INS1_25CollectiveMainloopBwdSm80ILi2ELi1EN4cute5tupleIJNS5_1CILi64EEENS7_ILi128EEENS7_ILi96EEEEEENS_10bfloat16_tEfNS_4arch4Sm80ELb0ELb1ELb1ELb0ELb1ELb0ELb0ELb0ELi2ELi2ELi4ELi2ELb1EEENS1_21CollectiveEpilogueBwdISB_SC_SE_Li256ELb0ELb0ELi2EEENS1_19SingleTileSchedulerILb0ELb0ELb0ELi128EEEEEEEEEvNT_6ParamsE --------------------------
	.section	.nv.shared._ZN7cutlass13device_kernelIN5flash19enable_sm80_to_sm89INS1_16FlashAttnBwdSm80INS1_25CollectiveMainloopBwdSm80ILi2ELi1EN4cute5tupleIJNS5_1CILi64EEENS7_ILi128EEENS7_ILi96EEEEEENS_10bfloat16_tEfNS_4arch4Sm80ELb0ELb1ELb1ELb0ELb1ELb0ELb0ELb0ELi2ELi2ELi4ELi2ELb1EEENS1_21CollectiveEpilogueBwdISB_SC_SE_Li256ELb0ELb0ELi2EEENS1_19SingleTileSchedulerILb0ELb0ELb0ELi128EEEEEEEEEvNT_6ParamsE,"aw",@nobits
	.sectionflags	@""
	.align	16
	.zero		1024


//--------------------- .nv.shared._ZN7cutlass13device_kernelIN5flash19enable_sm80_to_sm89INS1_16FlashAttnBwdSm80INS1_25CollectiveMainloopBwdSm80ILi2ELi1EN4cute5tupleIJNS5_1CILi64EEENS7_ILi128EEENS7_ILi96EEEEEENS_10bfloat16_tEfNS_4arch4Sm80ELb0ELb1ELb1ELb0ELb0ELb0ELb0ELb0ELi2ELi2ELi4ELi2ELb1EEENS1_24CollectiveEpilogueBwdGQAISB_fSE_Li256ELb0ELb0EEENS1_19SingleTileSchedulerILb0ELb0ELb0ELi128EEEEEEEEEvNT_6ParamsE --------------------------
	.section	.nv.shared._ZN7cutlass13device_kernelIN5flash19enable_sm80_to_sm89INS1_16FlashAttnBwdSm80INS1_25CollectiveMainloopBwdSm80ILi2ELi1EN4cute5tupleIJNS5_1CILi64EEENS7_ILi128EEENS7_ILi96EEEEEENS_10bfloat16_tEfNS_4arch4Sm80ELb0ELb1ELb1ELb0ELb0ELb0ELb0ELb0ELi2ELi2ELi4ELi2ELb1EEENS1_24CollectiveEpilogueBwdGQAISB_fSE_Li256ELb0ELb0EEENS1_19SingleTileSchedulerILb0ELb0ELb0ELi128EEEEEEEEEvNT_6ParamsE,"aw",@nobits
	.sectionflags	@""
	.align	16
	.zero		1024


//--------------------- .nv.shared._ZN7cutlass13device_kernelIN5flash19enable_sm80_to_sm89INS1_16FlashAttnBwdSm80INS1_25CollectiveMainloopBwdSm80ILi2ELi1EN4cute5tupleIJNS5_1CILi64EEENS7_ILi128EEENS7_ILi96EEEEEENS_10bfloat16_tEfNS_4arch4Sm80ELb0ELb1ELb1ELb0ELb1ELb0ELb0ELb0ELi2ELi2ELi4ELi2ELb1EEENS1_24CollectiveEpilogueBwdGQAISB_fSE_Li256ELb0ELb1EEENS1_19SingleTileSchedulerILb0ELb0ELb0ELi128EEEEEEEEEvNT_6ParamsE --------------------------
	.section	.nv.shared._ZN7cutlass13device_kernelIN5flash19enable_sm80_to_sm89INS1_16FlashAttnBwdSm80INS1_25CollectiveMainloopBwdSm80ILi2ELi1EN4cute5tupleIJNS5_1CILi64EEENS7_ILi128EEENS7_ILi96EEEEEENS_10bfloat16_tEfNS_4arch4Sm80ELb0ELb1ELb1ELb0ELb1ELb0ELb0ELb0ELi2ELi2ELi4ELi2ELb1EEENS1_24CollectiveEpilogueBwdGQAISB_fSE_Li256ELb0ELb1EEENS1_19SingleTileSchedulerILb0ELb0ELb0ELi128EEEEEEEEEvNT_6ParamsE,"aw",@nobits
	.sectionflags	@""
	.align	16
	.zero		1024


//--------------------- .nv.shared._ZN7cutlass13device_kernelIN5flash19enable_sm80_to_sm89INS1_16FlashAttnBwdSm80INS1_25CollectiveMainloopBwdSm80ILi2ELi1EN4cute5tupleIJNS5_1CILi64EEENS7_ILi128EEENS7_ILi96EEEEEENS_10bfloat16_tEfNS_4arch4Sm80ELb0ELb1ELb1ELb1ELb0ELb0ELb0ELb0ELi2ELi2ELi4ELi2ELb1EEENS1_21CollectiveEpilogueBwdISB_SC_SE_Li256ELb1ELb0ELi2EEENS1_19SingleTileSchedulerILb1ELb0ELb0ELi128EEEEEEEEEvNT_6ParamsE --------------------------
	.section	.nv.shared._ZN7cutlass13device_kernelIN5flash19enable_sm80_to_sm89INS1_16FlashAttnBwdSm80INS1_25CollectiveMainloopBwdSm80ILi2ELi1EN4cute5tupleIJNS5_1CILi64EEENS7_ILi128EEENS7_ILi96EEEEEENS_10bfloat16_tEfNS_4arch4Sm80ELb0ELb1ELb1ELb1ELb0ELb0ELb0ELb0ELi2ELi2ELi4ELi2ELb1EEENS1_21CollectiveEpilogueBwdISB_SC_SE_Li256ELb1ELb0ELi2EEENS1_19SingleTileSchedulerILb1ELb0ELb0ELi128EEEEEEEEEvNT_6ParamsE,"aw",@nobits
	.sectionflags	@""
	.align	16
	.zero		1024


//--------------------- .nv.shared._ZN7cutlass13device_kernelIN5flash19enable_sm80_to_sm89INS1_16FlashAttnBwdSm80INS1_25CollectiveMainloopBwdSm80ILi2ELi1EN4cute5tupleIJNS5_1CILi64EEENS7_ILi128EEENS7_ILi96EEEEEENS_10bfloat16_tEfNS_4arch4Sm80ELb0ELb1ELb1ELb1ELb1ELb0ELb0ELb0ELi2ELi2ELi4ELi2ELb1EEENS1_21CollectiveEpilogueBwdISB_SC_SE_Li256ELb1ELb0ELi2EEENS1_19SingleTileSchedulerILb1ELb0ELb0ELi128EEEEEEEEEvNT_6ParamsE --------------------------
	.section	.nv.shared._ZN7cutlass13device_kernelIN5flash19enable_sm80_to_sm89INS1_16FlashAttnBwdSm80INS1_25CollectiveMainloopBwdSm80ILi2ELi1EN4cute5tupleIJNS5_1CILi64EEENS7_ILi128EEENS7_ILi96EEEEEENS_10bfloat16_tEfNS_4arch4Sm80ELb0ELb1ELb1ELb1ELb1ELb0ELb0ELb0ELi2ELi2ELi4ELi2ELb1EEENS1_21CollectiveEpilogueBwdISB_SC_SE_Li256ELb1ELb0ELi2EEENS1_19SingleTileSchedulerILb1ELb0ELb0ELi128EEEEEEEEEvNT_6ParamsE,"aw",@nobits
	.sectionflags	@""
	.align	16
	.zero		1024


//--------------------- .nv.shared._ZN7cutlass13device_kernelIN5flash19enable_sm80_to_sm89INS1_16FlashAttnBwdSm80INS1_25CollectiveMainloopBwdSm80ILi2ELi1EN4cute5tupleIJNS5_1CILi64EEENS7_ILi128EEENS7_ILi96EEEEEENS_10bfloat16_tEfNS_4arch4Sm80ELb0ELb1ELb1ELb1ELb0ELb0ELb0ELb0ELi2ELi2ELi4ELi2ELb1EEENS1_24CollectiveEpilogueBwdGQAISB_fSE_Li256ELb1ELb0EEENS1_19SingleTileSchedulerILb1ELb0ELb0ELi128EEEEEEEEEvNT_6ParamsE --------------------------
	.section	.nv.shared._ZN7cutlass13device_kernelIN5flash19enable_sm80_to_sm89INS1_16FlashAttnBwdSm80INS1_25CollectiveMainloopBwdSm80ILi2ELi1EN4cute5tupleIJNS5_1CILi64EEENS7_ILi128EEENS7_ILi96EEEEEENS_10bfloat16_tEfNS_4arch4Sm80ELb0ELb1ELb1ELb1ELb0ELb0ELb0ELb0ELi2ELi2ELi4ELi2ELb1EEENS1_24CollectiveEpilogueBwdGQAISB_fSE_Li256ELb1ELb0EEENS1_19SingleTileSchedulerILb1ELb0ELb0ELi128EEEEEEEEEvNT_6ParamsE,"aw",@nobits
	.sectionflags	@""
	.align	16
	.zero		1024


//--------------------- .nv.shared._ZN7cutlass13device_kernelIN5flash19enable_sm80_to_sm89INS1_16FlashAttnBwdSm80INS1_25CollectiveMainloopBwdSm80ILi2ELi1EN4cute5tupleIJNS5_1CILi64EEENS7_ILi128EEENS7_ILi96EEEEEENS_10bfloat16_tEfNS_4arch4Sm80ELb0ELb1ELb1ELb1ELb1ELb0ELb0ELb0ELi2ELi2ELi4ELi2ELb1EEENS1_24CollectiveEpilogueBwdGQAISB_fSE_Li256ELb1ELb1EEENS1_19SingleTileSchedulerILb1ELb0ELb0ELi128EEEEEEEEEvNT_6ParamsE --------------------------
	.section	.nv.shared._ZN7cutlass13device_kernelIN5flash19enable_sm80_to_sm89INS1_16FlashAttnBwdSm80INS1_25CollectiveMainloopBwdSm80ILi2ELi1EN4cute5tupleIJNS5_1CILi64EEENS7_ILi128EEENS7_ILi96EEEEEENS_10bfloat16_tEfNS_4arch4Sm80ELb0ELb1ELb1ELb1ELb1ELb0ELb0ELb0ELi2ELi2ELi4ELi2ELb1EEENS1_24CollectiveEpilogueBwdGQAISB_fSE_Li256ELb1ELb1EEENS1_19SingleTileSchedulerILb1ELb0ELb0ELi128EEEEEEEEEvNT_6ParamsE,"aw",@nobits
	.sectionflags	@""
	.align	16
	.zero		1024


//--------------------- .nv.shared._ZN7cutlass13device_kernelIN5flash19enable_sm80_to_sm89INS1_16FlashAttnBwdSm80INS1_25CollectiveMainloopBwdSm80ILi2ELi1EN4cute5tupleIJNS5_1CILi64EEENS7_ILi128EEENS7_ILi96EEEEEENS_10bfloat16_tEfNS_4arch4Sm80ELb1ELb0ELb1ELb0ELb0ELb0ELb0ELb0ELi2ELi2ELi4ELi2ELb1EEENS1_21CollectiveEpilogueBwdISB_SC_SE_Li256ELb0ELb0ELi2EEENS1_25SingleTileBwdLPTSchedulerILb0ELi128ELb0EEEEEEEEEvNT_6ParamsE --------------------------
	.section	.nv.shared._ZN7cutlass13device_kernelIN5flash19enable_sm80_to_sm89INS1_16FlashAttnBwdSm80INS1_25CollectiveMainloopBwdSm80ILi2ELi1EN4cute5tupleIJNS5_1CILi64EEENS7_ILi128EEENS7_ILi96EEEEEENS_10bfloat16_tEfNS_4arch4Sm80ELb1ELb0ELb1ELb0ELb0ELb0ELb0ELb0ELi2ELi2ELi4ELi2ELb1EEENS1_21CollectiveEpilogueBwdISB_SC_SE_Li256ELb0ELb0ELi2EEENS1_25SingleTileBwdLPTSchedulerILb0ELi128ELb0EEEEEEEEEvNT_6ParamsE,"aw",@nobits
	.sectionflags	@""
	.align	16
	.zero		1024


//--------------------- .nv.shared._ZN7cutlass13device_kernelIN5flash19enable_sm80_to_sm89INS1_16FlashAttnBwdSm80INS1_25CollectiveMainloopBwdSm80ILi2ELi1EN4cute5tupleIJNS5_1CILi64EEENS7_ILi128EEENS7_ILi96EEEEEENS_10bfloat16_tEfNS_4arch4Sm80ELb1ELb0ELb1ELb0ELb1ELb0ELb0ELb0ELi2ELi2ELi4ELi2ELb1EEENS1_21CollectiveEpilogueBwdISB_SC_SE_Li256ELb0ELb0ELi2EEENS1_25SingleTileBwdLPTSchedulerILb0ELi128ELb1EEEEEEEEEvNT_6ParamsE --------------------------
	.section	.nv.shared._ZN7cutlass13device_kernelIN5flash19enable_sm80_to_sm89INS1_16FlashAttnBwdSm80INS1_25CollectiveMainloopBwdSm80ILi2ELi1EN4cute5tupleIJNS5_1CILi64EEENS7_ILi128EEENS7_ILi96EEEEEENS_10bfloat16_tEfNS_4arch4Sm80ELb1ELb0ELb1ELb0ELb1ELb0ELb0ELb0ELi2ELi2ELi4ELi2ELb1EEENS1_21CollectiveEpilogueBwdISB_SC_SE_Li256ELb0ELb0ELi2EEENS1_25SingleTileBwdLPTSchedulerILb0ELi128ELb1EEEEEEEEEvNT_6ParamsE,"aw",@nobits
	.sectionflags	@""
	.align	16
	.zero		1024


//--------------------- .nv.shared._ZN7cutlass13device_kernelIN5flash19enable_sm80_to_sm89INS1_16FlashAttnBwdSm80INS1_25CollectiveMainloopBwdSm80ILi2ELi1EN4cute5tupleIJNS5_1CILi64EEENS7_ILi128EEENS7_ILi96EEEEEENS_10bfloat16_tEfNS_4arch4Sm80ELb1ELb0ELb1ELb0ELb0ELb0ELb0ELb0ELi2ELi2ELi4ELi2ELb1EEENS1_24CollectiveEpilogueBwdGQAISB_fSE_Li256ELb0ELb0EEENS1_25SingleTileBwdLPTSchedulerILb0ELi128ELb0EEEEEEEEEvNT_6ParamsE --------------------------
	.section	.nv.shared._ZN7cutlass13device_kernelIN5flash19enable_sm80_to_sm89INS1_16FlashAttnBwdSm80INS1_25CollectiveMainloopBwdSm80ILi2ELi1EN4cute5tupleIJNS5_1CILi64EEENS7_ILi128EEENS7_ILi96EEEEEENS_10bfloat16_tEfNS_4arch4Sm80ELb1ELb0ELb1ELb0ELb0ELb0ELb0ELb0ELi2ELi2ELi4ELi2ELb1EEENS1_24CollectiveEpilogueBwdGQAISB_fSE_Li256ELb0ELb0EEENS1_25SingleTileBwdLPTSchedulerILb0ELi128ELb0EEEEEEEEEvNT_6ParamsE,"aw",@nobits
	.sectionflags	@""
	.align	16
	.zero		1024


//--------------------- .nv.shared._ZN7cutlass13device_kernelIN5flash19enable_sm80_to_sm89INS1_16FlashAttnBwdSm80INS1_25CollectiveMainloopBwdSm80ILi2ELi1EN4cute5tupleIJNS5_1CILi64EEENS7_ILi128EEENS7_ILi96EEEEEENS_10bfloat16_tEfNS_4arch4Sm80ELb1ELb0ELb1ELb0ELb1ELb0ELb0ELb0ELi2ELi2ELi4ELi2ELb1EEENS1_24CollectiveEpilogueBwdGQAISB_fSE_Li256ELb0ELb1EEENS1_25SingleTileBwdLPTSchedulerILb0ELi128ELb1EEEEEEEEEvNT_6ParamsE --------------------------
	.section	.nv.shared._ZN7cutlass13device_kernelIN5flash19enable_sm80_to_sm89INS1_16FlashAttnBwdSm80INS1_25CollectiveMainloopBwdSm80ILi2ELi1EN4cute5tupleIJNS5_1CILi64EEENS7_ILi128EEENS7_ILi96EEEEEENS_10bfloat16_tEfNS_4arch4Sm80ELb1ELb0ELb1ELb0ELb1ELb0ELb0ELb0ELi2ELi2ELi4ELi2ELb1EEENS1_24CollectiveEpilogueBwdGQAISB_fSE_Li256ELb0ELb1EEENS1_25SingleTileBwdLPTSchedulerILb0ELi128ELb1EEEEEEEEEvNT_6ParamsE,"aw",@nobits
	.sectionflags	@""
	.align	16
	.zero		1024


//--------------------- .nv.shared._ZN7cutlass13device_kernelIN5flash19enable_sm80_to_sm89INS1_16FlashAttnBwdSm80INS1_25CollectiveMainloopBwdSm80ILi2ELi1EN4cute5tupleIJNS5_1CILi64EEENS7_ILi128EEENS7_ILi96EEEEEENS_10bfloat16_tEfNS_4arch4Sm80ELb1ELb0ELb1ELb1ELb0ELb0ELb0ELb0ELi2ELi2ELi4ELi2ELb1EEENS1_21CollectiveEpilogueBwdISB_SC_SE_Li256ELb1ELb0ELi2EEENS1_25SingleTileBwdLPTSchedulerILb1ELi128ELb0EEEEEEEEEvNT_6ParamsE --------------------------
	.section	.nv.shared._ZN7cutlass13device_kernelIN5flash19enable_sm80_to_sm89INS1_16FlashAttnBwdSm80INS1_25CollectiveMainloopBwdSm80ILi2ELi1EN4cute5tupleIJNS5_1CILi64EEENS7_ILi128EEENS7_ILi96EEEEEENS_10bfloat16_tEfNS_4arch4Sm80ELb1ELb0ELb1ELb1ELb0ELb0ELb0ELb0ELi2ELi2ELi4ELi2ELb1EEENS1_21CollectiveEpilogueBwdISB_SC_SE_Li256ELb1ELb0ELi2EEENS1_25SingleTileBwdLPTSchedulerILb1ELi128ELb0EEEEEEEEEvNT_6ParamsE,"aw",@nobits
	.sectionflags	@""
	.align	16
	.zero		1024


//--------------------- .nv.shared._ZN7cutlass13device_kernelIN5flash19enable_sm80_to_sm89INS1_16FlashAttnBwdSm80INS1_25CollectiveMainloopBwdSm80ILi2ELi1EN4cute5tupleIJNS5_1CILi64EEENS7_ILi128EEENS7_ILi96EEEEEENS_10bfloat16_tEfNS_4arch4Sm80ELb1ELb0ELb1ELb1ELb1ELb0ELb0ELb0ELi2ELi2ELi4ELi2ELb1EEENS1_21CollectiveEpilogueBwdISB_SC_SE_Li256ELb1ELb0ELi2EEENS1_25SingleTileBwdLPTSchedulerILb1ELi128ELb1EEEEEEEEEvNT_6ParamsE --------------------------
	.section	.nv.shared._ZN7cutlass13device_kernelIN5flash19enable_sm80_to_sm89INS1_16FlashAttnBwdSm80INS1_25CollectiveMainloopBwdSm80ILi2ELi1EN4cute5tupleIJNS5_1CILi64EEENS7_ILi128EEENS7_ILi96EEEEEENS_10bfloat16_tEfNS_4arch4Sm80ELb1ELb0ELb1ELb1ELb1ELb0ELb0ELb0ELi2ELi2ELi4ELi2ELb1EEENS1_21CollectiveEpilogueBwdISB_SC_SE_Li256ELb1ELb0ELi2EEENS1_25SingleTileBwdLPTSchedulerILb1ELi128ELb1EEEEEEEEEvNT_6ParamsE,"aw",@nobits
	.sectionflags	@""
	.align	16
	.zero		1024


//--------------------- .nv.shared._ZN7cutlass13device_kernelIN5flash19enable_sm80_to_sm89INS1_16FlashAttnBwdSm80INS1_25CollectiveMainloopBwdSm80ILi2ELi1EN4cute5tupleIJNS5_1CILi64EEENS7_ILi128EEENS7_ILi96EEEEEENS_10bfloat16_tEfNS_4arch4Sm80ELb1ELb0ELb1ELb1ELb0ELb0ELb0ELb0ELi2ELi2ELi4ELi2ELb1EEENS1_24CollectiveEpilogueBwdGQAISB_fSE_Li256ELb1ELb0EEENS1_25SingleTileBwdLPTSchedulerILb1ELi128ELb0EEEEEEEEEvNT_6ParamsE --------------------------
	.section	.nv.shared._ZN7cutlass13device_kernelIN5flash19enable_sm80_to_sm89INS1_16FlashAttnBwdSm80INS1_25CollectiveMainloopBwdSm80ILi2ELi1EN4cute5tupleIJNS5_1CILi64EEENS7_ILi128EEENS7_ILi96EEEEEENS_10bfloat16_tEfNS_4arch4Sm80ELb1ELb0ELb1ELb1ELb0ELb0ELb0ELb0ELi2ELi2ELi4ELi2ELb1EEENS1_24CollectiveEpilogueBwdGQAISB_fSE_Li256ELb1ELb0EEENS1_25SingleTileBwdLPTSchedulerILb1ELi128ELb0EEEEEEEEEvNT_6ParamsE,"aw",@nobits
	.sectionflags	@""
	.align	16
	.zero		1024


//--------------------- .nv.shared._ZN7cutlass13device_kernelIN5flash19enable_sm80_to_sm89INS1_16FlashAttnBwdSm80INS1_25CollectiveMainloopBwdSm80ILi2ELi1EN4cute5tupleIJNS5_1CILi64EEENS7_ILi128EEENS7_ILi96EEEEEENS_10bfloat16_tEfNS_4arch4Sm80ELb1ELb0ELb1ELb1ELb1ELb0ELb0ELb0ELi2ELi2ELi4ELi2ELb1EEENS1_24CollectiveEpilogueBwdGQAISB_fSE_Li256ELb1ELb1EEENS1_25SingleTileBwdLPTSchedulerILb1ELi128ELb1EEEEEEEEEvNT_6ParamsE --------------------------
	.section	.nv.shared._ZN7cutlass13device_kernelIN5flash19enable_sm80_to_sm89INS1_16FlashAttnBwdSm80INS1_25CollectiveMainloopBwdSm80ILi2ELi1EN4cute5tupleIJNS5_1CILi64EEENS7_ILi128EEENS7_ILi96EEEEEENS_10bfloat16_tEfNS_4arch4Sm80ELb1ELb0ELb1ELb1ELb1ELb0ELb0ELb0ELi2ELi2ELi4ELi2ELb1EEENS1_24CollectiveEpilogueBwdGQAISB_fSE_Li256ELb1ELb1EEENS1_25SingleTileBwdLPTSchedulerILb1ELi128ELb1EEEEEEEEEvNT_6ParamsE,"aw",@nobits
	.sectionflags	@""
	.align	16
	.zero		1024


//--------------------- .nv.shared._ZN7cutlass13device_kernelIN5flash19enable_sm80_to_sm89INS1_16FlashAttnBwdSm80INS1_25CollectiveMainloopBwdSm80ILi2ELi2EN4cute5tupleIJNS5_1CILi64EEENS7_ILi128EEENS7_ILi96EEEEEENS_10bfloat16_tEfNS_4arch4Sm80ELb0ELb0ELb1ELb0ELb0ELb0ELb0ELb0ELi2ELi2ELi4ELi2ELb0EEENS1_21CollectiveEpilogueBwdISB_SC_SE_Li256ELb0ELb0ELi2EEENS1_19SingleTileSchedulerILb0ELb0ELb0ELi128EEEEEEEEEvNT_6ParamsE --------------------------
	.section	.nv.shared._ZN7cutlass13device_kernelIN5flash19enable_sm80_to_sm89INS1_16FlashAttnBwdSm80INS1_25CollectiveMainloopBwdSm80ILi2ELi2EN4cute5tupleIJNS5_1CILi64EEENS7_ILi128EEENS7_ILi96EEEEEENS_10bfloat16_tEfNS_4arch4Sm80ELb0ELb0ELb1ELb0ELb0ELb0ELb0ELb0ELi2ELi2ELi4ELi2ELb0EEENS1_21CollectiveEpilogueBwdISB_SC_SE_Li256ELb0ELb0ELi2EEENS1_19SingleTileSchedulerILb0ELb0ELb0ELi128EEEEEEEEEvNT_6ParamsE,"aw",@nobits
	.sectionflags	@""
	.align	16
	.zero		1024


//--------------------- .nv.shared._ZN7cutlass13device_kernelIN5flash19enable_sm80_to_sm89INS1_16FlashAttnBwdSm80INS1_25CollectiveMainloopBwdSm80ILi2ELi2EN4cute5tupleIJNS5_1CILi64EEENS7_ILi128EEENS7_ILi96EEEEEENS_10bfloat16_tEfNS_4arch4Sm80ELb0ELb0ELb1ELb0ELb1ELb0ELb0ELb0ELi2ELi2ELi4ELi2ELb0EEENS1_21CollectiveEpilogueBwdISB_SC_SE_Li256ELb0ELb0ELi2EEENS1_19SingleTileSchedulerILb0ELb0ELb0ELi128EEEEEEEEEvNT_6ParamsE --------------------------
	.section	.nv.shared._ZN7cutlass13device_kernelIN5flash19enable_sm80_to_sm89INS1_16FlashAttnBwdSm80INS1_25CollectiveMainloopBwdSm80ILi2ELi2EN4cute5tupleIJNS5_1CILi64EEENS7_ILi128EEENS7_ILi96EEEEEENS_10bfloat16_tEfNS_4arch4Sm80ELb0ELb0ELb1ELb0ELb1ELb0ELb0ELb0ELi2ELi2ELi4ELi2ELb0EEENS1_21CollectiveEpilogueBwdISB_SC_SE_Li256ELb0ELb0ELi2EEENS1_19SingleTileSchedulerILb0ELb0ELb0ELi128EEEEEEEEEvNT_6ParamsE,"aw",@nobits
	.sectionflags	@""
	.align	16
	.zero		1024


//--------------------- .nv.shared._ZN7cutlass13device_kernelIN5flash19enable_sm80_to_sm89INS1_16FlashAttnBwdSm80INS1_25CollectiveMainloopBwdSm80ILi2ELi2EN4cute5tupleIJNS5_1CILi64EEENS7_ILi128EEENS7_ILi96EEEEEENS_10bfloat16_tEfNS_4arch4Sm80ELb0ELb0ELb1ELb0ELb0ELb0ELb0ELb0ELi2ELi2ELi4ELi2ELb0EEENS1_24CollectiveEpilogueBwdGQAISB_fSE_Li256ELb0ELb0EEENS1_19SingleTileSchedulerILb0ELb0ELb0ELi128EEEEEEEEEvNT_6ParamsE --------------------------
	.section	.nv.shared._ZN7cutlass13device_kernelIN5flash19enable_sm80_to_sm89INS1_16FlashAttnBwdSm80INS1_25CollectiveMainloopBwdSm80ILi2ELi2EN4cute5tupleIJNS5_1CILi64EEENS7_ILi128EEENS7_ILi96EEEEEENS_10bfloat16_tEfNS_4arch4Sm80ELb0ELb0ELb1ELb0ELb0ELb0ELb0ELb0ELi2ELi2ELi4ELi2ELb0EEENS1_24CollectiveEpilogueBwdGQAISB_fSE_Li256ELb0ELb0EEENS1_19SingleTileSchedulerILb0ELb0ELb0ELi128EEEEEEEEEvNT_6ParamsE,"aw",@nobits
	.sectionflags	@""
	.align	16
	.zero		1024


//--------------------- .nv.shared._ZN7cutlass13device_kernelIN5flash19enable_sm80_to_sm89INS1_16FlashAttnBwdSm80INS1_25CollectiveMainloopBwdSm80ILi2ELi2EN4cute5tupleIJNS5_1CILi64EEENS7_ILi128EEENS7_ILi96EEEEEENS_10bfloat16_tEfNS_4arch4Sm80ELb0ELb0ELb1ELb0ELb1ELb0ELb0ELb0ELi2ELi2ELi4ELi2ELb0EEENS1_24CollectiveEpilogueBwdGQAISB_fSE_Li256ELb0ELb1EEENS1_19SingleTileSchedulerILb0ELb0ELb0ELi128EEEEEEEEEvNT_6ParamsE --------------------------
	.section	.nv.shared._ZN7cutlass13device_kernelIN5flash19enable_sm80_to_sm89INS1_16FlashAttnBwdSm80INS1_25CollectiveMainloopBwdSm80ILi2ELi2EN4cute5tupleIJNS5_1CILi64EEENS7_ILi128EEENS7_ILi96EEEEEENS_10bfloat16_tEfNS_4arch4Sm80ELb0ELb0ELb1ELb0ELb1ELb0ELb0ELb0ELi2ELi2ELi4ELi2ELb0EEENS1_24CollectiveEpilogueBwdGQAISB_fSE_Li256ELb0ELb1EEENS1_19SingleTileSchedulerILb0ELb0ELb0ELi128EEEEEEEEEvNT_6ParamsE,"aw",@nobits
	.sectionflags	@""
	.align	16
	.zero		1024


//--------------------- .nv.shared._ZN7cutlass13device_kernelIN5flash19enable_sm80_to_sm89INS1_16FlashAttnBwdSm80INS1_25CollectiveMainloopBwdSm80ILi2ELi2EN4cute5tupleIJNS5_1CILi64EEENS7_ILi128EEENS7_ILi96EEEEEENS_10bfloat16_tEfNS_4arch4Sm80ELb0ELb0ELb1ELb1ELb0ELb0ELb0ELb0ELi2ELi2ELi4ELi2ELb0EEENS1_21CollectiveEpilogueBwdISB_SC_SE_Li256ELb1ELb0ELi2EEENS1_19SingleTileSchedulerILb1ELb0ELb0ELi128EEEEEEEEEvNT_6ParamsE --------------------------
	.section	.nv.shared._ZN7cutlass13device_kernelIN5flash19enable_sm80_to_sm89INS1_16FlashAttnBwdSm80INS1_25CollectiveMainloopBwdSm80ILi2ELi2EN4cute5tupleIJNS5_1CILi64EEENS7_ILi128EEENS7_ILi96EEEEEENS_10bfloat16_tEfNS_4arch4Sm80ELb0ELb0ELb1ELb1ELb0ELb0ELb0ELb0ELi2ELi2ELi4ELi2ELb0EEENS1_21CollectiveEpilogueBwdISB_SC_SE_Li256ELb1ELb0ELi2EEENS1_19SingleTileSchedulerILb1ELb0ELb0ELi128EEEEEEEEEvNT_6ParamsE,"aw",@nobits
	.sectionflags	@""
	.align	16
	.zero		1024


//--------------------- .nv.shared._ZN7cutlass13device_kernelIN5flash19enable_sm80_to_sm89INS1_16FlashAttnBwdSm80INS1_25CollectiveMainloopBwdSm80ILi2ELi2EN4cute5tupleIJNS5_1CILi64EEENS7_ILi128EEENS7_ILi96EEEEEENS_10bfloat16_tEfNS_4arch4Sm80ELb0ELb0ELb1ELb1ELb1ELb0ELb0ELb0ELi2ELi2ELi4ELi2ELb0EEENS1_21CollectiveEpilogueBwdISB_SC_SE_Li256ELb1ELb0ELi2EEENS1_19SingleTileSchedulerILb1ELb0ELb0ELi128EEEEEEEEEvNT_6ParamsE --------------------------
	.section	.nv.shared._ZN7cutlass13device_kernelIN5flash19enable_sm80_to_sm89INS1_16FlashAttnBwdSm80INS1_25CollectiveMainloopBwdSm80ILi2ELi2EN4cute5tupleIJNS5_1CILi64EEENS7_ILi128EEENS7_ILi96EEEEEENS_10bfloat16_tEfNS_4arch4Sm80ELb0ELb0ELb1ELb1ELb1ELb0ELb0ELb0ELi2ELi2ELi4ELi2ELb0EEENS1_21CollectiveEpilogueBwdISB_SC_SE_Li256ELb1ELb0ELi2EEENS1_19SingleTileSchedulerILb1ELb0ELb0ELi128EEEEEEEEEvNT_6ParamsE,"aw",@nobits
	.sectionflags	@""
	.align	16
	.zero		1024


//--------------------- .nv.shared._ZN7cutlass13device_kernelIN5flash19enable_sm80_to_sm89INS1_16FlashAttnBwdSm80INS1_25CollectiveMainloopBwdSm80ILi2ELi2EN4cute5tupleIJNS5_1CILi64EEENS7_ILi128EEENS7_ILi96EEEEEENS_10bfloat16_tEfNS_4arch4Sm80ELb0ELb0ELb1ELb1ELb0ELb0ELb0ELb0ELi2ELi2ELi4ELi2ELb0EEENS1_24CollectiveEpilogueBwdGQAISB_fSE_Li256ELb1ELb0EEENS1_19SingleTileSchedulerILb1ELb0ELb0ELi128EEEEEEEEEvNT_6ParamsE --------------------------
	.section	.nv.shared._ZN7cutlass13device_kernelIN5flash19enable_sm80_to_sm89INS1_16FlashAttnBwdSm80INS1_25CollectiveMainloopBwdSm80ILi2ELi2EN4cute5tupleIJNS5_1CILi64EEENS7_ILi128EEENS7_ILi96EEEEEENS_10bfloat16_tEfNS_4arch4Sm80ELb0ELb0ELb1ELb1ELb0ELb0ELb0ELb0ELi2ELi2ELi4ELi2ELb0EEENS1_24CollectiveEpilogueBwdGQAISB_fSE_Li256ELb1ELb0EEENS1_19SingleTileSchedulerILb1ELb0ELb0ELi128EEEEEEEEEvNT_6ParamsE,"aw",@nobits
	.sectionflags	@""
	.align	16
	.zero		1024


//--------------------- .nv.shared._ZN7cutlass13device_kernelIN5flash19enable_sm80_to_sm89INS1_16FlashAttnBwdSm80INS1_25CollectiveMainloopBwdSm80ILi2ELi2EN4cute5tupleIJNS5_1CILi64EEENS7_ILi128EEENS7_ILi96EEEEEENS_10bfloat16_tEfNS_4arch4Sm80ELb0ELb0ELb1ELb1ELb1ELb0ELb0ELb0ELi2ELi2ELi4ELi2ELb0EEENS1_24CollectiveEpilogueBwdGQAISB_fSE_Li256ELb1ELb1EEENS1_19SingleTileSchedulerILb1ELb0ELb0ELi128EEEEEEEEEvNT_6ParamsE --------------------------
	.section	.nv.shared._ZN7cutlass13device_kernelIN5flash19enable_sm80_to_sm89INS1_16FlashAttnBwdSm80INS1_25CollectiveMainloopBwdSm80ILi2ELi2EN4cute5tupleIJNS5_1CILi64EEENS7_ILi128EEENS7_ILi96EEEEEENS_10bfloat16_tEfNS_4arch4Sm80ELb0ELb0ELb1ELb1ELb1ELb0ELb0ELb0ELi2ELi2ELi4ELi2ELb0EEENS1_24CollectiveEpilogueBwdGQAISB_fSE_Li256ELb1ELb1EEENS1_19SingleTileSchedulerILb1ELb0ELb0ELi128EEEEEEEEEvNT_6ParamsE,"aw",@nobits
	.sectionflags	@""
	.align	16
	.zero		1024


//--------------------- .nv.shared._ZN7cutlass13device_kernelIN5flash19enable_sm80_to_sm89INS1_16FlashAttnBwdSm80INS1_25CollectiveMainloopBwdSm80ILi2ELi2EN4cute5tupleIJNS5_1CILi64EEENS7_ILi128EEENS7_ILi96EEEEEENS_10bfloat16_tEfNS_4arch4Sm80ELb0ELb1ELb1ELb0ELb0ELb0ELb0ELb0ELi2ELi2ELi4ELi2ELb0EEENS1_21CollectiveEpilogueBwdISB_SC_SE_Li256ELb0ELb0ELi2EEENS1_19SingleTileSchedulerILb0ELb0ELb0ELi128EEEEEEEEEvNT_6ParamsE --------------------------
	.section	.nv.shared._ZN7cutlass13device_kernelIN5flash19enable_sm80_to_sm89INS1_16FlashAttnBwdSm80INS1_25CollectiveMainloopBwdSm80ILi2ELi2EN4cute5tupleIJNS5_1CILi64EEENS7_ILi128EEENS7_ILi96EEEEEENS_10bfloat16_tEfNS_4arch4Sm80ELb0ELb1ELb1ELb0ELb0ELb0ELb0ELb0ELi2ELi2ELi4ELi2ELb0EEENS1_21CollectiveEpilogueBwdISB_SC_SE_Li256ELb0ELb0ELi2EEENS1_19SingleTileSchedulerILb0ELb0ELb0ELi128EEEEEEEEEvNT_6ParamsE,"aw",@nobits
	.sectionflags	@""
	.align	16
	.zero		1024


//--------------------- .nv.shared._ZN7cutlass13device_kernelIN5flash19enable_sm80_to_sm89INS1_16FlashAttnBwdSm80INS1_25CollectiveMainloopBwdSm80ILi2ELi2EN4cute5tupleIJNS5_1CILi64EEENS7_ILi128EEENS7_ILi96EEEEEENS_10bfloat16_tEfNS_4arch4Sm80ELb0ELb1ELb1ELb0ELb1ELb0ELb0ELb0ELi2ELi2ELi4ELi2ELb0EEENS1_21CollectiveEpilogueBwdISB_SC_SE_Li256ELb0ELb0ELi2EEENS1_19SingleTileSchedulerILb0ELb0ELb0ELi128EEEEEEEEEvNT_6ParamsE --------------------------
	.section	.nv.shared._ZN7cutlass13device_kernelIN5flash19enable_sm80_to_sm89INS1_16FlashAttnBwdSm80INS1_25CollectiveMainloopBwdSm80ILi2ELi2EN4cute5tupleIJNS5_1CILi64EEENS7_ILi128EEENS7_ILi96EEEEEENS_10bfloat16_tEfNS_4arch4Sm80ELb0ELb1ELb1ELb0ELb1ELb0ELb0ELb0ELi2ELi2ELi4ELi2ELb0EEENS1_21CollectiveEpilogueBwdISB_SC_SE_Li256ELb0ELb0ELi2EEENS1_19SingleTileSchedulerILb0ELb0ELb0ELi128EEEEEEEEEvNT_6ParamsE,"aw",@nobits
	.sectionflags	@""
	.align	16
	.zero		1024


//--------------------- .nv.shared._ZN7cutlass13device_kernelIN5flash19enable_sm80_to_sm89INS1_16FlashAttnBwdSm80INS1_25CollectiveMainloopBwdSm80ILi2ELi2EN4cute5tupleIJNS5_1CILi64EEENS7_ILi128EEENS7_ILi96EEEEEENS_10bfloat16_tEfNS_4arch4Sm80ELb0ELb1ELb1ELb0ELb0ELb0ELb0ELb0ELi2ELi2ELi4ELi2ELb0EEENS1_24CollectiveEpilogueBwdGQAISB_fSE_Li256ELb0ELb0EEENS1_19SingleTileSchedulerILb0ELb0ELb0ELi128EEEEEEEEEvNT_6ParamsE --------------------------
	.section	.nv.shared._ZN7cutlass13device_kernelIN5flash19enable_sm80_to_sm89INS1_16FlashAttnBwdSm80INS1_25CollectiveMainloopBwdSm80ILi2ELi2EN4cute5tupleIJNS5_1CILi64EEENS7_ILi128EEENS7_ILi96EEEEEENS_10bfloat16_tEfNS_4arch4Sm80ELb0ELb1ELb1ELb0ELb0ELb0ELb0ELb0ELi2ELi2ELi4ELi2ELb0EEENS1_24CollectiveEpilogueBwdGQAISB_fSE_Li256ELb0ELb0EEENS1_19SingleTileSchedulerILb0ELb0ELb0ELi128EEEEEEEEEvNT_6ParamsE,"aw",@nobits
	.sectionflags	@""
	.align	16
	.zero		1024


//--------------------- .nv.shared._ZN7cutlass13device_kernelIN5flash19enable_sm80_to_sm89INS1_16FlashAttnBwdSm80INS1_25CollectiveMainloopBwdSm80ILi2ELi2EN4cute5tupleIJNS5_1CILi64EEENS7_ILi128EEENS7_ILi96EEEEEENS_10bfloat16_tEfNS_4arch4Sm80ELb0ELb1ELb1ELb0ELb1ELb0ELb0ELb0ELi2ELi2ELi4ELi2ELb0EEENS1_24CollectiveEpilogueBwdGQAISB_fSE_Li256ELb0ELb1EEENS1_19SingleTileSchedulerILb0ELb0ELb0ELi128EEEEEEEEEvNT_6ParamsE --------------------------
	.section	.nv.shared._ZN7cutlass13device_kernelIN5flash19enable_sm80_to_sm89INS1_16FlashAttnBwdSm80INS1_25CollectiveMainloopBwdSm80ILi2ELi2EN4cute5tupleIJNS5_1CILi64EEENS7_ILi128EEENS7_ILi96EEEEEENS_10bfloat16_tEfNS_4arch4Sm80ELb0ELb1ELb1ELb0ELb1ELb0ELb0ELb0ELi2ELi2ELi4ELi2ELb0EEENS1_24CollectiveEpilogueBwdGQAISB_fSE_Li256ELb0ELb1EEENS1_19SingleTileSchedulerILb0ELb0ELb0ELi128EEEEEEEEEvNT_6ParamsE,"aw",@nobits
	.sectionflags	@""
	.align	16
	.zero		1024


//--------------------- .nv.shared._ZN7cutlass13device_kernelIN5flash19enable_sm80_to_sm89INS1_16FlashAttnBwdSm80INS1_25CollectiveMainloopBwdSm80ILi2ELi2EN4cute5tupleIJNS5_1CILi64EEENS7_ILi128EEENS7_ILi96EEEEEENS_10bfloat16_tEfNS_4arch4Sm80ELb0ELb1ELb1ELb1ELb0ELb0ELb0ELb0ELi2ELi2ELi4ELi2ELb0EEENS1_21CollectiveEpilogueBwdISB_SC_SE_Li256ELb1ELb0ELi2EEENS1_19SingleTileSchedulerILb1ELb0ELb0ELi128EEEEEEEEEvNT_6ParamsE --------------------------
	.section	.nv.shared._ZN7cutlass13device_kernelIN5flash19enable_sm80_to_sm89INS1_16FlashAttnBwdSm80INS1_25CollectiveMainloopBwdSm80ILi2ELi2EN4cute5tupleIJNS5_1CILi64EEENS7_ILi128EEENS7_ILi96EEEEEENS_10bfloat16_tEfNS_4arch4Sm80ELb0ELb1ELb1ELb1ELb0ELb0ELb0ELb0ELi2ELi2ELi4ELi2ELb0EEENS1_21CollectiveEpilogueBwdISB_SC_SE_Li256ELb1ELb0ELi2EEENS1_19SingleTileSchedulerILb1ELb0ELb0ELi128EEEEEEEEEvNT_6ParamsE,"aw",@nobits
	.sectionflags	@""
	.align	16
	.zero		1024


//--------------------- .nv.shared._ZN7cutlass13device_kernelIN5flash19enable_sm80_to_sm89INS1_16FlashAttnBwdSm80INS1_25CollectiveMainloopBwdSm80ILi2ELi2EN4cute5tupleIJNS5_1CILi64EEENS7_ILi128EEENS7_ILi96EEEEEENS_10bfloat16_tEfNS_4arch4Sm80ELb0ELb1ELb1ELb1ELb1ELb0ELb0ELb0ELi2ELi2ELi4ELi2ELb0EEENS1_21CollectiveEpilogueBwdISB_SC_SE_Li256ELb1ELb0ELi2EEENS1_19SingleTileSchedulerILb1ELb0ELb0ELi128EEEEEEEEEvNT_6ParamsE --------------------------
	.section	.nv.shared._ZN7cutlass13device_kernelIN5flash19enable_sm80_to_sm89INS1_16FlashAttnBwdSm80INS1_25CollectiveMainloopBwdSm80ILi2ELi2EN4cute5tupleIJNS5_1CILi64EEENS7_ILi128EEENS7_ILi96EEEEEENS_10bfloat16_tEfNS_4arch4Sm80ELb0ELb1ELb1ELb1ELb1ELb0ELb0ELb0ELi2ELi2ELi4ELi2ELb0EEENS1_21CollectiveEpilogueBwdISB_SC_SE_Li256ELb1ELb0ELi2EEENS1_19SingleTileSchedulerILb1ELb0ELb0ELi128EEEEEEEEEvNT_6ParamsE,"aw",@nobits
	.sectionflags	@""
	.align	16
	.zero		1024


//--------------------- .nv.shared._ZN7cutlass13device_kernelIN5flash19enable_sm80_to_sm89INS1_16FlashAttnBwdSm80INS1_25CollectiveMainloopBwdSm80ILi2ELi2EN4cute5tupleIJNS5_1CILi64EEENS7_ILi128EEENS7_ILi96EEEEEENS_10bfloat16_tEfNS_4arch4Sm80ELb0ELb1ELb1ELb1ELb0ELb0ELb0ELb0ELi2ELi2ELi4ELi2ELb0EEENS1_24CollectiveEpilogueBwdGQAISB_fSE_Li256ELb1ELb0EEENS1_19SingleTileSchedulerILb1ELb0ELb0ELi128EEEEEEEEEvNT_6ParamsE --------------------------
	.section	.nv.shared._ZN7cutlass13device_kernelIN5flash19enable_sm80_to_sm89INS1_16FlashAttnBwdSm80INS1_25CollectiveMainloopBwdSm80ILi2ELi2EN4cute5tupleIJNS5_1CILi64EEENS7_ILi128EEENS7_ILi96EEEEEENS_10bfloat16_tEfNS_4arch4Sm80ELb0ELb1ELb1ELb1ELb0ELb0ELb0ELb0ELi2ELi2ELi4ELi2ELb0EEENS1_24CollectiveEpilogueBwdGQAISB_fSE_Li256ELb1ELb0EEENS1_19SingleTileSchedulerILb1ELb0ELb0ELi128EEEEEEEEEvNT_6ParamsE,"aw",@nobits
	.sectionflags	@""
	.align	16
	.zero		1024


//--------------------- .nv.shared._ZN7cutlass13device_kernelIN5flash19enable_sm80_to_sm89INS1_16FlashAttnBwdSm80INS1_25CollectiveMainloopBwdSm80ILi2ELi2EN4cute5tupleIJNS5_1CILi64EEENS7_ILi128EEENS7_ILi96EEEEEENS_10bfloat16_tEfNS_4arch4Sm80ELb0ELb1ELb1ELb1ELb1ELb0ELb0ELb0ELi2ELi2ELi4ELi2ELb0EEENS1_24CollectiveEpilogueBwdGQAISB_fSE_Li256ELb1ELb1EEENS1_19SingleTileSchedulerILb1ELb0ELb0ELi128EEEEEEEEEvNT_6ParamsE --------------------------
	.section	.nv.shared._ZN7cutlass13device_kernelIN5flash19enable_sm80_to_sm89INS1_16FlashAttnBwdSm80INS1_25CollectiveMainloopBwdSm80ILi2ELi2EN4cute5tupleIJNS5_1CILi64EEENS7_ILi128EEENS7_ILi96EEEEEENS_10bfloat16_tEfNS_4arch4Sm80ELb0ELb1ELb1ELb1ELb1ELb0ELb0ELb0ELi2ELi2ELi4ELi2ELb0EEENS1_24CollectiveEpilogueBwdGQAISB_fSE_Li256ELb1ELb1EEENS1_19SingleTileSchedulerILb1ELb0ELb0ELi128EEEEEEEEEvNT_6ParamsE,"aw",@nobits
	.sectionflags	@""
	.align	16
	.zero		1024


//--------------------- .nv.shared._ZN7cutlass13device_kernelIN5flash19enable_sm80_to_sm89INS1_16FlashAttnBwdSm80INS1_25CollectiveMainloopBwdSm80ILi2ELi2EN4cute5tupleIJNS5_1CILi64EEENS7_ILi128EEENS7_ILi96EEEEEENS_10bfloat16_tEfNS_4arch4Sm80ELb1ELb0ELb1ELb0ELb0ELb0ELb0ELb0ELi2ELi2ELi4ELi2ELb0EEENS1_21CollectiveEpilogueBwdISB_SC_SE_Li256ELb0ELb0ELi2EEENS1_25SingleTileBwdLPTSchedulerILb0ELi128ELb0EEEEEEEEEvNT_6ParamsE --------------------------
	.section	.nv.shared._ZN7cutlass13device_kernelIN5flash19enable_sm80_to_sm89INS1_16FlashAttnBwdSm80INS1_25CollectiveMainloopBwdSm80ILi2ELi2EN4cute5tupleIJNS5_1CILi64EEENS7_ILi128EEENS7_ILi96EEEEEENS_10bfloat16_tEfNS_4arch4Sm80ELb1ELb0ELb1ELb0ELb0ELb0ELb0ELb0ELi2ELi2ELi4ELi2ELb0EEENS1_21CollectiveEpilogueBwdISB_SC_SE_Li256ELb0ELb0ELi2EEENS1_25SingleTileBwdLPTSchedulerILb0ELi128ELb0EEEEEEEEEvNT_6ParamsE,"aw",@nobits
	.sectionflags	@""
	.align	16
	.zero		1024


//--------------------- .nv.shared._ZN7cutlass13device_kernelIN5flash19enable_sm80_to_sm89INS1_16FlashAttnBwdSm80INS1_25CollectiveMainloopBwdSm80ILi2ELi2EN4cute5tupleIJNS5_1CILi64EEENS7_ILi128EEENS7_ILi96EEEEEENS_10bfloat16_tEfNS_4arch4Sm80ELb1ELb0ELb1ELb0ELb1ELb0ELb0ELb0ELi2ELi2ELi4ELi2ELb0EEENS1_21CollectiveEpilogueBwdISB_SC_SE_Li256ELb0ELb0ELi2EEENS1_25SingleTileBwdLPTSchedulerILb0ELi128ELb1EEEEEEEEEvNT_6ParamsE --------------------------
	.section	.nv.shared._ZN7cutlass13device_kernelIN5flash19enable_sm80_to_sm89INS1_16FlashAttnBwdSm80INS1_25CollectiveMainloopBwdSm80ILi2ELi2EN4cute5tupleIJNS5_1CILi64EEENS7_ILi128EEENS7_ILi96EEEEEENS_10bfloat16_tEfNS_4arch4Sm80ELb1ELb0ELb1ELb0ELb1ELb0ELb0ELb0ELi2ELi2ELi4ELi2ELb0EEENS1_21CollectiveEpilogueBwdISB_SC_SE_Li256ELb0ELb0ELi2EEENS1_25SingleTileBwdLPTSchedulerILb0ELi128ELb1EEEEEEEEEvNT_6ParamsE,"aw",@nobits
	.sectionflags	@""
	.align	16
	.zero		1024


//--------------------- .nv.shared._ZN7cutlass13device_kernelIN5flash19enable_sm80_to_sm89INS1_16FlashAttnBwdSm80INS1_25CollectiveMainloopBwdSm80ILi2ELi2EN4cute5tupleIJNS5_1CILi64EEENS7_ILi128EEENS7_ILi96EEEEEENS_10bfloat16_tEfNS_4arch4Sm80ELb1ELb0ELb1ELb0ELb0ELb0ELb0ELb0ELi2ELi2ELi4ELi2ELb0EEENS1_24CollectiveEpilogueBwdGQAISB_fSE_Li256ELb0ELb0EEENS1_25SingleTileBwdLPTSchedulerILb0ELi128ELb0EEEEEEEEEvNT_6ParamsE --------------------------
	.section	.nv.shared._ZN7cutlass13device_kernelIN5flash19enable_sm80_to_sm89INS1_16FlashAttnBwdSm80INS1_25CollectiveMainloopBwdSm80ILi2ELi2EN4cute5tupleIJNS5_1CILi64EEENS7_ILi128EEENS7_ILi96EEEEEENS_10bfloat16_tEfNS_4arch4Sm80ELb1ELb0ELb1ELb0ELb0ELb0ELb0ELb0ELi2ELi2ELi4ELi2ELb0EEENS1_24CollectiveEpilogueBwdGQAISB_fSE_Li256ELb0ELb0EEENS1_25SingleTileBwdLPTSchedulerILb0ELi128ELb0EEEEEEEEEvNT_6ParamsE,"aw",@nobits
	.sectionflags	@""
	.align	16
	.zero		1024


//--------------------- .nv.shared._ZN7cutlass13device_kernelIN5flash19enable_sm80_to_sm89INS1_16FlashAttnBwdSm80INS1_25CollectiveMainloopBwdSm80ILi2ELi2EN4cute5tupleIJNS5_1CILi64EEENS7_ILi128EEENS7_ILi96EEEEEENS_10bfloat16_tEfNS_4arch4Sm80ELb1ELb0ELb1ELb0ELb1ELb0ELb0ELb0ELi2ELi2ELi4ELi2ELb0EEENS1_24CollectiveEpilogueBwdGQAISB_fSE_Li256ELb0ELb1EEENS1_25SingleTileBwdLPTSchedulerILb0ELi128ELb1EEEEEEEEEvNT_6ParamsE --------------------------
	.section	.nv.shared._ZN7cutlass13device_kernelIN5flash19enable_sm80_to_sm89INS1_16FlashAttnBwdSm80INS1_25CollectiveMainloopBwdSm80ILi2ELi2EN4cute5tupleIJNS5_1CILi64EEENS7_ILi128EEENS7_ILi96EEEEEENS_10bfloat16_tEfNS_4arch4Sm80ELb1ELb0ELb1ELb0ELb1ELb0ELb0ELb0ELi2ELi2ELi4ELi2ELb0EEENS1_24CollectiveEpilogueBwdGQAISB_fSE_Li256ELb0ELb1EEENS1_25SingleTileBwdLPTSchedulerILb0ELi128ELb1EEEEEEEEEvNT_6ParamsE,"aw",@nobits
	.sectionflags	@""
	.align	16
	.zero		1024


//--------------------- .nv.shared._ZN7cutlass13device_kernelIN5flash22FlashAttnBwdPreprocessIN4cute5tupleIJNS3_1CILi64EEENS5_ILi96EEEEEENS_10bfloat16_tEfNS_4arch4Sm80ELb1ELb0EEEEEvNT_6ParamsE --------------------------
	.section	.nv.shared._ZN7cutlass13device_kernelIN5flash22FlashAttnBwdPreprocessIN4cute5tupleIJNS3_1CILi64EEENS5_ILi96EEEEEENS_10bfloat16_tEfNS_4arch4Sm80ELb1ELb0EEEEEvNT_6ParamsE,"aw",@nobits
	.sectionflags	@""
	.align	16
	.zero		1024


//--------------------- .nv.shared._ZN7cutlass13device_kernelIN5flash19enable_sm80_to_sm89INS1_16FlashAttnBwdSm80INS1_25CollectiveMainloopBwdSm80ILi2ELi2EN4cute5tupleIJNS5_1CILi64EEENS7_ILi128EEENS7_ILi96EEEEEENS_10bfloat16_tEfNS_4arch4Sm80ELb1ELb0ELb1ELb1ELb0ELb0ELb0ELb0ELi2ELi2ELi4ELi2ELb0EEENS1_21CollectiveEpilogueBwdISB_SC_SE_Li256ELb1ELb0ELi2EEENS1_25SingleTileBwdLPTSchedulerILb1ELi128ELb0EEEEEEEEEvNT_6ParamsE --------------------------
	.section	.nv.shared._ZN7cutlass13device_kernelIN5flash19enable_sm80_to_sm89INS1_16FlashAttnBwdSm80INS1_25CollectiveMainloopBwdSm80ILi2ELi2EN4cute5tupleIJNS5_1CILi64EEENS7_ILi128EEENS7_ILi96EEEEEENS_10bfloat16_tEfNS_4arch4Sm80ELb1ELb0ELb1ELb1ELb0ELb0ELb0ELb0ELi2ELi2ELi4ELi2ELb0EEENS1_21CollectiveEpilogueBwdISB_SC_SE_Li256ELb1ELb0ELi2EEENS1_25SingleTileBwdLPTSchedulerILb1ELi128ELb0EEEEEEEEEvNT_6ParamsE,"aw",@nobits
	.sectionflags	@""
	.align	16
	.zero		1024


//--------------------- .nv.shared._ZN7cutlass13device_kernelIN5flash19enable_sm80_to_sm89INS1_16FlashAttnBwdSm80INS1_25CollectiveMainloopBwdSm80ILi2ELi2EN4cute5tupleIJNS5_1CILi64EEENS7_ILi128EEENS7_ILi96EEEEEENS_10bfloat16_tEfNS_4arch4Sm80ELb1ELb0ELb1ELb1ELb1ELb0ELb0ELb0ELi2ELi2ELi4ELi2ELb0EEENS1_21CollectiveEpilogueBwdISB_SC_SE_Li256ELb1ELb0ELi2EEENS1_25SingleTileBwdLPTSchedulerILb1ELi128ELb1EEEEEEEEEvNT_6ParamsE --------------------------
	.section	.nv.shared._ZN7cutlass13device_kernelIN5flash19enable_sm80_to_sm89INS1_16FlashAttnBwdSm80INS1_25CollectiveMainloopBwdSm80ILi2ELi2EN4cute5tupleIJNS5_1CILi64EEENS7_ILi128EEENS7_ILi96EEEEEENS_10bfloat16_tEfNS_4arch4Sm80ELb1ELb0ELb1ELb1ELb1ELb0ELb0ELb0ELi2ELi2ELi4ELi2ELb0EEENS1_21CollectiveEpilogueBwdISB_SC_SE_Li256ELb1ELb0ELi2EEENS1_25SingleTileBwdLPTSchedulerILb1ELi128ELb1EEEEEEEEEvNT_6ParamsE,"aw",@nobits
	.sectionflags	@""
	.align	16
	.zero		1024


//--------------------- .nv.shared._ZN7cutlass13device_kernelIN5flash19enable_sm80_to_sm89INS1_16FlashAttnBwdSm80INS1_25CollectiveMainloopBwdSm80ILi2ELi2EN4cute5tupleIJNS5_1CILi64EEENS7_ILi128EEENS7_ILi96EEEEEENS_10bfloat16_tEfNS_4arch4Sm80ELb1ELb0ELb1ELb1ELb0ELb0ELb0ELb0ELi2ELi2ELi4ELi2ELb0EEENS1_24CollectiveEpilogueBwdGQAISB_fSE_Li256ELb1ELb0EEENS1_25SingleTileBwdLPTSchedulerILb1ELi128ELb0EEEEEEEEEvNT_6ParamsE --------------------------
	.section	.nv.shared._ZN7cutlass13device_kernelIN5flash19enable_sm80_to_sm89INS1_16FlashAttnBwdSm80INS1_25CollectiveMainloopBwdSm80ILi2ELi2EN4cute5tupleIJNS5_1CILi64EEENS7_ILi128EEENS7_ILi96EEEEEENS_10bfloat16_tEfNS_4arch4Sm80ELb1ELb0ELb1ELb1ELb0ELb0ELb0ELb0ELi2ELi2ELi4ELi2ELb0EEENS1_24CollectiveEpilogueBwdGQAISB_fSE_Li256ELb1ELb0EEENS1_25SingleTileBwdLPTSchedulerILb1ELi128ELb0EEEEEEEEEvNT_6ParamsE,"aw",@nobits
	.sectionflags	@""
	.align	16
	.zero		1024


//--------------------- .nv.shared._ZN7cutlass13device_kernelIN5flash32FlashAttnBwdPostprocessConvertdQIN4cute5tupleIJNS3_1CILi128EEENS5_ILi96EEEEEENS_10bfloat16_tEfNS_4arch4Sm80ELi256ENS3_8TiledMMAINS3_8MMA_AtomIJNS3_30SM80_16x8x16_F32BF16BF16F32_TNEEEENS3_6LayoutINS4_IJNS5_ILi4EEENS5_ILi2EEENS5_ILi1EEEEEENS4_IJSJ_SH_NS5_ILi0EEEEEEEENS4_IJNS5_ILi64EEENS5_ILi32EEENS5_ILi16EEEEEEEELb0EEEEEvNT_6ParamsE --------------------------
	.section	.nv.shared._ZN7cutlass13device_kernelIN5flash32FlashAttnBwdPostprocessConvertdQIN4cute5tupleIJNS3_1CILi128EEENS5_ILi96EEEEEENS_10bfloat16_tEfNS_4arch4Sm80ELi256ENS3_8TiledMMAINS3_8MMA_AtomIJNS3_30SM80_16x8x16_F32BF16BF16F32_TNEEEENS3_6LayoutINS4_IJNS5_ILi4EEENS5_ILi2EEENS5_ILi1EEEEEENS4_IJSJ_SH_NS5_ILi0EEEEEEEENS4_IJNS5_ILi64EEENS5_ILi32EEENS5_ILi16EEEEEEEELb0EEEEEvNT_6ParamsE,"aw",@nobits
	.sectionflags	@""
	.align	16
	.zero		1024


//--------------------- .nv.shared._ZN7cutlass13device_kernelIN5flash32FlashAttnBwdPostprocessConvertdQIN4cute5tupleIJNS3_1CILi64EEENS5_ILi96EEEEEENS_10bfloat16_tEfNS_4arch4Sm80ELi256ENS3_8TiledMMAINS3_8MMA_AtomIJNS3_30SM80_16x8x16_F32BF16BF16F32_TNEEEENS3_6LayoutINS4_IJNS5_ILi2EEENS5_ILi4EEENS5_ILi1EEEEEENS4_IJSJ_SH_NS5_ILi0EEEEEEEENS4_IJNS5_ILi32EEESO_NS5_ILi16EEEEEEEELb0EEEEEvNT_6ParamsE --------------------------
	.section	.nv.shared._ZN7cutlass13device_kernelIN5flash32FlashAttnBwdPostprocessConvertdQIN4cute5tupleIJNS3_1CILi64EEENS5_ILi96EEEEEENS_10bfloat16_tEfNS_4arch4Sm80ELi256ENS3_8TiledMMAINS3_8MMA_AtomIJNS3_30SM80_16x8x16_F32BF16BF16F32_TNEEEENS3_6LayoutINS4_IJNS5_ILi2EEENS5_ILi4EEENS5_ILi1EEEEEENS4_IJSJ_SH_NS5_ILi0EEEEEEEENS4_IJNS5_ILi32EEESO_NS5_ILi16EEEEEEEELb0EEEEEvNT_6ParamsE,"aw",@nobits
	.sectionflags	@""
	.align	16
	.zero		1024


//--------------------- .nv.shared._ZN7cutlass13device_kernelIN5flash19enable_sm80_to_sm89INS1_16FlashAttnBwdSm80INS1_25CollectiveMainloopBwdSm80ILi2ELi2EN4cute5tupleIJNS5_1CILi64EEENS7_ILi128EEENS7_ILi96EEEEEENS_10bfloat16_tEfNS_4arch4Sm80ELb1ELb0ELb1ELb1ELb1ELb0ELb0ELb0ELi2ELi2ELi4ELi2ELb0EEENS1_24CollectiveEpilogueBwdGQAISB_fSE_Li256ELb1ELb1EEENS1_25SingleTileBwdLPTSchedulerILb1ELi128ELb1EEEEEEEEEvNT_6ParamsE --------------------------
	.section	.nv.shared._ZN7cutlass13device_kernelIN5flash19enable_sm80_to_sm89INS1_16FlashAttnBwdSm80INS1_25CollectiveMainloopBwdSm80ILi2ELi2EN4cute5tupleIJNS5_1CILi64EEENS7_ILi128EEENS7_ILi96EEEEEENS_10bfloat16_tEfNS_4arch4Sm80ELb1ELb0ELb1ELb1ELb1ELb0ELb0ELb0ELi2ELi2ELi4ELi2ELb0EEENS1_24CollectiveEpilogueBwdGQAISB_fSE_Li256ELb1ELb1EEENS1_25SingleTileBwdLPTSchedulerILb1ELi128ELb1EEEEEEEEEvNT_6ParamsE,"aw",@nobits
	.sectionflags	@""
	.align	16
	.zero		1024


//--------------------- .nv.shared._ZN7cutlass13device_kernelIN5flash22FlashAttnBwdPreprocessIN4cute5tupleIJNS3_1CILi64EEENS5_ILi96EEEEEENS_10bfloat16_tEfNS_4arch4Sm80ELb1ELb1EEEEEvNT_6ParamsE --------------------------
	.section	.nv.shared._ZN7cutlass13device_kernelIN5flash22FlashAttnBwdPreprocessIN4cute5tupleIJNS3_1CILi64EEENS5_ILi96EEEEEENS_10bfloat16_tEfNS_4arch4Sm80ELb1ELb1EEEEEvNT_6ParamsE,"aw",@nobits
	.sectionflags	@""
	.align	16
	.zero		1024


//--------------------- .nv.constant0._ZN7cutlass13device_kernelIN5flash19enable_sm80_to_sm89INS1_16FlashAttnBwdSm80INS1_25CollectiveMainloopBwdSm80ILi2ELi1EN4cute5tupleIJNS5_1CILi64EEENS7_ILi128EEENS7_ILi96EEEEEENS_10bfloat16_tEfNS_4arch4Sm80ELb0ELb0ELb1ELb0ELb0ELb0ELb0ELb0ELi2ELi2ELi4ELi2ELb1EEENS1_21CollectiveEpilogueBwdISB_SC_SE_Li256ELb0ELb0ELi2EEENS1_19SingleTileSchedulerILb0ELb0ELb0ELi128EEEEEEEEEvNT_6ParamsE --------------------------
	.section	.nv.constant0._ZN7cutlass13device_kernelIN5flash19enable_sm80_to_sm89INS1_16FlashAttnBwdSm80INS1_25CollectiveMainloopBwdSm80ILi2ELi1EN4cute5tupleIJNS5_1CILi64EEENS7_ILi128EEENS7_ILi96EEEEEENS_10bfloat16_tEfNS_4arch4Sm80ELb0ELb0ELb1ELb0ELb0ELb0ELb0ELb0ELi2ELi2ELi4ELi2ELb1EEENS1_21CollectiveEpilogueBwdISB_SC_SE_Li256ELb0ELb0ELi2EEENS1_19SingleTileSchedulerILb0ELb0ELb0ELi128EEEEEEEEEvNT_6ParamsE,"a",@progbits
	.sectionflags	@""
	.align	4
.nv.constant0._ZN7cutlass13device_kernelIN5flash19enable_sm80_to_sm89INS1_16FlashAttnBwdSm80INS1_25CollectiveMainloopBwdSm80ILi2ELi1EN4cute5tupleIJNS5_1CILi64EEENS7_ILi128EEENS7_ILi96EEEEEENS_10bfloat16_tEfNS_4arch4Sm80ELb0ELb0ELb1ELb0ELb0ELb0ELb0ELb0ELi2ELi2ELi4ELi2ELb1EEENS1_21CollectiveEpilogueBwdISB_SC_SE_Li256ELb0ELb0ELi2EEENS1_19SingleTileSchedulerILb0ELb0ELb0ELi128EEEEEEEEEvNT_6ParamsE:
	.zero		1152


//--------------------- .nv.constant0._ZN7cutlass13device_kernelIN5flash19enable_sm80_to_sm89INS1_16FlashAttnBwdSm80INS1_25CollectiveMainloopBwdSm80ILi2ELi1EN4cute5tupleIJNS5_1CILi64EEENS7_ILi128EEENS7_ILi96EEEEEENS_10bfloat16_tEfNS_4arch4Sm80ELb0ELb0ELb1ELb0ELb1ELb0ELb0ELb0ELi2ELi2ELi4ELi2ELb1EEENS1_21CollectiveEpilogueBwdISB_SC_SE_Li256ELb0ELb0ELi2EEENS1_19SingleTileSchedulerILb0ELb0ELb0ELi128EEEEEEEEEvNT_6ParamsE --------------------------
	.section	.nv.constant0._ZN7cutlass13device_kernelIN5flash19enable_sm80_to_sm89INS1_16FlashAttnBwdSm80INS1_25CollectiveMainloopBwdSm80ILi2ELi1EN4cute5tupleIJNS5_1CILi64EEENS7_ILi128EEENS7_ILi96EEEEEENS_10bfloat16_tEfNS_4arch4Sm80ELb0ELb0ELb1ELb0ELb1ELb0ELb0ELb0ELi2ELi2ELi4ELi2ELb1EEENS1_21CollectiveEpilogueBwdISB_SC_SE_Li256ELb0ELb0ELi2EEENS1_19SingleTileSchedulerILb0ELb0ELb0ELi128EEEEEEEEEvNT_6ParamsE,"a",@progbits
	.sectionflags	@""
	.align	4
.nv.constant0._ZN7cutlass13device_kernelIN5flash19enable_sm80_to_sm89INS1_16FlashAttnBwdSm80INS1_25CollectiveMainloopBwdSm80ILi2ELi1EN4cute5tupleIJNS5_1CILi64EEENS7_ILi128EEENS7_ILi96EEEEEENS_10bfloat16_tEfNS_4arch4Sm80ELb0ELb0ELb1ELb0ELb1ELb0ELb0ELb0ELi2ELi2ELi4ELi2ELb1EEENS1_21CollectiveEpilogueBwdISB_SC_SE_Li256ELb0ELb0ELi2EEENS1_19SingleTileSchedulerILb0ELb0ELb0ELi128EEEEEEEEEvNT_6ParamsE:
	.zero		1152


//--------------------- .nv.constant0._ZN7cutlass13device_kernelIN5flash19enable_sm80_to_sm89INS1_16FlashAttnBwdSm80INS1_25CollectiveMainloopBwdSm80ILi2ELi1EN4cute5tupleIJNS5_1CILi64EEENS7_ILi128EEENS7_ILi96EEEEEENS_10bfloat16_tEfNS_4arch4Sm80ELb0ELb0ELb1ELb0ELb0ELb0ELb0ELb0ELi2ELi2ELi4ELi2ELb1EEENS1_24CollectiveEpilogueBwdGQAISB_fSE_Li256ELb0ELb0EEENS1_19SingleTileSchedulerILb0ELb0ELb0ELi128EEEEEEEEEvNT_6ParamsE --------------------------
	.section	.nv.constant0._ZN7cutlass13device_kernelIN5flash19enable_sm80_to_sm89INS1_16FlashAttnBwdSm80INS1_25CollectiveMainloopBwdSm80ILi2ELi1EN4cute5tupleIJNS5_1CILi64EEENS7_ILi128EEENS7_ILi96EEEEEENS_10bfloat16_tEfNS_4arch4Sm80ELb0ELb0ELb1ELb0ELb0ELb0ELb0ELb0ELi2ELi2ELi4ELi2ELb1EEENS1_24CollectiveEpilogueBwdGQAISB_fSE_Li256ELb0ELb0EEENS1_19SingleTileSchedulerILb0ELb0ELb0ELi128EEEEEEEEEvNT_6ParamsE,"a",@progbits
	.sectionflags	@""
	.align	4
.nv.constant0._ZN7cutlass13device_kernelIN5flash19enable_sm80_to_sm89INS1_16FlashAttnBwdSm80INS1_25CollectiveMainloopBwdSm80ILi2ELi1EN4cute5tupleIJNS5_1CILi64EEENS7_ILi128EEENS7_ILi96EEEEEENS_10bfloat16_tEfNS_4arch4Sm80ELb0ELb0ELb1ELb0ELb0ELb0ELb0ELb0ELi2ELi2ELi4ELi2ELb1EEENS1_24CollectiveEpilogueBwdGQAISB_fSE_Li256ELb0ELb0EEENS1_19SingleTileSchedulerILb0ELb0ELb0ELi128EEEEEEEEEvNT_6ParamsE:
	.zero		1160


//--------------------- .nv.constant0._ZN7cutlass13device_kernelIN5flash19enable_sm80_to_sm89INS1_16FlashAttnBwdSm80INS1_25CollectiveMainloopBwdSm80ILi2ELi1EN4cute5tupleIJNS5_1CILi64EEENS7_ILi128EEENS7_ILi96EEEEEENS_10bfloat16_tEfNS_4arch4Sm80ELb0ELb0ELb1ELb0ELb1ELb0ELb0ELb0ELi2ELi2ELi4ELi2ELb1EEENS1_24CollectiveEpilogueBwdGQAISB_fSE_Li256ELb0ELb1EEENS1_19SingleTileSchedulerILb0ELb0ELb0ELi128EEEEEEEEEvNT_6ParamsE --------------------------
	.section	.nv.constant0._ZN7cutlass13device_kernelIN5flash19enable_sm80_to_sm89INS1_16FlashAttnBwdSm80INS1_25CollectiveMainloopBwdSm80ILi2ELi1EN4cute5tupleIJNS5_1CILi64EEENS7_ILi128EEENS7_ILi96EEEEEENS_10bfloat16_tEfNS_4arch4Sm80ELb0ELb0ELb1ELb0ELb1ELb0ELb0ELb0ELi2ELi2ELi4ELi2ELb1EEENS1_24CollectiveEpilogueBwdGQAISB_fSE_Li256ELb0ELb1EEENS1_19SingleTileSchedulerILb0ELb0ELb0ELi128EEEEEEEEEvNT_6ParamsE,"a",@progbits
	.sectionflags	@""
	.align	4
.nv.constant0._ZN7cutlass13device_kernelIN5flash19enable_sm80_to_sm89INS1_16FlashAttnBwdSm80INS1_25CollectiveMainloopBwdSm80ILi2ELi1EN4cute5tupleIJNS5_1CILi64EEENS7_ILi128EEENS7_ILi96EEEEEENS_10bfloat16_tEfNS_4arch4Sm80ELb0ELb0ELb1ELb0ELb1ELb0ELb0ELb0ELi2ELi2ELi4ELi2ELb1EEENS1_24CollectiveEpilogueBwdGQAISB_fSE_Li256ELb0ELb1EEENS1_19SingleTileSchedulerILb0ELb0ELb0ELi128EEEEEEEEEvNT_6ParamsE:
	.zero		1160


//--------------------- .nv.constant0._ZN7cutlass13device_kernelIN5flash19enable_sm80_to_sm89INS1_16FlashAttnBwdSm80INS1_25CollectiveMainloopBwdSm80ILi2ELi1EN4cute5tupleIJNS5_1CILi64EEENS7_ILi128EEENS7_ILi96EEEEEENS_10bfloat16_tEfNS_4arch4Sm80ELb0ELb0ELb1ELb1ELb0ELb0ELb0ELb0ELi2ELi2ELi4ELi2ELb1EEENS1_21CollectiveEpilogueBwdISB_SC_SE_Li256ELb1ELb0ELi2EEENS1_19SingleTileSchedulerILb1ELb0ELb0ELi128EEEEEEEEEvNT_6ParamsE --------------------------
	.section	.nv.constant0._ZN7cutlass13device_kernelIN5flash19enable_sm80_to_sm89INS1_16FlashAttnBwdSm80INS1_25CollectiveMainloopBwdSm80ILi2ELi1EN4cute5tupleIJNS5_1CILi64EEENS7_ILi128EEENS7_ILi96EEEEEENS_10bfloat16_tEfNS_4arch4Sm80ELb0ELb0ELb1ELb1ELb0ELb0ELb0ELb0ELi2ELi2ELi4ELi2ELb1EEENS1_21CollectiveEpilogueBwdISB_SC_SE_Li256ELb1ELb0ELi2EEENS1_19SingleTileSchedulerILb1ELb0ELb0ELi128EEEEEEEEEvNT_6ParamsE,"a",@progbits
	.sectionflags	@""
	.align	4
.nv.constant0._ZN7cutlass13device_kernelIN5flash19enable_sm80_to_sm89INS1_16FlashAttnBwdSm80INS1_25CollectiveMainloopBwdSm80ILi2ELi1EN4cute5tupleIJNS5_1CILi64EEENS7_ILi128EEENS7_ILi96EEEEEENS_10bfloat16_tEfNS_4arch4Sm80ELb0ELb0ELb1ELb1ELb0ELb0ELb0ELb0ELi2ELi2ELi4ELi2ELb1EEENS1_21CollectiveEpilogueBwdISB_SC_SE_Li256ELb1ELb0ELi2EEENS1_19SingleTileSchedulerILb1ELb0ELb0ELi128EEEEEEEEEvNT_6ParamsE:
	.zero		1152


//--------------------- .nv.constant0._ZN7cutlass13device_kernelIN5flash19enable_sm80_to_sm89INS1_16FlashAttnBwdSm80INS1_25CollectiveMainloopBwdSm80ILi2ELi1EN4cute5tupleIJNS5_1CILi64EEENS7_ILi128EEENS7_ILi96EEEEEENS_10bfloat16_tEfNS_4arch4Sm80ELb0ELb0ELb1ELb1ELb1ELb0ELb0ELb0ELi2ELi2ELi4ELi2ELb1EEENS1_21CollectiveEpilogueBwdISB_SC_SE_Li256ELb1ELb0ELi2EEENS1_19SingleTileSchedulerILb1ELb0ELb0ELi128EEEEEEEEEvNT_6ParamsE --------------------------
	.section	.nv.constant0._ZN7cutlass13device_kernelIN5flash19enable_sm80_to_sm89INS1_16FlashAttnBwdSm80INS1_25CollectiveMainloopBwdSm80ILi2ELi1EN4cute5tupleIJNS5_1CILi64EEENS7_ILi128EEENS7_ILi96EEEEEENS_10bfloat16_tEfNS_4arch4Sm80ELb0ELb0ELb1ELb1ELb1ELb0ELb0ELb0ELi2ELi2ELi4ELi2ELb1EEENS1_21CollectiveEpilogueBwdISB_SC_SE_Li256ELb1ELb0ELi2EEENS1_19SingleTileSchedulerILb1ELb0ELb0ELi128EEEEEEEEEvNT_6ParamsE,"a",@progbits
	.sectionflags	@""
	.align	4
.nv.constant0._ZN7cutlass13device_kernelIN5flash19enable_sm80_to_sm89INS1_16FlashAttnBwdSm80INS1_25CollectiveMainloopBwdSm80ILi2ELi1EN4cute5tupleIJNS5_1CILi64EEENS7_ILi128EEENS7_ILi96EEEEEENS_10bfloat16_tEfNS_4arch4Sm80ELb0ELb0ELb1ELb1ELb1ELb0ELb0ELb0ELi2ELi2ELi4ELi2ELb1EEENS1_21CollectiveEpilogueBwdISB_SC_SE_Li256ELb1ELb0ELi2EEENS1_19SingleTileSchedulerILb1ELb0ELb0ELi128EEEEEEEEEvNT_6ParamsE:
	.zero		1152


//--------------------- .nv.constant0._ZN7cutlass13device_kernelIN5flash19enable_sm80_to_sm89INS1_16FlashAttnBwdSm80INS1_25CollectiveMainloopBwdSm80ILi2ELi1EN4cute5tupleIJNS5_1CILi64EEENS7_ILi128EEENS7_ILi96EEEEEENS_10bfloat16_tEfNS_4arch4Sm80ELb0ELb0ELb1ELb1ELb0ELb0ELb0ELb0ELi2ELi2ELi4ELi2ELb1EEENS1_24CollectiveEpilogueBwdGQAISB_fSE_Li256ELb1ELb0EEENS1_19SingleTileSchedulerILb1ELb0ELb0ELi128EEEEEEEEEvNT_6ParamsE --------------------------
	.section	.nv.constant0._ZN7cutlass13device_kernelIN5flash19enable_sm80_to_sm89INS1_16FlashAttnBwdSm80INS1_25CollectiveMainloopBwdSm80ILi2ELi1EN4cute5tupleIJNS5_1CILi64EEENS7_ILi128EEENS7_ILi96EEEEEENS_10bfloat16_tEfNS_4arch4Sm80ELb0ELb0ELb1ELb1ELb0ELb0ELb0ELb0ELi2ELi2ELi4ELi2ELb1EEENS1_24CollectiveEpilogueBwdGQAISB_fSE_Li256ELb1ELb0EEENS1_19SingleTileSchedulerILb1ELb0ELb0ELi128EEEEEEEEEvNT_6ParamsE,"a",@progbits
	.sectionflags	@""
	.align	4
.nv.constant0._ZN7cutlass13device_kernelIN5flash19enable_sm80_to_sm89INS1_16FlashAttnBwdSm80INS1_25CollectiveMainloopBwdSm80ILi2ELi1EN4cute5tupleIJNS5_1CILi64EEENS7_ILi128EEENS7_ILi96EEEEEENS_10bfloat16_tEfNS_4arch4Sm80ELb0ELb0ELb1ELb1ELb0ELb0ELb0ELb0ELi2ELi2ELi4ELi2ELb1EEENS1_24CollectiveEpilogueBwdGQAISB_fSE_Li256ELb1ELb0EEENS1_19SingleTileSchedulerILb1ELb0ELb0ELi128EEEEEEEEEvNT_6ParamsE:
	.zero		1160


//--------------------- .nv.constant0._ZN7cutlass13device_kernelIN5flash19enable_sm80_to_sm89INS1_16FlashAttnBwdSm80INS1_25CollectiveMainloopBwdSm80ILi2ELi1EN4cute5tupleIJNS5_1CILi64EEENS7_ILi128EEENS7_ILi96EEEEEENS_10bfloat16_tEfNS_4arch4Sm80ELb0ELb0ELb1ELb1ELb1ELb0ELb0ELb0ELi2ELi2ELi4ELi2ELb1EEENS1_24CollectiveEpilogueBwdGQAISB_fSE_Li256ELb1ELb1EEENS1_19SingleTileSchedulerILb1ELb0ELb0ELi128EEEEEEEEEvNT_6ParamsE --------------------------
	.section	.nv.constant0._ZN7cutlass13device_kernelIN5flash19enable_sm80_to_sm89INS1_16FlashAttnBwdSm80INS1_25CollectiveMainloopBwdSm80ILi2ELi1EN4cute5tupleIJNS5_1CILi64EEENS7_ILi128EEENS7_ILi96EEEEEENS_10bfloat16_tEfNS_4arch4Sm80ELb0ELb0ELb1ELb1ELb1ELb0ELb0ELb0ELi2ELi2ELi4ELi2ELb1EEENS1_24CollectiveEpilogueBwdGQAISB_fSE_Li256ELb1ELb1EEENS1_19SingleTileSchedulerILb1ELb0ELb0ELi128EEEEEEEEEvNT_6ParamsE,"a",@progbits
	.sectionflags	@""
	.align	4
.nv.constant0._ZN7cutlass13device_kernelIN5flash19enable_sm80_to_sm89INS1_16FlashAttnBwdSm80INS1_25CollectiveMainloopBwdSm80ILi2ELi1EN4cute5tupleIJNS5_1CILi64EEENS7_ILi128EEENS7_ILi96EEEEEENS_10bfloat16_tEfNS_4arch4Sm80ELb0ELb0ELb1ELb1ELb1ELb0ELb0ELb0ELi2ELi2ELi4ELi2ELb1EEENS1_24CollectiveEpilogueBwdGQAISB_fSE_Li256ELb1ELb1EEENS1_19SingleTileSchedulerILb1ELb0ELb0ELi128EEEEEEEEEvNT_6ParamsE:
	.zero		1160


//--------------------- .nv.constant0._ZN7cutlass13device_kernelIN5flash19enable_sm80_to_sm89INS1_16FlashAttnBwdSm80INS1_25CollectiveMainloopBwdSm80ILi2ELi1EN4cute5tupleIJNS5_1CILi64EEENS7_ILi128EEENS7_ILi96EEEEEENS_10bfloat16_tEfNS_4arch4Sm80ELb0ELb1ELb1ELb0ELb0ELb0ELb0ELb0ELi2ELi2ELi4ELi2ELb1EEENS1_21CollectiveEpilogueBwdISB_SC_SE_Li256ELb0ELb0ELi2EEENS1_19SingleTileSchedulerILb0ELb0ELb0ELi128EEEEEEEEEvNT_6ParamsE --------------------------
	.section	.nv.constant0._ZN7cutlass13device_kernelIN5flash19enable_sm80_to_sm89INS1_16FlashAttnBwdSm80INS1_25CollectiveMainloopBwdSm80ILi2ELi1EN4cute5tupleIJNS5_1CILi64EEENS7_ILi128EEENS7_ILi96EEEEEENS_10bfloat16_tEfNS_4arch4Sm80ELb0ELb1ELb1ELb0ELb0ELb0ELb0ELb0ELi2ELi2ELi4ELi2ELb1EEENS1_21CollectiveEpilogueBwdISB_SC_SE_Li256ELb0ELb0ELi2EEENS1_19SingleTileSchedulerILb0ELb0ELb0ELi128EEEEEEEEEvNT_6ParamsE,"a",@progbits
	.sectionflags	@""
	.align	4
.nv.constant0._ZN7cutlass13device_kernelIN5flash19enable_sm80_to_sm89INS1_16FlashAttnBwdSm80INS1_25CollectiveMainloopBwdSm80ILi2ELi1EN4cute5tupleIJNS5_1CILi64EEENS7_ILi128EEENS7_ILi96EEEEEENS_10bfloat16_tEfNS_4arch4Sm80ELb0ELb1ELb1ELb0ELb0ELb0ELb0ELb0ELi2ELi2ELi4ELi2ELb1EEENS1_21CollectiveEpilogueBwdISB_SC_SE_Li256ELb0ELb0ELi2EEENS1_19SingleTileSchedulerILb0ELb0ELb0ELi128EEEEEEEEEvNT_6ParamsE:
	.zero		1152


//--------------------- .nv.constant0._ZN7cutlass13device_kernelIN5flash19enable_sm80_to_sm89INS1_16FlashAttnBwdSm80INS1_25CollectiveMainloopBwdSm80ILi2ELi1EN4cute5tupleIJNS5_1CILi64EEENS7_ILi128EEENS7_ILi96EEEEEENS_10bfloat16_tEfNS_4arch4Sm80ELb0ELb1ELb1ELb0ELb1ELb0ELb0ELb0ELi2ELi2ELi4ELi2ELb1EEENS1_21CollectiveEpilogueBwdISB_SC_SE_Li256ELb0ELb0ELi2EEENS1_19SingleTileSchedulerILb0ELb0ELb0ELi128EEEEEEEEEvNT_6ParamsE --------------------------
	.section	.nv.constant0._ZN7cutlass13device_kernelIN5flash19enable_sm80_to_sm89INS1_16FlashAttnBwdSm80INS1_25CollectiveMainloopBwdSm80ILi2ELi1EN4cute5tupleIJNS5_1CILi64EEENS7_ILi128EEENS7_ILi96EEEEEENS_10bfloat16_tEfNS_4arch4Sm80ELb0ELb1ELb1ELb0ELb1ELb0ELb0ELb0ELi2ELi2ELi4ELi2ELb1EEENS1_21CollectiveEpilogueBwdISB_SC_SE_Li256ELb0ELb0ELi2EEENS1_19SingleTileSchedulerILb0ELb0ELb0ELi128EEEEEEEEEvNT_6ParamsE,"a",@progbits
	.sectionflags	@""
	.align	4
.nv.constant0._ZN7cutlass13device_kernelIN5flash19enable_sm80_to_sm89INS1_16FlashAttnBwdSm80INS1_25CollectiveMainloopBwdSm80ILi2ELi1EN4cute5tupleIJNS5_1CILi64EEENS7_ILi128EEENS7_ILi96EEEEEENS_10bfloat16_tEfNS_4arch4Sm80ELb0ELb1ELb1ELb0ELb1ELb0ELb0ELb0ELi2ELi2ELi4ELi2ELb1EEENS1_21CollectiveEpilogueBwdISB_SC_SE_Li256ELb0ELb0ELi2EEENS1_19SingleTileSchedulerILb0ELb0ELb0ELi128EEEEEEEEEvNT_6ParamsE:
	.zero		1152


//--------------------- .nv.constant0._ZN7cutlass13device_kernelIN5flash19enable_sm80_to_sm89INS1_16FlashAttnBwdSm80INS1_25CollectiveMainloopBwdSm80ILi2ELi1EN4cute5tupleIJNS5_1CILi64EEENS7_ILi128EEENS7_ILi96EEEEEENS_10bfloat16_tEfNS_4arch4Sm80ELb0ELb1ELb1ELb0ELb0ELb0ELb0ELb0ELi2ELi2ELi4ELi2ELb1EEENS1_24CollectiveEpilogueBwdGQAISB_fSE_Li256ELb0ELb0EEENS1_19SingleTileSchedulerILb0ELb0ELb0ELi128EEEEEEEEEvNT_6ParamsE --------------------------
	.section	.nv.constant0._ZN7cutlass13device_kernelIN5flash19enable_sm80_to_sm89INS1_16FlashAttnBwdSm80INS1_25CollectiveMainloopBwdSm80ILi2ELi1EN4cute5tupleIJNS5_1CILi64EEENS7_ILi128EEENS7_ILi96EEEEEENS_10bfloat16_tEfNS_4arch4Sm80ELb0ELb1ELb1ELb0ELb0ELb0ELb0ELb0ELi2ELi2ELi4ELi2ELb1EEENS1_24CollectiveEpilogueBwdGQAISB_fSE_Li256ELb0ELb0EEENS1_19SingleTileSchedulerILb0ELb0ELb0ELi128EEEEEEEEEvNT_6ParamsE,"a",@progbits
	.sectionflags	@""
	.align	4
.nv.constant0._ZN7cutlass13device_kernelIN5flash19enable_sm80_to_sm89INS1_16FlashAttnBwdSm80INS1_25CollectiveMainloopBwdSm80ILi2ELi1EN4cute5tupleIJNS5_1CILi64EEENS7_ILi128EEENS7_ILi96EEEEEENS_10bfloat16_tEfNS_4arch4Sm80ELb0ELb1ELb1ELb0ELb0ELb0ELb0ELb0ELi2ELi2ELi4ELi2ELb1EEENS1_24CollectiveEpilogueBwdGQAISB_fSE_Li256ELb0ELb0EEENS1_19SingleTileSchedulerILb0ELb0ELb0ELi128EEEEEEEEEvNT_6ParamsE:
	.zero		1160


//--------------------- .nv.constant0._ZN7cutlass13device_kernelIN5flash19enable_sm80_to_sm89INS1_16FlashAttnBwdSm80INS1_25CollectiveMainloopBwdSm80ILi2ELi1EN4cute5tupleIJNS5_1CILi64EEENS7_ILi128EEENS7_ILi96EEEEEENS_10bfloat16_tEfNS_4arch4Sm80ELb0ELb1ELb1ELb0ELb1ELb0ELb0ELb0ELi2ELi2ELi4ELi2ELb1EEENS1_24CollectiveEpilogueBwdGQAISB_fSE_Li256ELb0ELb1EEENS1_19SingleTileSchedulerILb0ELb0ELb0ELi128EEEEEEEEEvNT_6ParamsE --------------------------
	.section	.nv.constant0._ZN7cutlass13device_kernelIN5flash19enable_sm80_to_sm89INS1_16FlashAttnBwdSm80INS1_25CollectiveMainloopBwdSm80ILi2ELi1EN4cute5tupleIJNS5_1CILi64EEENS7_ILi128EEENS7_ILi96EEEEEENS_10bfloat16_tEfNS_4arch4Sm80ELb0ELb1ELb1ELb0ELb1ELb0ELb0ELb0ELi2ELi2ELi4ELi2ELb1EEENS1_24CollectiveEpilogueBwdGQAISB_fSE_Li256ELb0ELb1EEENS1_19SingleTileSchedulerILb0ELb0ELb0ELi128EEEEEEEEEvNT_6ParamsE,"a",@progbits
	.sectionflags	@""
	.align	4
.nv.constant0._ZN7cutlass13device_kernelIN5flash19enable_sm80_to_sm89INS1_16FlashAttnBwdSm80INS1_25CollectiveMainloopBwdSm80ILi2ELi1EN4cute5tupleIJNS5_1CILi64EEENS7_ILi128EEENS7_ILi96EEEEEENS_10bfloat16_tEfNS_4arch4Sm80ELb0ELb1ELb1ELb0ELb1ELb0ELb0ELb0ELi2ELi2ELi4ELi2ELb1EEENS1_24CollectiveEpilogueBwdGQAISB_fSE_Li256ELb0ELb1EEENS1_19SingleTileSchedulerILb0ELb0ELb0ELi128EEEEEEEEEvNT_6ParamsE:
	.zero		1160


//--------------------- .nv.constant0._ZN7cutlass13device_kernelIN5flash19enable_sm80_to_sm89INS1_16FlashAttnBwdSm80INS1_25CollectiveMainloopBwdSm80ILi2ELi1EN4cute5tupleIJNS5_1CILi64EEENS7_ILi128EEENS7_ILi96EEEEEENS_10bfloat16_tEfNS_4arch4Sm80ELb0ELb1ELb1ELb1ELb0ELb0ELb0ELb0ELi2ELi2ELi4ELi2ELb1EEENS1_21CollectiveEpilogueBwdISB_SC_SE_Li256ELb1ELb0ELi2EEENS1_19SingleTileSchedulerILb1ELb0ELb0ELi128EEEEEEEEEvNT_6ParamsE --------------------------
	.section	.nv.constant0._ZN7cutlass13device_kernelIN5flash19enable_sm80_to_sm89INS1_16FlashAttnBwdSm80INS1_25CollectiveMainloopBwdSm80ILi2ELi1EN4cute5tupleIJNS5_1CILi64EEENS7_ILi128EEENS7_ILi96EEEEEENS_10bfloat16_tEfNS_4arch4Sm80ELb0ELb1ELb1ELb1ELb0ELb0ELb0ELb0ELi2ELi2ELi4ELi2ELb1EEENS1_21CollectiveEpilogueBwdISB_SC_SE_Li256ELb1ELb0ELi2EEENS1_19SingleTileSchedulerILb1ELb0ELb0ELi128EEEEEEEEEvNT_6ParamsE,"a",@progbits
	.sectionflags	@""
	.align	4
.nv.constant0._ZN7cutlass13device_kernelIN5flash19enable_sm80_to_sm89INS1_16FlashAttnBwdSm80INS1_25CollectiveMainloopBwdSm80ILi2ELi1EN4cute5tupleIJNS5_1CILi64EEENS7_ILi128EEENS7_ILi96EEEEEENS_10bfloat16_tEfNS_4arch4Sm80ELb0ELb1ELb1ELb1ELb0ELb0ELb0ELb0ELi2ELi2ELi4ELi2ELb1EEENS1_21CollectiveEpilogueBwdISB_SC_SE_Li256ELb1ELb0ELi2EEENS1_19SingleTileSchedulerILb1ELb0ELb0ELi128EEEEEEEEEvNT_6ParamsE:
	.zero		1152


//--------------------- .nv.constant0._ZN7cutlass13device_kernelIN5flash19enable_sm80_to_sm89INS1_16FlashAttnBwdSm80INS1_25CollectiveMainloopBwdSm80ILi2ELi1EN4cute5tupleIJNS5_1CILi64EEENS7_ILi128EEENS7_ILi96EEEEEENS_10bfloat16_tEfNS_4arch4Sm80ELb0ELb1ELb1ELb1ELb1ELb0ELb0ELb0ELi2ELi2ELi4ELi2ELb1EEENS1_21CollectiveEpilogueBwdISB_SC_SE_Li256ELb1ELb0ELi2EEENS1_19SingleTileSchedulerILb1ELb0ELb0ELi128EEEEEEEEEvNT_6ParamsE --------------------------
	.section	.nv.constant0._ZN7cutlass13device_kernelIN5flash19enable_sm80_to_sm89INS1_16FlashAttnBwdSm80INS1_25CollectiveMainloopBwdSm80ILi2ELi1EN4cute5tupleIJNS5_1CILi64EEENS7_ILi128EEENS7_ILi96EEEEEENS_10bfloat16_tEfNS_4arch4Sm80ELb0ELb1ELb1ELb1ELb1ELb0ELb0ELb0ELi2ELi2ELi4ELi2ELb1EEENS1_21CollectiveEpilogueBwdISB_SC_SE_Li256ELb1ELb0ELi2EEENS1_19SingleTileSchedulerILb1ELb0ELb0ELi128EEEEEEEEEvNT_6ParamsE,"a",@progbits
	.sectionflags	@""
	.align	4
.nv.constant0._ZN7cutlass13device_kernelIN5flash19enable_sm80_to_sm89INS1_16FlashAttnBwdSm80INS1_25CollectiveMainloopBwdSm80ILi2ELi1EN4cute5tupleIJNS5_1CILi64EEENS7_ILi128EEENS7_ILi96EEEEEENS_10bfloat16_tEfNS_4arch4Sm80ELb0ELb1ELb1ELb1ELb1ELb0ELb0ELb0ELi2ELi2ELi4ELi2ELb1EEENS1_21CollectiveEpilogueBwdISB_SC_SE_Li256ELb1ELb0ELi2EEENS1_19SingleTileSchedulerILb1ELb0ELb0ELi128EEEEEEEEEvNT_6ParamsE:
	.zero		1152


//--------------------- .nv.constant0._ZN7cutlass13device_kernelIN5flash19enable_sm80_to_sm89INS1_16FlashAttnBwdSm80INS1_25CollectiveMainloopBwdSm80ILi2ELi1EN4cute5tupleIJNS5_1CILi64EEENS7_ILi128EEENS7_ILi96EEEEEENS_10bfloat16_tEfNS_4arch4Sm80ELb0ELb1ELb1ELb1ELb0ELb0ELb0ELb0ELi2ELi2ELi4ELi2ELb1EEENS1_24CollectiveEpilogueBwdGQAISB_fSE_Li256ELb1ELb0EEENS1_19SingleTileSchedulerILb1ELb0ELb0ELi128EEEEEEEEEvNT_6ParamsE --------------------------
	.section	.nv.constant0._ZN7cutlass13device_kernelIN5flash19enable_sm80_to_sm89INS1_16FlashAttnBwdSm80INS1_25CollectiveMainloopBwdSm80ILi2ELi1EN4cute5tupleIJNS5_1CILi64EEENS7_ILi128EEENS7_ILi96EEEEEENS_10bfloat16_tEfNS_4arch4Sm80ELb0ELb1ELb1ELb1ELb0ELb0ELb0ELb0ELi2ELi2ELi4ELi2ELb1EEENS1_24CollectiveEpilogueBwdGQAISB_fSE_Li256ELb1ELb0EEENS1_19SingleTileSchedulerILb1ELb0ELb0ELi128EEEEEEEEEvNT_6ParamsE,"a",@progbits
	.sectionflags	@""
	.align	4
.nv.constant0._ZN7cutlass13device_kernelIN5flash19enable_sm80_to_sm89INS1_16FlashAttnBwdSm80INS1_25CollectiveMainloopBwdSm80ILi2ELi1EN4cute5tupleIJNS5_1CILi64EEENS7_ILi128EEENS7_ILi96EEEEEENS_10bfloat16_tEfNS_4arch4Sm80ELb0ELb1ELb1ELb1ELb0ELb0ELb0ELb0ELi2ELi2ELi4ELi2ELb1EEENS1_24CollectiveEpilogueBwdGQAISB_fSE_Li256ELb1ELb0EEENS1_19SingleTileSchedulerILb1ELb0ELb0ELi128EEEEEEEEEvNT_6ParamsE:
	.zero		1160


//--------------------- .nv.constant0._ZN7cutlass13device_kernelIN5flash19enable_sm80_to_sm89INS1_16FlashAttnBwdSm80INS1_25CollectiveMainloopBwdSm80ILi2ELi1EN4cute5tupleIJNS5_1CILi64EEENS7_ILi128EEENS7_ILi96EEEEEENS_10bfloat16_tEfNS_4arch4Sm80ELb0ELb1ELb1ELb1ELb1ELb0ELb0ELb0ELi2ELi2ELi4ELi2ELb1EEENS1_24CollectiveEpilogueBwdGQAISB_fSE_Li256ELb1ELb1EEENS1_19SingleTileSchedulerILb1ELb0ELb0ELi128EEEEEEEEEvNT_6ParamsE --------------------------
	.section	.nv.constant0._ZN7cutlass13device_kernelIN5flash19enable_sm80_to_sm89INS1_16FlashAttnBwdSm80INS1_25CollectiveMainloopBwdSm80ILi2ELi1EN4cute5tupleIJNS5_1CILi64EEENS7_ILi128EEENS7_ILi96EEEEEENS_10bfloat16_tEfNS_4arch4Sm80ELb0ELb1ELb1ELb1ELb1ELb0ELb0ELb0ELi2ELi2ELi4ELi2ELb1EEENS1_24CollectiveEpilogueBwdGQAISB_fSE_Li256ELb1ELb1EEENS1_19SingleTileSchedulerILb1ELb0ELb0ELi128EEEEEEEEEvNT_6ParamsE,"a",@progbits
	.sectionflags	@""
	.align	4
.nv.constant0._ZN7cutlass13device_kernelIN5flash19enable_sm80_to_sm89INS1_16FlashAttnBwdSm80INS1_25CollectiveMainloopBwdSm80ILi2ELi1EN4cute5tupleIJNS5_1CILi64EEENS7_ILi128EEENS7_ILi96EEEEEENS_10bfloat16_tEfNS_4arch4Sm80ELb0ELb1ELb1ELb1ELb1ELb0ELb0ELb0ELi2ELi2ELi4ELi2ELb1EEENS1_24CollectiveEpilogueBwdGQAISB_fSE_Li256ELb1ELb1EEENS1_19SingleTileSchedulerILb1ELb0ELb0ELi128EEEEEEEEEvNT_6ParamsE:
	.zero		1160


//--------------------- .nv.constant0._ZN7cutlass13device_kernelIN5flash19enable_sm80_to_sm89INS1_16FlashAttnBwdSm80INS1_25CollectiveMainloopBwdSm80ILi2ELi1EN4cute5tupleIJNS5_1CILi64EEENS7_ILi128EEENS7_ILi96EEEEEENS_10bfloat16_tEfNS_4arch4Sm80ELb1ELb0ELb1ELb0ELb0ELb0ELb0ELb0ELi2ELi2ELi4ELi2ELb1EEENS1_21CollectiveEpilogueBwdISB_SC_SE_Li256ELb0ELb0ELi2EEENS1_25SingleTileBwdLPTSchedulerILb0ELi128ELb0EEEEEEEEEvNT_6ParamsE --------------------------
	.section	.nv.constant0._ZN7cutlass13device_kernelIN5flash19enable_sm80_to_sm89INS1_16FlashAttnBwdSm80INS1_25CollectiveMainloopBwdSm80ILi2ELi1EN4cute5tupleIJNS5_1CILi64EEENS7_ILi128EEENS7_ILi96EEEEEENS_10bfloat16_tEfNS_4arch4Sm80ELb1ELb0ELb1ELb0ELb0ELb0ELb0ELb0ELi2ELi2ELi4ELi2ELb1EEENS1_21CollectiveEpilogueBwdISB_SC_SE_Li256ELb0ELb0ELi2EEENS1_25SingleTileBwdLPTSchedulerILb0ELi128ELb0EEEEEEEEEvNT_6ParamsE,"a",@progbits
	.sectionflags	@""
	.align	4
.nv.constant0._ZN7cutlass13device_kernelIN5flash19enable_sm80_to_sm89INS1_16FlashAttnBwdSm80INS1_25CollectiveMainloopBwdSm80ILi2ELi1EN4cute5tupleIJNS5_1CILi64EEENS7_ILi128EEENS7_ILi96EEEEEENS_10bfloat16_tEfNS_4arch4Sm80ELb1ELb0ELb1ELb0ELb0ELb0ELb0ELb0ELi2ELi2ELi4ELi2ELb1EEENS1_21CollectiveEpilogueBwdISB_SC_SE_Li256ELb0ELb0ELi2EEENS1_25SingleTileBwdLPTSchedulerILb0ELi128ELb0EEEEEEEEEvNT_6ParamsE:
	.zero		1176


//--------------------- .nv.constant0._ZN7cutlass13device_kernelIN5flash19enable_sm80_to_sm89INS1_16FlashAttnBwdSm80INS1_25CollectiveMainloopBwdSm80ILi2ELi1EN4cute5tupleIJNS5_1CILi64EEENS7_ILi128EEENS7_ILi96EEEEEENS_10bfloat16_tEfNS_4arch4Sm80ELb1ELb0ELb1ELb0ELb1ELb0ELb0ELb0ELi2ELi2ELi4ELi2ELb1EEENS1_21CollectiveEpilogueBwdISB_SC_SE_Li256ELb0ELb0ELi2EEENS1_25SingleTileBwdLPTSchedulerILb0ELi128ELb1EEEEEEEEEvNT_6ParamsE --------------------------
	.section	.nv.constant0._ZN7cutlass13device_kernelIN5flash19enable_sm80_to_sm89INS1_16FlashAttnBwdSm80INS1_25CollectiveMainloopBwdSm80ILi2ELi1EN4cute5tupleIJNS5_1CILi64EEENS7_ILi128EEENS7_ILi96EEEEEENS_10bfloat16_tEfNS_4arch4Sm80ELb1ELb0ELb1ELb0ELb1ELb0ELb0ELb0ELi2ELi2ELi4ELi2ELb1EEENS1_21CollectiveEpilogueBwdISB_SC_SE_Li256ELb0ELb0ELi2EEENS1_25SingleTileBwdLPTSchedulerILb0ELi128ELb1EEEEEEEEEvNT_6ParamsE,"a",@progbits
	.sectionflags	@""
	.align	4
.nv.constant0._ZN7cutlass13device_kernelIN5flash19enable_sm80_to_sm89INS1_16FlashAttnBwdSm80INS1_25CollectiveMainloopBwdSm80ILi2ELi1EN4cute5tupleIJNS5_1CILi64EEENS7_ILi128EEENS7_ILi96EEEEEENS_10bfloat16_tEfNS_4arch4Sm80ELb1ELb0ELb1ELb0ELb1ELb0ELb0ELb0ELi2ELi2ELi4ELi2ELb1EEENS1_21CollectiveEpilogueBwdISB_SC_SE_Li256ELb0ELb0ELi2EEENS1_25SingleTileBwdLPTSchedulerILb0ELi128ELb1EEEEEEEEEvNT_6ParamsE:
	.zero		1176


//--------------------- .nv.constant0._ZN7cutlass13device_kernelIN5flash19enable_sm80_to_sm89INS1_16FlashAttnBwdSm80INS1_25CollectiveMainloopBwdSm80ILi2ELi1EN4cute5tupleIJNS5_1CILi64EEENS7_ILi128EEENS7_ILi96EEEEEENS_10bfloat16_tEfNS_4arch4Sm80ELb1ELb0ELb1ELb0ELb0ELb0ELb0ELb0ELi2ELi2ELi4ELi2ELb1EEENS1_24CollectiveEpilogueBwdGQAISB_fSE_Li256ELb0ELb0EEENS1_25SingleTileBwdLPTSchedulerILb0ELi128ELb0EEEEEEEEEvNT_6ParamsE --------------------------
	.section	.nv.constant0._ZN7cutlass13device_kernelIN5flash19enable_sm80_to_sm89INS1_16FlashAttnBwdSm80INS1_25CollectiveMainloopBwdSm80ILi2ELi1EN4cute5tupleIJNS5_1CILi64EEENS7_ILi128EEENS7_ILi96EEEEEENS_10bfloat16_tEfNS_4arch4Sm80ELb1ELb0ELb1ELb0ELb0ELb0ELb0ELb0ELi2ELi2ELi4ELi2ELb1EEENS1_24CollectiveEpilogueBwdGQAISB_fSE_Li256ELb0ELb0EEENS1_25SingleTileBwdLPTSchedulerILb0ELi128ELb0EEEEEEEEEvNT_6ParamsE,"a",@progbits
	.sectionflags	@""
	.align	4
.nv.constant0._ZN7cutlass13device_kernelIN5flash19enable_sm80_to_sm89INS1_16FlashAttnBwdSm80INS1_25CollectiveMainloopBwdSm80ILi2ELi1EN4cute5tupleIJNS5_1CILi64EEENS7_ILi128EEENS7_ILi96EEEEEENS_10bfloat16_tEfNS_4arch4Sm80ELb1ELb0ELb1ELb0ELb0ELb0ELb0ELb0ELi2ELi2ELi4ELi2ELb1EEENS1_24CollectiveEpilogueBwdGQAISB_fSE_Li256ELb0ELb0EEENS1_25SingleTileBwdLPTSchedulerILb0ELi128ELb0EEEEEEEEEvNT_6ParamsE:
	.zero		1184


//--------------------- .nv.constant0._ZN7cutlass13device_kernelIN5flash19enable_sm80_to_sm89INS1_16FlashAttnBwdSm80INS1_25CollectiveMainloopBwdSm80ILi2ELi1EN4cute5tupleIJNS5_1CILi64EEENS7_ILi128EEENS7_ILi96EEEEEENS_10bfloat16_tEfNS_4arch4Sm80ELb1ELb0ELb1ELb0ELb1ELb0ELb0ELb0ELi2ELi2ELi4ELi2ELb1EEENS1_24CollectiveEpilogueBwdGQAISB_fSE_Li256ELb0ELb1EEENS1_25SingleTileBwdLPTSchedulerILb0ELi128ELb1EEEEEEEEEvNT_6ParamsE --------------------------
	.section	.nv.constant0._ZN7cutlass13device_kernelIN5flash19enable_sm80_to_sm89INS1_16FlashAttnBwdSm80INS1_25CollectiveMainloopBwdSm80ILi2ELi1EN4cute5tupleIJNS5_1CILi64EEENS7_ILi128EEENS7_ILi96EEEEEENS_10bfloat16_tEfNS_4arch4Sm80ELb1ELb0ELb1ELb0ELb1ELb0ELb0ELb0ELi2ELi2ELi4ELi2ELb1EEENS1_24CollectiveEpilogueBwdGQAISB_fSE_Li256ELb0ELb1EEENS1_25SingleTileBwdLPTSchedulerILb0ELi128ELb1EEEEEEEEEvNT_6ParamsE,"a",@progbits
	.sectionflags	@""
	.align	4
.nv.constant0._ZN7cutlass13device_kernelIN5flash19enable_sm80_to_sm89INS1_16FlashAttnBwdSm80INS1_25CollectiveMainloopBwdSm80ILi2ELi1EN4cute5tupleIJNS5_1CILi64EEENS7_ILi128EEENS7_ILi96EEEEEENS_10bfloat16_tEfNS_4arch4Sm80ELb1ELb0ELb1ELb0ELb1ELb0ELb0ELb0ELi2ELi2ELi4ELi2ELb1EEENS1_24CollectiveEpilogueBwdGQAISB_fSE_Li256ELb0ELb1EEENS1_25SingleTileBwdLPTSchedulerILb0ELi128ELb1EEEEEEEEEvNT_6ParamsE:
	.zero		1184


//--------------------- .nv.constant0._ZN7cutlass13device_kernelIN5flash19enable_sm80_to_sm89INS1_16FlashAttnBwdSm80INS1_25CollectiveMainloopBwdSm80ILi2ELi1EN4cute5tupleIJNS5_1CILi64EEENS7_ILi128EEENS7_ILi96EEEEEENS_10bfloat16_tEfNS_4arch4Sm80ELb1ELb0ELb1ELb1ELb0ELb0ELb0ELb0ELi2ELi2ELi4ELi2ELb1EEENS1_21CollectiveEpilogueBwdISB_SC_SE_Li256ELb1ELb0ELi2EEENS1_25SingleTileBwdLPTSchedulerILb1ELi128ELb0EEEEEEEEEvNT_6ParamsE --------------------------
	.section	.nv.constant0._ZN7cutlass13device_kernelIN5flash19enable_sm80_to_sm89INS1_16FlashAttnBwdSm80INS1_25CollectiveMainloopBwdSm80ILi2ELi1EN4cute5tupleIJNS5_1CILi64EEENS7_ILi128EEENS7_ILi96EEEEEENS_10bfloat16_tEfNS_4arch4Sm80ELb1ELb0ELb1ELb1ELb0ELb0ELb0ELb0ELi2ELi2ELi4ELi2ELb1EEENS1_21CollectiveEpilogueBwdISB_SC_SE_Li256ELb1ELb0ELi2EEENS1_25SingleTileBwdLPTSchedulerILb1ELi128ELb0EEEEEEEEEvNT_6ParamsE,"a",@progbits
	.sectionflags	@""
	.align	4
.nv.constant0._ZN7cutlass13device_kernelIN5flash19enable_sm80_to_sm89INS1_16FlashAttnBwdSm80INS1_25CollectiveMainloopBwdSm80ILi2ELi1EN4cute5tupleIJNS5_1CILi64EEENS7_ILi128EEENS7_ILi96EEEEEENS_10bfloat16_tEfNS_4arch4Sm80ELb1ELb0ELb1ELb1ELb0ELb0ELb0ELb0ELi2ELi2ELi4ELi2ELb1EEENS1_21CollectiveEpilogueBwdISB_SC_SE_Li256ELb1ELb0ELi2EEENS1_25SingleTileBwdLPTSchedulerILb1ELi128ELb0EEEEEEEEEvNT_6ParamsE:
	.zero		1176


//--------------------- .nv.constant0._ZN7cutlass13device_kernelIN5flash19enable_sm80_to_sm89INS1_16FlashAttnBwdSm80INS1_25CollectiveMainloopBwdSm80ILi2ELi1EN4cute5tupleIJNS5_1CILi64EEENS7_ILi128EEENS7_ILi96EEEEEENS_10bfloat16_tEfNS_4arch4Sm80ELb1ELb0ELb1ELb1ELb1ELb0ELb0ELb0ELi2ELi2ELi4ELi2ELb1EEENS1_21CollectiveEpilogueBwdISB_SC_SE_Li256ELb1ELb0ELi2EEENS1_25SingleTileBwdLPTSchedulerILb1ELi128ELb1EEEEEEEEEvNT_6ParamsE --------------------------
	.section	.nv.constant0._ZN7cutlass13device_kernelIN5flash19enable_sm80_to_sm89INS1_16FlashAttnBwdSm80INS1_25CollectiveMainloopBwdSm80ILi2ELi1EN4cute5tupleIJNS5_1CILi64EEENS7_ILi128EEENS7_ILi96EEEEEENS_10bfloat16_tEfNS_4arch4Sm80ELb1ELb0ELb1ELb1ELb1ELb0ELb0ELb0ELi2ELi2ELi4ELi2ELb1EEENS1_21CollectiveEpilogueBwdISB_SC_SE_Li256ELb1ELb0ELi2EEENS1_25SingleTileBwdLPTSchedulerILb1ELi128ELb1EEEEEEEEEvNT_6ParamsE,"a",@progbits
	.sectionflags	@""
	.align	4
.nv.constant0._ZN7cutlass13device_kernelIN5flash19enable_sm80_to_sm89INS1_16FlashAttnBwdSm80INS1_25CollectiveMainloopBwdSm80ILi2ELi1EN4cute5tupleIJNS5_1CILi64EEENS7_ILi128EEENS7_ILi96EEEEEENS_10bfloat16_tEfNS_4arch4Sm80ELb1ELb0ELb1ELb1ELb1ELb0ELb0ELb0ELi2ELi2ELi4ELi2ELb1EEENS1_21CollectiveEpilogueBwdISB_SC_SE_Li256ELb1ELb0ELi2EEENS1_25SingleTileBwdLPTSchedulerILb1ELi128ELb1EEEEEEEEEvNT_6ParamsE:
	.zero		1176


//--------------------- .nv.constant0._ZN7cutlass13device_kernelIN5flash19enable_sm80_to_sm89INS1_16FlashAttnBwdSm80INS1_25CollectiveMainloopBwdSm80ILi2ELi1EN4cute5tupleIJNS5_1CILi64EEENS7_ILi128EEENS7_ILi96EEEEEENS_10bfloat16_tEfNS_4arch4Sm80ELb1ELb0ELb1ELb1ELb0ELb0ELb0ELb0ELi2ELi2ELi4ELi2ELb1EEENS1_24CollectiveEpilogueBwdGQAISB_fSE_Li256ELb1ELb0EEENS1_25SingleTileBwdLPTSchedulerILb1ELi128ELb0EEEEEEEEEvNT_6ParamsE --------------------------
	.section	.nv.constant0._ZN7cutlass13device_kernelIN5flash19enable_sm80_to_sm89INS1_16FlashAttnBwdSm80INS1_25CollectiveMainloopBwdSm80ILi2ELi1EN4cute5tupleIJNS5_1CILi64EEENS7_ILi128EEENS7_ILi96EEEEEENS_10bfloat16_tEfNS_4arch4Sm80ELb1ELb0ELb1ELb1ELb0ELb0ELb0ELb0ELi2ELi2ELi4ELi2ELb1EEENS1_24CollectiveEpilogueBwdGQAISB_fSE_Li256ELb1ELb0EEENS1_25SingleTileBwdLPTSchedulerILb1ELi128ELb0EEEEEEEEEvNT_6ParamsE,"a",@progbits
	.sectionflags	@""
	.align	4
.nv.constant0._ZN7cutlass13device_kernelIN5flash19enable_sm80_to_sm89INS1_16FlashAttnBwdSm80INS1_25CollectiveMainloopBwdSm80ILi2ELi1EN4cute5tupleIJNS5_1CILi64EEENS7_ILi128EEENS7_ILi96EEEEEENS_10bfloat16_tEfNS_4arch4Sm80ELb1ELb0ELb1ELb1ELb0ELb0ELb0ELb0ELi2ELi2ELi4ELi2ELb1EEENS1_24CollectiveEpilogueBwdGQAISB_fSE_Li256ELb1ELb0EEENS1_25SingleTileBwdLPTSchedulerILb1ELi128ELb0EEEEEEEEEvNT_6ParamsE:
	.zero		1184


//--------------------- .nv.constant0._ZN7cutlass13device_kernelIN5flash19enable_sm80_to_sm89INS1_16FlashAttnBwdSm80INS1_25CollectiveMainloopBwdSm80ILi2ELi1EN4cute5tupleIJNS5_1CILi64EEENS7_ILi128EEENS7_ILi96EEEEEENS_10bfloat16_tEfNS_4arch4Sm80ELb1ELb0ELb1ELb1ELb1ELb0ELb0ELb0ELi2ELi2ELi4ELi2ELb1EEENS1_24CollectiveEpilogueBwdGQAISB_fSE_Li256ELb1ELb1EEENS1_25SingleTileBwdLPTSchedulerILb1ELi128ELb1EEEEEEEEEvNT_6ParamsE --------------------------
	.section	.nv.constant0._ZN7cutlass13device_kernelIN5flash19enable_sm80_to_sm89INS1_16FlashAttnBwdSm80INS1_25CollectiveMainloopBwdSm80ILi2ELi1EN4cute5tupleIJNS5_1CILi64EEENS7_ILi128EEENS7_ILi96EEEEEENS_10bfloat16_tEfNS_4arch4Sm80ELb1ELb0ELb1ELb1ELb1ELb0ELb0ELb0ELi2ELi2ELi4ELi2ELb1EEENS1_24CollectiveEpilogueBwdGQAISB_fSE_Li256ELb1ELb1EEENS1_25SingleTileBwdLPTSchedulerILb1ELi128ELb1EEEEEEEEEvNT_6ParamsE,"a",@progbits
	.sectionflags	@""
	.align	4
.nv.constant0._ZN7cutlass13device_kernelIN5flash19enable_sm80_to_sm89INS1_16FlashAttnBwdSm80INS1_25CollectiveMainloopBwdSm80ILi2ELi1EN4cute5tupleIJNS5_1CILi64EEENS7_ILi128EEENS7_ILi96EEEEEENS_10bfloat16_tEfNS_4arch4Sm80ELb1ELb0ELb1ELb1ELb1ELb0ELb0ELb0ELi2ELi2ELi4ELi2ELb1EEENS1_24CollectiveEpilogueBwdGQAISB_fSE_Li256ELb1ELb1EEENS1_25SingleTileBwdLPTSchedulerILb1ELi128ELb1EEEEEEEEEvNT_6ParamsE:
	.zero		1184


//--------------------- .nv.constant0._ZN7cutlass13device_kernelIN5flash19enable_sm80_to_sm89INS1_16FlashAttnBwdSm80INS1_25CollectiveMainloopBwdSm80ILi2ELi2EN4cute5tupleIJNS5_1CILi64EEENS7_ILi128EEENS7_ILi96EEEEEENS_10bfloat16_tEfNS_4arch4Sm80ELb0ELb0ELb1ELb0ELb0ELb0ELb0ELb0ELi2ELi2ELi4ELi2ELb0EEENS1_21CollectiveEpilogueBwdISB_SC_SE_Li256ELb0ELb0ELi2EEENS1_19SingleTileSchedulerILb0ELb0ELb0ELi128EEEEEEEEEvNT_6ParamsE --------------------------
	.section	.nv.constant0._ZN7cutlass13device_kernelIN5flash19enable_sm80_to_sm89INS1_16FlashAttnBwdSm80INS1_25CollectiveMainloopBwdSm80ILi2ELi2EN4cute5tupleIJNS5_1CILi64EEENS7_ILi128EEENS7_ILi96EEEEEENS_10bfloat16_tEfNS_4arch4Sm80ELb0ELb0ELb1ELb0ELb0ELb0ELb0ELb0ELi2ELi2ELi4ELi2ELb0EEENS1_21CollectiveEpilogueBwdISB_SC_SE_Li256ELb0ELb0ELi2EEENS1_19SingleTileSchedulerILb0ELb0ELb0ELi128EEEEEEEEEvNT_6ParamsE,"a",@progbits
	.sectionflags	@""
	.align	4
.nv.constant0._ZN7cutlass13device_kernelIN5flash19enable_sm80_to_sm89INS1_16FlashAttnBwdSm80INS1_25CollectiveMainloopBwdSm80ILi2ELi2EN4cute5tupleIJNS5_1CILi64EEENS7_ILi128EEENS7_ILi96EEEEEENS_10bfloat16_tEfNS_4arch4Sm80ELb0ELb0ELb1ELb0ELb0ELb0ELb0ELb0ELi2ELi2ELi4ELi2ELb0EEENS1_21CollectiveEpilogueBwdISB_SC_SE_Li256ELb0ELb0ELi2EEENS1_19SingleTileSchedulerILb0ELb0ELb0ELi128EEEEEEEEEvNT_6ParamsE:
	.zero		1152


//--------------------- .nv.constant0._ZN7cutlass13device_kernelIN5flash19enable_sm80_to_sm89INS1_16FlashAttnBwdSm80INS1_25CollectiveMainloopBwdSm80ILi2ELi2EN4cute5tupleIJNS5_1CILi64EEENS7_ILi128EEENS7_ILi96EEEEEENS_10bfloat16_tEfNS_4arch4Sm80ELb0ELb0ELb1ELb0ELb1ELb0ELb0ELb0ELi2ELi2ELi4ELi2ELb0EEENS1_21CollectiveEpilogueBwdISB_SC_SE_Li256ELb0ELb0ELi2EEENS1_19SingleTileSchedulerILb0ELb0ELb0ELi128EEEEEEEEEvNT_6ParamsE --------------------------
	.section	.nv.constant0._ZN7cutlass13device_kernelIN5flash19enable_sm80_to_sm89INS1_16FlashAttnBwdSm80INS1_25CollectiveMainloopBwdSm80ILi2ELi2EN4cute5tupleIJNS5_1CILi64EEENS7_ILi128EEENS7_ILi96EEEEEENS_10bfloat16_tEfNS_4arch4Sm80ELb0ELb0ELb1ELb0ELb1ELb0ELb0ELb0ELi2ELi2ELi4ELi2ELb0EEENS1_21CollectiveEpilogueBwdISB_SC_SE_Li256ELb0ELb0ELi2EEENS1_19SingleTileSchedulerILb0ELb0ELb0ELi128EEEEEEEEEvNT_6ParamsE,"a",@progbits
	.sectionflags	@""
	.align	4
.nv.constant0._ZN7cutlass13device_kernelIN5flash19enable_sm80_to_sm89INS1_16FlashAttnBwdSm80INS1_25CollectiveMainloopBwdSm80ILi2ELi2EN4cute5tupleIJNS5_1CILi64EEENS7_ILi128EEENS7_ILi96EEEEEENS_10bfloat16_tEfNS_4arch4Sm80ELb0ELb0ELb1ELb0ELb1ELb0ELb0ELb0ELi2ELi2ELi4ELi2ELb0EEENS1_21CollectiveEpilogueBwdISB_SC_SE_Li256ELb0ELb0ELi2EEENS1_19SingleTileSchedulerILb0ELb0ELb0ELi128EEEEEEEEEvNT_6ParamsE:
	.zero		1152


//--------------------- .nv.constant0._ZN7cutlass13device_kernelIN5flash19enable_sm80_to_sm89INS1_16FlashAttnBwdSm80INS1_25CollectiveMainloopBwdSm80ILi2ELi2EN4cute5tupleIJNS5_1CILi64EEENS7_ILi128EEENS7_ILi96EEEEEENS_10bfloat16_tEfNS_4arch4Sm80ELb0ELb0ELb1ELb0ELb0ELb0ELb0ELb0ELi2ELi2ELi4ELi2ELb0EEENS1_24CollectiveEpilogueBwdGQAISB_fSE_Li256ELb0ELb0EEENS1_19SingleTileSchedulerILb0ELb0ELb0ELi128EEEEEEEEEvNT_6ParamsE --------------------------
	.section	.nv.constant0._ZN7cutlass13device_kernelIN5flash19enable_sm80_to_sm89INS1_16FlashAttnBwdSm80INS1_25CollectiveMainloopBwdSm80ILi2ELi2EN4cute5tupleIJNS5_1CILi64EEENS7_ILi128EEENS7_ILi96EEEEEENS_10bfloat16_tEfNS_4arch4Sm80ELb0ELb0ELb1ELb0ELb0ELb0ELb0ELb0ELi2ELi2ELi4ELi2ELb0EEENS1_24CollectiveEpilogueBwdGQAISB_fSE_Li256ELb0ELb0EEENS1_19SingleTileSchedulerILb0ELb0ELb0ELi128EEEEEEEEEvNT_6ParamsE,"a",@progbits
	.sectionflags	@""
	.align	4
.nv.constant0._ZN7cutlass13device_kernelIN5flash19enable_sm80_to_sm89INS1_16FlashAttnBwdSm80INS1_25CollectiveMainloopBwdSm80ILi2ELi2EN4cute5tupleIJNS5_1CILi64EEENS7_ILi128EEENS7_ILi96EEEEEENS_10bfloat16_tEfNS_4arch4Sm80ELb0ELb0ELb1ELb0ELb0ELb0ELb0ELb0ELi2ELi2ELi4ELi2ELb0EEENS1_24CollectiveEpilogueBwdGQAISB_fSE_Li256ELb0ELb0EEENS1_19SingleTileSchedulerILb0ELb0ELb0ELi128EEEEEEEEEvNT_6ParamsE:
	.zero		1160


//--------------------- .nv.constant0._ZN7cutlass13device_kernelIN5flash19enable_sm80_to_sm89INS1_16FlashAttnBwdSm80INS1_25CollectiveMainloopBwdSm80ILi2ELi2EN4cute5tupleIJNS5_1CILi64EEENS7_ILi128EEENS7_ILi96EEEEEENS_10bfloat16_tEfNS_4arch4Sm80ELb0ELb0ELb1ELb0ELb1ELb0ELb0ELb0ELi2ELi2ELi4ELi2ELb0EEENS1_24CollectiveEpilogueBwdGQAISB_fSE_Li256ELb0ELb1EEENS1_19SingleTileSchedulerILb0ELb0ELb0ELi128EEEEEEEEEvNT_6ParamsE --------------------------
	.section	.nv.constant0._ZN7cutlass13device_kernelIN5flash19enable_sm80_to_sm89INS1_16FlashAttnBwdSm80INS1_25CollectiveMainloopBwdSm80ILi2ELi2EN4cute5tupleIJNS5_1CILi64EEENS7_ILi128EEENS7_ILi96EEEEEENS_10bfloat16_tEfNS_4arch4Sm80ELb0ELb0ELb1ELb0ELb1ELb0ELb0ELb0ELi2ELi2ELi4ELi2ELb0EEENS1_24CollectiveEpilogueBwdGQAISB_fSE_Li256ELb0ELb1EEENS1_19SingleTileSchedulerILb0ELb0ELb0ELi128EEEEEEEEEvNT_6ParamsE,"a",@progbits
	.sectionflags	@""
	.align	4
.nv.constant0._ZN7cutlass13device_kernelIN5flash19enable_sm80_to_sm89INS1_16FlashAttnBwdSm80INS1_25CollectiveMainloopBwdSm80ILi2ELi2EN4cute5tupleIJNS5_1CILi64EEENS7_ILi128EEENS7_ILi96EEEEEENS_10bfloat16_tEfNS_4arch4Sm80ELb0ELb0ELb1ELb0ELb1ELb0ELb0ELb0ELi2ELi2ELi4ELi2ELb0EEENS1_24CollectiveEpilogueBwdGQAISB_fSE_Li256ELb0ELb1EEENS1_19SingleTileSchedulerILb0ELb0ELb0ELi128EEEEEEEEEvNT_6ParamsE:
	.zero		1160


//--------------------- .nv.constant0._ZN7cutlass13device_kernelIN5flash19enable_sm80_to_sm89INS1_16FlashAttnBwdSm80INS1_25CollectiveMainloopBwdSm80ILi2ELi2EN4cute5tupleIJNS5_1CILi64EEENS7_ILi128EEENS7_ILi96EEEEEENS_10bfloat16_tEfNS_4arch4Sm80ELb0ELb0ELb1ELb1ELb0ELb0ELb0ELb0ELi2ELi2ELi4ELi2ELb0EEENS1_21CollectiveEpilogueBwdISB_SC_SE_Li256ELb1ELb0ELi2EEENS1_19SingleTileSchedulerILb1ELb0ELb0ELi128EEEEEEEEEvNT_6ParamsE --------------------------
	.section	.nv.constant0._ZN7cutlass13device_kernelIN5flash19enable_sm80_to_sm89INS1_16FlashAttnBwdSm80INS1_25CollectiveMainloopBwdSm80ILi2ELi2EN4cute5tupleIJNS5_1CILi64EEENS7_ILi128EEENS7_ILi96EEEEEENS_10bfloat16_tEfNS_4arch4Sm80ELb0ELb0ELb1ELb1ELb0ELb0ELb0ELb0ELi2ELi2ELi4ELi2ELb0EEENS1_21CollectiveEpilogueBwdISB_SC_SE_Li256ELb1ELb0ELi2EEENS1_19SingleTileSchedulerILb1ELb0ELb0ELi128EEEEEEEEEvNT_6ParamsE,"a",@progbits
	.sectionflags	@""
	.align	4
.nv.constant0._ZN7cutlass13device_kernelIN5flash19enable_sm80_to_sm89INS1_16FlashAttnBwdSm80INS1_25CollectiveMainloopBwdSm80ILi2ELi2EN4cute5tupleIJNS5_1CILi64EEENS7_ILi128EEENS7_ILi96EEEEEENS_10bfloat16_tEfNS_4arch4Sm80ELb0ELb0ELb1ELb1ELb0ELb0ELb0ELb0ELi2ELi2ELi4ELi2ELb0EEENS1_21CollectiveEpilogueBwdISB_SC_SE_Li256ELb1ELb0ELi2EEENS1_19SingleTileSchedulerILb1ELb0ELb0ELi128EEEEEEEEEvNT_6ParamsE:
	.zero		1152


//--------------------- .nv.constant0._ZN7cutlass13device_kernelIN5flash19enable_sm80_to_sm89INS1_16FlashAttnBwdSm80INS1_25CollectiveMainloopBwdSm80ILi2ELi2EN4cute5tupleIJNS5_1CILi64EEENS7_ILi128EEENS7_ILi96EEEEEENS_10bfloat16_tEfNS_4arch4Sm80ELb0ELb0ELb1ELb1ELb1ELb0ELb0ELb0ELi2ELi2ELi4ELi2ELb0EEENS1_21CollectiveEpilogueBwdISB_SC_SE_Li256ELb1ELb0ELi2EEENS1_19SingleTileSchedulerILb1ELb0ELb0ELi128EEEEEEEEEvNT_6ParamsE --------------------------
	.section	.nv.constant0._ZN7cutlass13device_kernelIN5flash19enable_sm80_to_sm89INS1_16FlashAttnBwdSm80INS1_25CollectiveMainloopBwdSm80ILi2ELi2EN4cute5tupleIJNS5_1CILi64EEENS7_ILi128EEENS7_ILi96EEEEEENS_10bfloat16_tEfNS_4arch4Sm80ELb0ELb0ELb1ELb1ELb1ELb0ELb0ELb0ELi2ELi2ELi4ELi2ELb0EEENS1_21CollectiveEpilogueBwdISB_SC_SE_Li256ELb1ELb0ELi2EEENS1_19SingleTileSchedulerILb1ELb0ELb0ELi128EEEEEEEEEvNT_6ParamsE,"a",@progbits
	.sectionflags	@""
	.align	4
.nv.constant0._ZN7cutlass13device_kernelIN5flash19enable_sm80_to_sm89INS1_16FlashAttnBwdSm80INS1_25CollectiveMainloopBwdSm80ILi2ELi2EN4cute5tupleIJNS5_1CILi64EEENS7_ILi128EEENS7_ILi96EEEEEENS_10bfloat16_tEfNS_4arch4Sm80ELb0ELb0ELb1ELb1ELb1ELb0ELb0ELb0ELi2ELi2ELi4ELi2ELb0EEENS1_21CollectiveEpilogueBwdISB_SC_SE_Li256ELb1ELb0ELi2EEENS1_19SingleTileSchedulerILb1ELb0ELb0ELi128EEEEEEEEEvNT_6ParamsE:
	.zero		1152


//--------------------- .nv.constant0._ZN7cutlass13device_kernelIN5flash19enable_sm80_to_sm89INS1_16FlashAttnBwdSm80INS1_25CollectiveMainloopBwdSm80ILi2ELi2EN4cute5tupleIJNS5_1CILi64EEENS7_ILi128EEENS7_ILi96EEEEEENS_10bfloat16_tEfNS_4arch4Sm80ELb0ELb0ELb1ELb1ELb0ELb0ELb0ELb0ELi2ELi2ELi4ELi2ELb0EEENS1_24CollectiveEpilogueBwdGQAISB_fSE_Li256ELb1ELb0EEENS1_19SingleTileSchedulerILb1ELb0ELb0ELi128EEEEEEEEEvNT_6ParamsE --------------------------
	.section	.nv.constant0._ZN7cutlass13device_kernelIN5flash19enable_sm80_to_sm89INS1_16FlashAttnBwdSm80INS1_25CollectiveMainloopBwdSm80ILi2ELi2EN4cute5tupleIJNS5_1CILi64EEENS7_ILi128EEENS7_ILi96EEEEEENS_10bfloat16_tEfNS_4arch4Sm80ELb0ELb0ELb1ELb1ELb0ELb0ELb0ELb0ELi2ELi2ELi4ELi2ELb0EEENS1_24CollectiveEpilogueBwdGQAISB_fSE_Li256ELb1ELb0EEENS1_19SingleTileSchedulerILb1ELb0ELb0ELi128EEEEEEEEEvNT_6ParamsE,"a",@progbits
	.sectionflags	@""
	.align	4
.nv.constant0._ZN7cutlass13device_kernelIN5flash19enable_sm80_to_sm89INS1_16FlashAttnBwdSm80INS1_25CollectiveMainloopBwdSm80ILi2ELi2EN4cute5tupleIJNS5_1CILi64EEENS7_ILi128EEENS7_ILi96EEEEEENS_10bfloat16_tEfNS_4arch4Sm80ELb0ELb0ELb1ELb1ELb0ELb0ELb0ELb0ELi2ELi2ELi4ELi2ELb0EEENS1_24CollectiveEpilogueBwdGQAISB_fSE_Li256ELb1ELb0EEENS1_19SingleTileSchedulerILb1ELb0ELb0ELi128EEEEEEEEEvNT_6ParamsE:
	.zero		1160


//--------------------- .nv.constant0._ZN7cutlass13device_kernelIN5flash19enable_sm80_to_sm89INS1_16FlashAttnBwdSm80INS1_25CollectiveMainloopBwdSm80ILi2ELi2EN4cute5tupleIJNS5_1CILi64EEENS7_ILi128EEENS7_ILi96EEEEEENS_10bfloat16_tEfNS_4arch4Sm80ELb0ELb0ELb1ELb1ELb1ELb0ELb0ELb0ELi2ELi2ELi4ELi2ELb0EEENS1_24CollectiveEpilogueBwdGQAISB_fSE_Li256ELb1ELb1EEENS1_19SingleTileSchedulerILb1ELb0ELb0ELi128EEEEEEEEEvNT_6ParamsE --------------------------
	.section	.nv.constant0._ZN7cutlass13device_kernelIN5flash19enable_sm80_to_sm89INS1_16FlashAttnBwdSm80INS1_25CollectiveMainloopBwdSm80ILi2ELi2EN4cute5tupleIJNS5_1CILi64EEENS7_ILi128EEENS7_ILi96EEEEEENS_10bfloat16_tEfNS_4arch4Sm80ELb0ELb0ELb1ELb1ELb1ELb0ELb0ELb0ELi2ELi2ELi4ELi2ELb0EEENS1_24CollectiveEpilogueBwdGQAISB_fSE_Li256ELb1ELb1EEENS1_19SingleTileSchedulerILb1ELb0ELb0ELi128EEEEEEEEEvNT_6ParamsE,"a",@progbits
	.sectionflags	@""
	.align	4
.nv.constant0._ZN7cutlass13device_kernelIN5flash19enable_sm80_to_sm89INS1_16FlashAttnBwdSm80INS1_25CollectiveMainloopBwdSm80ILi2ELi2EN4cute5tupleIJNS5_1CILi64EEENS7_ILi128EEENS7_ILi96EEEEEENS_10bfloat16_tEfNS_4arch4Sm80ELb0ELb0ELb1ELb1ELb1ELb0ELb0ELb0ELi2ELi2ELi4ELi2ELb0EEENS1_24CollectiveEpilogueBwdGQAISB_fSE_Li256ELb1ELb1EEENS1_19SingleTileSchedulerILb1ELb0ELb0ELi128EEEEEEEEEvNT_6ParamsE:
	.zero		1160


//--------------------- .nv.constant0._ZN7cutlass13device_kernelIN5flash19enable_sm80_to_sm89INS1_16FlashAttnBwdSm80INS1_25CollectiveMainloopBwdSm80ILi2ELi2EN4cute5tupleIJNS5_1CILi64EEENS7_ILi128EEENS7_ILi96EEEEEENS_10bfloat16_tEfNS_4arch4Sm80ELb0ELb1ELb1ELb0ELb0ELb0ELb0ELb0ELi2ELi2ELi4ELi2ELb0EEENS1_21CollectiveEpilogueBwdISB_SC_SE_Li256ELb0ELb0ELi2EEENS1_19SingleTileSchedulerILb0ELb0ELb0ELi128EEEEEEEEEvNT_6ParamsE --------------------------
	.section	.nv.constant0._ZN7cutlass13device_kernelIN5flash19enable_sm80_to_sm89INS1_16FlashAttnBwdSm80INS1_25CollectiveMainloopBwdSm80ILi2ELi2EN4cute5tupleIJNS5_1CILi64EEENS7_ILi128EEENS7_ILi96EEEEEENS_10bfloat16_tEfNS_4arch4Sm80ELb0ELb1ELb1ELb0ELb0ELb0ELb0ELb0ELi2ELi2ELi4ELi2ELb0EEENS1_21CollectiveEpilogueBwdISB_SC_SE_Li256ELb0ELb0ELi2EEENS1_19SingleTileSchedulerILb0ELb0ELb0ELi128EEEEEEEEEvNT_6ParamsE,"a",@progbits
	.sectionflags	@""
	.align	4
.nv.constant0._ZN7cutlass13device_kernelIN5flash19enable_sm80_to_sm89INS1_16FlashAttnBwdSm80INS1_25CollectiveMainloopBwdSm80ILi2ELi2EN4cute5tupleIJNS5_1CILi64EEENS7_ILi128EEENS7_ILi96EEEEEENS_10bfloat16_tEfNS_4arch4Sm80ELb0ELb1ELb1ELb0ELb0ELb0ELb0ELb0ELi2ELi2ELi4ELi2ELb0EEENS1_21CollectiveEpilogueBwdISB_SC_SE_Li256ELb0ELb0ELi2EEENS1_19SingleTileSchedulerILb0ELb0ELb0ELi128EEEEEEEEEvNT_6ParamsE:
	.zero		1152


//--------------------- .nv.constant0._ZN7cutlass13device_kernelIN5flash19enable_sm80_to_sm89INS1_16FlashAttnBwdSm80INS1_25CollectiveMainloopBwdSm80ILi2ELi2EN4cute5tupleIJNS5_1CILi64EEENS7_ILi128EEENS7_ILi96EEEEEENS_10bfloat16_tEfNS_4arch4Sm80ELb0ELb1ELb1ELb0ELb1ELb0ELb0ELb0ELi2ELi2ELi4ELi2ELb0EEENS1_21CollectiveEpilogueBwdISB_SC_SE_Li256ELb0ELb0ELi2EEENS1_19SingleTileSchedulerILb0ELb0ELb0ELi128EEEEEEEEEvNT_6ParamsE --------------------------
	.section	.nv.constant0._ZN7cutlass13device_kernelIN5flash19enable_sm80_to_sm89INS1_16FlashAttnBwdSm80INS1_25CollectiveMainloopBwdSm80ILi2ELi2EN4cute5tupleIJNS5_1CILi64EEENS7_ILi128EEENS7_ILi96EEEEEENS_10bfloat16_tEfNS_4arch4Sm80ELb0ELb1ELb1ELb0ELb1ELb0ELb0ELb0ELi2ELi2ELi4ELi2ELb0EEENS1_21CollectiveEpilogueBwdISB_SC_SE_Li256ELb0ELb0ELi2EEENS1_19SingleTileSchedulerILb0ELb0ELb0ELi128EEEEEEEEEvNT_6ParamsE,"a",@progbits
	.sectionflags	@""
	.align	4
.nv.constant0._ZN7cutlass13device_kernelIN5flash19enable_sm80_to_sm89INS1_16FlashAttnBwdSm80INS1_25CollectiveMainloopBwdSm80ILi2ELi2EN4cute5tupleIJNS5_1CILi64EEENS7_ILi128EEENS7_ILi96EEEEEENS_10bfloat16_tEfNS_4arch4Sm80ELb0ELb1ELb1ELb0ELb1ELb0ELb0ELb0ELi2ELi2ELi4ELi2ELb0EEENS1_21CollectiveEpilogueBwdISB_SC_SE_Li256ELb0ELb0ELi2EEENS1_19SingleTileSchedulerILb0ELb0ELb0ELi128EEEEEEEEEvNT_6ParamsE:
	.zero		1152


//--------------------- .nv.constant0._ZN7cutlass13device_kernelIN5flash19enable_sm80_to_sm89INS1_16FlashAttnBwdSm80INS1_25CollectiveMainloopBwdSm80ILi2ELi2EN4cute5tupleIJNS5_1CILi64EEENS7_ILi128EEENS7_ILi96EEEEEENS_10bfloat16_tEfNS_4arch4Sm80ELb0ELb1ELb1ELb0ELb0ELb0ELb0ELb0ELi2ELi2ELi4ELi2ELb0EEENS1_24CollectiveEpilogueBwdGQAISB_fSE_Li256ELb0ELb0EEENS1_19SingleTileSchedulerILb0ELb0ELb0ELi128EEEEEEEEEvNT_6ParamsE --------------------------
	.section	.nv.constant0._ZN7cutlass13device_kernelIN5flash19enable_sm80_to_sm89INS1_16FlashAttnBwdSm80INS1_25CollectiveMainloopBwdSm80ILi2ELi2EN4cute5tupleIJNS5_1CILi64EEENS7_ILi128EEENS7_ILi96EEEEEENS_10bfloat16_tEfNS_4arch4Sm80ELb0ELb1ELb1ELb0ELb0ELb0ELb0ELb0ELi2ELi2ELi4ELi2ELb0EEENS1_24CollectiveEpilogueBwdGQAISB_fSE_Li256ELb0ELb0EEENS1_19SingleTileSchedulerILb0ELb0ELb0ELi128EEEEEEEEEvNT_6ParamsE,"a",@progbits
	.sectionflags	@""
	.align	4
.nv.constant0._ZN7cutlass13device_kernelIN5flash19enable_sm80_to_sm89INS1_16FlashAttnBwdSm80INS1_25CollectiveMainloopBwdSm80ILi2ELi2EN4cute5tupleIJNS5_1CILi64EEENS7_ILi128EEENS7_ILi96EEEEEENS_10bfloat16_tEfNS_4arch4Sm80ELb0ELb1ELb1ELb0ELb0ELb0ELb0ELb0ELi2ELi2ELi4ELi2ELb0EEENS1_24CollectiveEpilogueBwdGQAISB_fSE_Li256ELb0ELb0EEENS1_19SingleTileSchedulerILb0ELb0ELb0ELi128EEEEEEEEEvNT_6ParamsE:
	.zero		1160


//--------------------- .nv.constant0._ZN7cutlass13device_kernelIN5flash19enable_sm80_to_sm89INS1_16FlashAttnBwdSm80INS1_25CollectiveMainloopBwdSm80ILi2ELi2EN4cute5tupleIJNS5_1CILi64EEENS7_ILi128EEENS7_ILi96EEEEEENS_10bfloat16_tEfNS_4arch4Sm80ELb0ELb1ELb1ELb0ELb1ELb0ELb0ELb0ELi2ELi2ELi4ELi2ELb0EEENS1_24CollectiveEpilogueBwdGQAISB_fSE_Li256ELb0ELb1EEENS1_19SingleTileSchedulerILb0ELb0ELb0ELi128EEEEEEEEEvNT_6ParamsE --------------------------
	.section	.nv.constant0._ZN7cutlass13device_kernelIN5flash19enable_sm80_to_sm89INS1_16FlashAttnBwdSm80INS1_25CollectiveMainloopBwdSm80ILi2ELi2EN4cute5tupleIJNS5_1CILi64EEENS7_ILi128EEENS7_ILi96EEEEEENS_10bfloat16_tEfNS_4arch4Sm80ELb0ELb1ELb1ELb0ELb1ELb0ELb0ELb0ELi2ELi2ELi4ELi2ELb0EEENS1_24CollectiveEpilogueBwdGQAISB_fSE_Li256ELb0ELb1EEENS1_19SingleTileSchedulerILb0ELb0ELb0ELi128EEEEEEEEEvNT_6ParamsE,"a",@progbits
	.sectionflags	@""
	.align	4
.nv.constant0._ZN7cutlass13device_kernelIN5flash19enable_sm80_to_sm89INS1_16FlashAttnBwdSm80INS1_25CollectiveMainloopBwdSm80ILi2ELi2EN4cute5tupleIJNS5_1CILi64EEENS7_ILi128EEENS7_ILi96EEEEEENS_10bfloat16_tEfNS_4arch4Sm80ELb0ELb1ELb1ELb0ELb1ELb0ELb0ELb0ELi2ELi2ELi4ELi2ELb0EEENS1_24CollectiveEpilogueBwdGQAISB_fSE_Li256ELb0ELb1EEENS1_19SingleTileSchedulerILb0ELb0ELb0ELi128EEEEEEEEEvNT_6ParamsE:
	.zero		1160


//--------------------- .nv.constant0._ZN7cutlass13device_kernelIN5flash19enable_sm80_to_sm89INS1_16FlashAttnBwdSm80INS1_25CollectiveMainloopBwdSm80ILi2ELi2EN4cute5tupleIJNS5_1CILi64EEENS7_ILi128EEENS7_ILi96EEEEEENS_10bfloat16_tEfNS_4arch4Sm80ELb0ELb1ELb1ELb1ELb0ELb0ELb0ELb0ELi2ELi2ELi4ELi2ELb0EEENS1_21CollectiveEpilogueBwdISB_SC_SE_Li256ELb1ELb0ELi2EEENS1_19SingleTileSchedulerILb1ELb0ELb0ELi128EEEEEEEEEvNT_6ParamsE --------------------------
	.section	.nv.constant0._ZN7cutlass13device_kernelIN5flash19enable_sm80_to_sm89INS1_16FlashAttnBwdSm80INS1_25CollectiveMainloopBwdSm80ILi2ELi2EN4cute5tupleIJNS5_1CILi64EEENS7_ILi128EEENS7_ILi96EEEEEENS_10bfloat16_tEfNS_4arch4Sm80ELb0ELb1ELb1ELb1ELb0ELb0ELb0ELb0ELi2ELi2ELi4ELi2ELb0EEENS1_21CollectiveEpilogueBwdISB_SC_SE_Li256ELb1ELb0ELi2EEENS1_19SingleTileSchedulerILb1ELb0ELb0ELi128EEEEEEEEEvNT_6ParamsE,"a",@progbits
	.sectionflags	@""
	.align	4
.nv.constant0._ZN7cutlass13device_kernelIN5flash19enable_sm80_to_sm89INS1_16FlashAttnBwdSm80INS1_25CollectiveMainloopBwdSm80ILi2ELi2EN4cute5tupleIJNS5_1CILi64EEENS7_ILi128EEENS7_ILi96EEEEEENS_10bfloat16_tEfNS_4arch4Sm80ELb0ELb1ELb1ELb1ELb0ELb0ELb0ELb0ELi2ELi2ELi4ELi2ELb0EEENS1_21CollectiveEpilogueBwdISB_SC_SE_Li256ELb1ELb0ELi2EEENS1_19SingleTileSchedulerILb1ELb0ELb0ELi128EEEEEEEEEvNT_6ParamsE:
	.zero		1152


//--------------------- .nv.constant0._ZN7cutlass13device_kernelIN5flash19enable_sm80_to_sm89INS1_16FlashAttnBwdSm80INS1_25CollectiveMainloopBwdSm80ILi2ELi2EN4cute5tupleIJNS5_1CILi64EEENS7_ILi128EEENS7_ILi96EEEEEENS_10bfloat16_tEfNS_4arch4Sm80ELb0ELb1ELb1ELb1ELb1ELb0ELb0ELb0ELi2ELi2ELi4ELi2ELb0EEENS1_21CollectiveEpilogueBwdISB_SC_SE_Li256ELb1ELb0ELi2EEENS1_19SingleTileSchedulerILb1ELb0ELb0ELi128EEEEEEEEEvNT_6ParamsE --------------------------
	.section	.nv.constant0._ZN7cutlass13device_kernelIN5flash19enable_sm80_to_sm89INS1_16FlashAttnBwdSm80INS1_25CollectiveMainloopBwdSm80ILi2ELi2EN4cute5tupleIJNS5_1CILi64EEENS7_ILi128EEENS7_ILi96EEEEEENS_10bfloat16_tEfNS_4arch4Sm80ELb0ELb1ELb1ELb1ELb1ELb0ELb0ELb0ELi2ELi2ELi4ELi2ELb0EEENS1_21CollectiveEpilogueBwdISB_SC_SE_Li256ELb1ELb0ELi2EEENS1_19SingleTileSchedulerILb1ELb0ELb0ELi128EEEEEEEEEvNT_6ParamsE,"a",@progbits
	.sectionflags	@""
	.align	4
.nv.constant0._ZN7cutlass13device_kernelIN5flash19enable_sm80_to_sm89INS1_16FlashAttnBwdSm80INS1_25CollectiveMainloopBwdSm80ILi2ELi2EN4cute5tupleIJNS5_1CILi64EEENS7_ILi128EEENS7_ILi96EEEEEENS_10bfloat16_tEfNS_4arch4Sm80ELb0ELb1ELb1ELb1ELb1ELb0ELb0ELb0ELi2ELi2ELi4ELi2ELb0EEENS1_21CollectiveEpilogueBwdISB_SC_SE_Li256ELb1ELb0ELi2EEENS1_19SingleTileSchedulerILb1ELb0ELb0ELi128EEEEEEEEEvNT_6ParamsE:
	.zero		1152


//--------------------- .nv.constant0._ZN7cutlass13device_kernelIN5flash19enable_sm80_to_sm89INS1_16FlashAttnBwdSm80INS1_25CollectiveMainloopBwdSm80ILi2ELi2EN4cute5tupleIJNS5_1CILi64EEENS7_ILi128EEENS7_ILi96EEEEEENS_10bfloat16_tEfNS_4arch4Sm80ELb0ELb1ELb1ELb1ELb0ELb0ELb0ELb0ELi2ELi2ELi4ELi2ELb0EEENS1_24CollectiveEpilogueBwdGQAISB_fSE_Li256ELb1ELb0EEENS1_19SingleTileSchedulerILb1ELb0ELb0ELi128EEEEEEEEEvNT_6ParamsE --------------------------
	.section	.nv.constant0._ZN7cutlass13device_kernelIN5flash19enable_sm80_to_sm89INS1_16FlashAttnBwdSm80INS1_25CollectiveMainloopBwdSm80ILi2ELi2EN4cute5tupleIJNS5_1CILi64EEENS7_ILi128EEENS7_ILi96EEEEEENS_10bfloat16_tEfNS_4arch4Sm80ELb0ELb1ELb1ELb1ELb0ELb0ELb0ELb0ELi2ELi2ELi4ELi2ELb0EEENS1_24CollectiveEpilogueBwdGQAISB_fSE_Li256ELb1ELb0EEENS1_19SingleTileSchedulerILb1ELb0ELb0ELi128EEEEEEEEEvNT_6ParamsE,"a",@progbits
	.sectionflags	@""
	.align	4
.nv.constant0._ZN7cutlass13device_kernelIN5flash19enable_sm80_to_sm89INS1_16FlashAttnBwdSm80INS1_25CollectiveMainloopBwdSm80ILi2ELi2EN4cute5tupleIJNS5_1CILi64EEENS7_ILi128EEENS7_ILi96EEEEEENS_10bfloat16_tEfNS_4arch4Sm80ELb0ELb1ELb1ELb1ELb0ELb0ELb0ELb0ELi2ELi2ELi4ELi2ELb0EEENS1_24CollectiveEpilogueBwdGQAISB_fSE_Li256ELb1ELb0EEENS1_19SingleTileSchedulerILb1ELb0ELb0ELi128EEEEEEEEEvNT_6ParamsE:
	.zero		1160


//--------------------- .nv.constant0._ZN7cutlass13device_kernelIN5flash19enable_sm80_to_sm89INS1_16FlashAttnBwdSm80INS1_25CollectiveMainloopBwdSm80ILi2ELi2EN4cute5tupleIJNS5_1CILi64EEENS7_ILi128EEENS7_ILi96EEEEEENS_10bfloat16_tEfNS_4arch4Sm80ELb0ELb1ELb1ELb1ELb1ELb0ELb0ELb0ELi2ELi2ELi4ELi2ELb0EEENS1_24CollectiveEpilogueBwdGQAISB_fSE_Li256ELb1ELb1EEENS1_19SingleTileSchedulerILb1ELb0ELb0ELi128EEEEEEEEEvNT_6ParamsE --------------------------
	.section	.nv.constant0._ZN7cutlass13device_kernelIN5flash19enable_sm80_to_sm89INS1_16FlashAttnBwdSm80INS1_25CollectiveMainloopBwdSm80ILi2ELi2EN4cute5tupleIJNS5_1CILi64EEENS7_ILi128EEENS7_ILi96EEEEEENS_10bfloat16_tEfNS_4arch4Sm80ELb0ELb1ELb1ELb1ELb1ELb0ELb0ELb0ELi2ELi2ELi4ELi2ELb0EEENS1_24CollectiveEpilogueBwdGQAISB_fSE_Li256ELb1ELb1EEENS1_19SingleTileSchedulerILb1ELb0ELb0ELi128EEEEEEEEEvNT_6ParamsE,"a",@progbits
	.sectionflags	@""
	.align	4
.nv.constant0._ZN7cutlass13device_kernelIN5flash19enable_sm80_to_sm89INS1_16FlashAttnBwdSm80INS1_25CollectiveMainloopBwdSm80ILi2ELi2EN4cute5tupleIJNS5_1CILi64EEENS7_ILi128EEENS7_ILi96EEEEEENS_10bfloat16_tEfNS_4arch4Sm80ELb0ELb1ELb1ELb1ELb1ELb0ELb0ELb0ELi2ELi2ELi4ELi2ELb0EEENS1_24CollectiveEpilogueBwdGQAISB_fSE_Li256ELb1ELb1EEENS1_19SingleTileSchedulerILb1ELb0ELb0ELi128EEEEEEEEEvNT_6ParamsE:
	.zero		1160


//--------------------- .nv.constant0._ZN7cutlass13device_kernelIN5flash19enable_sm80_to_sm89INS1_16FlashAttnBwdSm80INS1_25CollectiveMainloopBwdSm80ILi2ELi2EN4cute5tupleIJNS5_1CILi64EEENS7_ILi128EEENS7_ILi96EEEEEENS_10bfloat16_tEfNS_4arch4Sm80ELb1ELb0ELb1ELb0ELb0ELb0ELb0ELb0ELi2ELi2ELi4ELi2ELb0EEENS1_21CollectiveEpilogueBwdISB_SC_SE_Li256ELb0ELb0ELi2EEENS1_25SingleTileBwdLPTSchedulerILb0ELi128ELb0EEEEEEEEEvNT_6ParamsE --------------------------
	.section	.nv.constant0._ZN7cutlass13device_kernelIN5flash19enable_sm80_to_sm89INS1_16FlashAttnBwdSm80INS1_25CollectiveMainloopBwdSm80ILi2ELi2EN4cute5tupleIJNS5_1CILi64EEENS7_ILi128EEENS7_ILi96EEEEEENS_10bfloat16_tEfNS_4arch4Sm80ELb1ELb0ELb1ELb0ELb0ELb0ELb0ELb0ELi2ELi2ELi4ELi2ELb0EEENS1_21CollectiveEpilogueBwdISB_SC_SE_Li256ELb0ELb0ELi2EEENS1_25SingleTileBwdLPTSchedulerILb0ELi128ELb0EEEEEEEEEvNT_6ParamsE,"a",@progbits
	.sectionflags	@""
	.align	4
.nv.constant0._ZN7cutlass13device_kernelIN5flash19enable_sm80_to_sm89INS1_16FlashAttnBwdSm80INS1_25CollectiveMainloopBwdSm80ILi2ELi2EN4cute5tupleIJNS5_1CILi64EEENS7_ILi128EEENS7_ILi96EEEEEENS_10bfloat16_tEfNS_4arch4Sm80ELb1ELb0ELb1ELb0ELb0ELb0ELb0ELb0ELi2ELi2ELi4ELi2ELb0EEENS1_21CollectiveEpilogueBwdISB_SC_SE_Li256ELb0ELb0ELi2EEENS1_25SingleTileBwdLPTSchedulerILb0ELi128ELb0EEEEEEEEEvNT_6ParamsE:
	.zero		1176


//--------------------- .nv.constant0._ZN7cutlass13device_kernelIN5flash19enable_sm80_to_sm89INS1_16FlashAttnBwdSm80INS1_25CollectiveMainloopBwdSm80ILi2ELi2EN4cute5tupleIJNS5_1CILi64EEENS7_ILi128EEENS7_ILi96EEEEEENS_10bfloat16_tEfNS_4arch4Sm80ELb1ELb0ELb1ELb0ELb1ELb0ELb0ELb0ELi2ELi2ELi4ELi2ELb0EEENS1_21CollectiveEpilogueBwdISB_SC_SE_Li256ELb0ELb0ELi2EEENS1_25SingleTileBwdLPTSchedulerILb0ELi128ELb1EEEEEEEEEvNT_6ParamsE --------------------------
	.section	.nv.constant0._ZN7cutlass13device_kernelIN5flash19enable_sm80_to_sm89INS1_16FlashAttnBwdSm80INS1_25CollectiveMainloopBwdSm80ILi2ELi2EN4cute5tupleIJNS5_1CILi64EEENS7_ILi128EEENS7_ILi96EEEEEENS_10bfloat16_tEfNS_4arch4Sm80ELb1ELb0ELb1ELb0ELb1ELb0ELb0ELb0ELi2ELi2ELi4ELi2ELb0EEENS1_21CollectiveEpilogueBwdISB_SC_SE_Li256ELb0ELb0ELi2EEENS1_25SingleTileBwdLPTSchedulerILb0ELi128ELb1EEEEEEEEEvNT_6ParamsE,"a",@progbits
	.sectionflags	@""
	.align	4
.nv.constant0._ZN7cutlass13device_kernelIN5flash19enable_sm80_to_sm89INS1_16FlashAttnBwdSm80INS1_25CollectiveMainloopBwdSm80ILi2ELi2EN4cute5tupleIJNS5_1CILi64EEENS7_ILi128EEENS7_ILi96EEEEEENS_10bfloat16_tEfNS_4arch4Sm80ELb1ELb0ELb1ELb0ELb1ELb0ELb0ELb0ELi2ELi2ELi4ELi2ELb0EEENS1_21CollectiveEpilogueBwdISB_SC_SE_Li256ELb0ELb0ELi2EEENS1_25SingleTileBwdLPTSchedulerILb0ELi128ELb1EEEEEEEEEvNT_6ParamsE:
	.zero		1176


//--------------------- .nv.constant0._ZN7cutlass13device_kernelIN5flash19enable_sm80_to_sm89INS1_16FlashAttnBwdSm80INS1_25CollectiveMainloopBwdSm80ILi2ELi2EN4cute5tupleIJNS5_1CILi64EEENS7_ILi128EEENS7_ILi96EEEEEENS_10bfloat16_tEfNS_4arch4Sm80ELb1ELb0ELb1ELb0ELb0ELb0ELb0ELb0ELi2ELi2ELi4ELi2ELb0EEENS1_24CollectiveEpilogueBwdGQAISB_fSE_Li256ELb0ELb0EEENS1_25SingleTileBwdLPTSchedulerILb0ELi128ELb0EEEEEEEEEvNT_6ParamsE --------------------------
	.section	.nv.constant0._ZN7cutlass13device_kernelIN5flash19enable_sm80_to_sm89INS1_16FlashAttnBwdSm80INS1_25CollectiveMainloopBwdSm80ILi2ELi2EN4cute5tupleIJNS5_1CILi64EEENS7_ILi128EEENS7_ILi96EEEEEENS_10bfloat16_tEfNS_4arch4Sm80ELb1ELb0ELb1ELb0ELb0ELb0ELb0ELb0ELi2ELi2ELi4ELi2ELb0EEENS1_24CollectiveEpilogueBwdGQAISB_fSE_Li256ELb0ELb0EEENS1_25SingleTileBwdLPTSchedulerILb0ELi128ELb0EEEEEEEEEvNT_6ParamsE,"a",@progbits
	.sectionflags	@""
	.align	4
.nv.constant0._ZN7cutlass13device_kernelIN5flash19enable_sm80_to_sm89INS1_16FlashAttnBwdSm80INS1_25CollectiveMainloopBwdSm80ILi2ELi2EN4cute5tupleIJNS5_1CILi64EEENS7_ILi128EEENS7_ILi96EEEEEENS_10bfloat16_tEfNS_4arch4Sm80ELb1ELb0ELb1ELb0ELb0ELb0ELb0ELb0ELi2ELi2ELi4ELi2ELb0EEENS1_24CollectiveEpilogueBwdGQAISB_fSE_Li256ELb0ELb0EEENS1_25SingleTileBwdLPTSchedulerILb0ELi128ELb0EEEEEEEEEvNT_6ParamsE:
	.zero		1184


//--------------------- .nv.constant0._ZN7cutlass13device_kernelIN5flash19enable_sm80_to_sm89INS1_16FlashAttnBwdSm80INS1_25CollectiveMainloopBwdSm80ILi2ELi2EN4cute5tupleIJNS5_1CILi64EEENS7_ILi128EEENS7_ILi96EEEEEENS_10bfloat16_tEfNS_4arch4Sm80ELb1ELb0ELb1ELb0ELb1ELb0ELb0ELb0ELi2ELi2ELi4ELi2ELb0EEENS1_24CollectiveEpilogueBwdGQAISB_fSE_Li256ELb0ELb1EEENS1_25SingleTileBwdLPTSchedulerILb0ELi128ELb1EEEEEEEEEvNT_6ParamsE --------------------------
	.section	.nv.constant0._ZN7cutlass13device_kernelIN5flash19enable_sm80_to_sm89INS1_16FlashAttnBwdSm80INS1_25CollectiveMainloopBwdSm80ILi2ELi2EN4cute5tupleIJNS5_1CILi64EEENS7_ILi128EEENS7_ILi96EEEEEENS_10bfloat16_tEfNS_4arch4Sm80ELb1ELb0ELb1ELb0ELb1ELb0ELb0ELb0ELi2ELi2ELi4ELi2ELb0EEENS1_24CollectiveEpilogueBwdGQAISB_fSE_Li256ELb0ELb1EEENS1_25SingleTileBwdLPTSchedulerILb0ELi128ELb1EEEEEEEEEvNT_6ParamsE,"a",@progbits
	.sectionflags	@""
	.align	4
.nv.constant0._ZN7cutlass13device_kernelIN5flash19enable_sm80_to_sm89INS1_16FlashAttnBwdSm80INS1_25CollectiveMainloopBwdSm80ILi2ELi2EN4cute5tupleIJNS5_1CILi64EEENS7_ILi128EEENS7_ILi96EEEEEENS_10bfloat16_tEfNS_4arch4Sm80ELb1ELb0ELb1ELb0ELb1ELb0ELb0ELb0ELi2ELi2ELi4ELi2ELb0EEENS1_24CollectiveEpilogueBwdGQAISB_fSE_Li256ELb0ELb1EEENS1_25SingleTileBwdLPTSchedulerILb0ELi128ELb1EEEEEEEEEvNT_6ParamsE:
	.zero		1184


//--------------------- .nv.constant0._ZN7cutlass13device_kernelIN5flash22FlashAttnBwdPreprocessIN4cute5tupleIJNS3_1CILi64EEENS5_ILi96EEEEEENS_10bfloat16_tEfNS_4arch4Sm80ELb1ELb0EEEEEvNT_6ParamsE --------------------------
	.section	.nv.constant0._ZN7cutlass13device_kernelIN5flash22FlashAttnBwdPreprocessIN4cute5tupleIJNS3_1CILi64EEENS5_ILi96EEEEEENS_10bfloat16_tEfNS_4arch4Sm80ELb1ELb0EEEEEvNT_6ParamsE,"a",@progbits
	.sectionflags	@""
	.align	4
.nv.constant0._ZN7cutlass13device_kernelIN5flash22FlashAttnBwdPreprocessIN4cute5tupleIJNS3_1CILi64EEENS5_ILi96EEEEEENS_10bfloat16_tEfNS_4arch4Sm80ELb1ELb0EEEEEvNT_6ParamsE:
	.zero		768


//--------------------- .nv.constant0._ZN7cutlass13device_kernelIN5flash19enable_sm80_to_sm89INS1_16FlashAttnBwdSm80INS1_25CollectiveMainloopBwdSm80ILi2ELi2EN4cute5tupleIJNS5_1CILi64EEENS7_ILi128EEENS7_ILi96EEEEEENS_10bfloat16_tEfNS_4arch4Sm80ELb1ELb0ELb1ELb1ELb0ELb0ELb0ELb0ELi2ELi2ELi4ELi2ELb0EEENS1_21CollectiveEpilogueBwdISB_SC_SE_Li256ELb1ELb0ELi2EEENS1_25SingleTileBwdLPTSchedulerILb1ELi128ELb0EEEEEEEEEvNT_6ParamsE --------------------------
	.section	.nv.constant0._ZN7cutlass13device_kernelIN5flash19enable_sm80_to_sm89INS1_16FlashAttnBwdSm80INS1_25CollectiveMainloopBwdSm80ILi2ELi2EN4cute5tupleIJNS5_1CILi64EEENS7_ILi128EEENS7_ILi96EEEEEENS_10bfloat16_tEfNS_4arch4Sm80ELb1ELb0ELb1ELb1ELb0ELb0ELb0ELb0ELi2ELi2ELi4ELi2ELb0EEENS1_21CollectiveEpilogueBwdISB_SC_SE_Li256ELb1ELb0ELi2EEENS1_25SingleTileBwdLPTSchedulerILb1ELi128ELb0EEEEEEEEEvNT_6ParamsE,"a",@progbits
	.sectionflags	@""
	.align	4
.nv.constant0._ZN7cutlass13device_kernelIN5flash19enable_sm80_to_sm89INS1_16FlashAttnBwdSm80INS1_25CollectiveMainloopBwdSm80ILi2ELi2EN4cute5tupleIJNS5_1CILi64EEENS7_ILi128EEENS7_ILi96EEEEEENS_10bfloat16_tEfNS_4arch4Sm80ELb1ELb0ELb1ELb1ELb0ELb0ELb0ELb0ELi2ELi2ELi4ELi2ELb0EEENS1_21CollectiveEpilogueBwdISB_SC_SE_Li256ELb1ELb0ELi2EEENS1_25SingleTileBwdLPTSchedulerILb1ELi128ELb0EEEEEEEEEvNT_6ParamsE:
	.zero		1176


//--------------------- .nv.constant0._ZN7cutlass13device_kernelIN5flash19enable_sm80_to_sm89INS1_16FlashAttnBwdSm80INS1_25CollectiveMainloopBwdSm80ILi2ELi2EN4cute5tupleIJNS5_1CILi64EEENS7_ILi128EEENS7_ILi96EEEEEENS_10bfloat16_tEfNS_4arch4Sm80ELb1ELb0ELb1ELb1ELb1ELb0ELb0ELb0ELi2ELi2ELi4ELi2ELb0EEENS1_21CollectiveEpilogueBwdISB_SC_SE_Li256ELb1ELb0ELi2EEENS1_25SingleTileBwdLPTSchedulerILb1ELi128ELb1EEEEEEEEEvNT_6ParamsE --------------------------
	.section	.nv.constant0._ZN7cutlass13device_kernelIN5flash19enable_sm80_to_sm89INS1_16FlashAttnBwdSm80INS1_25CollectiveMainloopBwdSm80ILi2ELi2EN4cute5tupleIJNS5_1CILi64EEENS7_ILi128EEENS7_ILi96EEEEEENS_10bfloat16_tEfNS_4arch4Sm80ELb1ELb0ELb1ELb1ELb1ELb0ELb0ELb0ELi2ELi2ELi4ELi2ELb0EEENS1_21CollectiveEpilogueBwdISB_SC_SE_Li256ELb1ELb0ELi2EEENS1_25SingleTileBwdLPTSchedulerILb1ELi128ELb1EEEEEEEEEvNT_6ParamsE,"a",@progbits
	.sectionflags	@""
	.align	4
.nv.constant0._ZN7cutlass13device_kernelIN5flash19enable_sm80_to_sm89INS1_16FlashAttnBwdSm80INS1_25CollectiveMainloopBwdSm80ILi2ELi2EN4cute5tupleIJNS5_1CILi64EEENS7_ILi128EEENS7_ILi96EEEEEENS_10bfloat16_tEfNS_4arch4Sm80ELb1ELb0ELb1ELb1ELb1ELb0ELb0ELb0ELi2ELi2ELi4ELi2ELb0EEENS1_21CollectiveEpilogueBwdISB_SC_SE_Li256ELb1ELb0ELi2EEENS1_25SingleTileBwdLPTSchedulerILb1ELi128ELb1EEEEEEEEEvNT_6ParamsE:
	.zero		1176


//--------------------- .nv.constant0._ZN7cutlass13device_kernelIN5flash19enable_sm80_to_sm89INS1_16FlashAttnBwdSm80INS1_25CollectiveMainloopBwdSm80ILi2ELi2EN4cute5tupleIJNS5_1CILi64EEENS7_ILi128EEENS7_ILi96EEEEEENS_10bfloat16_tEfNS_4arch4Sm80ELb1ELb0ELb1ELb1ELb0ELb0ELb0ELb0ELi2ELi2ELi4ELi2ELb0EEENS1_24CollectiveEpilogueBwdGQAISB_fSE_Li256ELb1ELb0EEENS1_25SingleTileBwdLPTSchedulerILb1ELi128ELb0EEEEEEEEEvNT_6ParamsE --------------------------
	.section	.nv.constant0._ZN7cutlass13device_kernelIN5flash19enable_sm80_to_sm89INS1_16FlashAttnBwdSm80INS1_25CollectiveMainloopBwdSm80ILi2ELi2EN4cute5tupleIJNS5_1CILi64EEENS7_ILi128EEENS7_ILi96EEEEEENS_10bfloat16_tEfNS_4arch4Sm80ELb1ELb0ELb1ELb1ELb0ELb0ELb0ELb0ELi2ELi2ELi4ELi2ELb0EEENS1_24CollectiveEpilogueBwdGQAISB_fSE_Li256ELb1ELb0EEENS1_25SingleTileBwdLPTSchedulerILb1ELi128ELb0EEEEEEEEEvNT_6ParamsE,"a",@progbits
	.sectionflags	@""
	.align	4
.nv.constant0._ZN7cutlass13device_kernelIN5flash19enable_sm80_to_sm89INS1_16FlashAttnBwdSm80INS1_25CollectiveMainloopBwdSm80ILi2ELi2EN4cute5tupleIJNS5_1CILi64EEENS7_ILi128EEENS7_ILi96EEEEEENS_10bfloat16_tEfNS_4arch4Sm80ELb1ELb0ELb1ELb1ELb0ELb0ELb0ELb0ELi2ELi2ELi4ELi2ELb0EEENS1_24CollectiveEpilogueBwdGQAISB_fSE_Li256ELb1ELb0EEENS1_25SingleTileBwdLPTSchedulerILb1ELi128ELb0EEEEEEEEEvNT_6ParamsE:
	.zero		1184


//--------------------- .nv.constant0._ZN7cutlass13device_kernelIN5flash32FlashAttnBwdPostprocessConvertdQIN4cute5tupleIJNS3_1CILi128EEENS5_ILi96EEEEEENS_10bfloat16_tEfNS_4arch4Sm80ELi256ENS3_8TiledMMAINS3_8MMA_AtomIJNS3_30SM80_16x8x16_F32BF16BF16F32_TNEEEENS3_6LayoutINS4_IJNS5_ILi4EEENS5_ILi2EEENS5_ILi1EEEEEENS4_IJSJ_SH_NS5_ILi0EEEEEEEENS4_IJNS5_ILi64EEENS5_ILi32EEENS5_ILi16EEEEEEEELb0EEEEEvNT_6ParamsE --------------------------
	.section	.nv.constant0._ZN7cutlass13device_kernelIN5flash32FlashAttnBwdPostprocessConvertdQIN4cute5tupleIJNS3_1CILi128EEENS5_ILi96EEEEEENS_10bfloat16_tEfNS_4arch4Sm80ELi256ENS3_8TiledMMAINS3_8MMA_AtomIJNS3_30SM80_16x8x16_F32BF16BF16F32_TNEEEENS3_6LayoutINS4_IJNS5_ILi4EEENS5_ILi2EEENS5_ILi1EEEEEENS4_IJSJ_SH_NS5_ILi0EEEEEEEENS4_IJNS5_ILi64EEENS5_ILi32EEENS5_ILi16EEEEEEEELb0EEEEEvNT_6ParamsE,"a",@progbits
	.sectionflags	@""
	.align	4
.nv.constant0._ZN7cutlass13device_kernelIN5flash32FlashAttnBwdPostprocessConvertdQIN4cute5tupleIJNS3_1CILi128EEENS5_ILi96EEEEEENS_10bfloat16_tEfNS_4arch4Sm80ELi256ENS3_8TiledMMAINS3_8MMA_AtomIJNS3_30SM80_16x8x16_F32BF16BF16F32_TNEEEENS3_6LayoutINS4_IJNS5_ILi4EEENS5_ILi2EEENS5_ILi1EEEEEENS4_IJSJ_SH_NS5_ILi0EEEEEEEENS4_IJNS5_ILi64EEENS5_ILi32EEENS5_ILi16EEEEEEEELb0EEEEEvNT_6ParamsE:
	.zero		640


//--------------------- .nv.constant0._ZN7cutlass13device_kernelIN5flash32FlashAttnBwdPostprocessConvertdQIN4cute5tupleIJNS3_1CILi64EEENS5_ILi96EEEEEENS_10bfloat16_tEfNS_4arch4Sm80ELi256ENS3_8TiledMMAINS3_8MMA_AtomIJNS3_30SM80_16x8x16_F32BF16BF16F32_TNEEEENS3_6LayoutINS4_IJNS5_ILi2EEENS5_ILi4EEENS5_ILi1EEEEEENS4_IJSJ_SH_NS5_ILi0EEEEEEEENS4_IJNS5_ILi32EEESO_NS5_ILi16EEEEEEEELb0EEEEEvNT_6ParamsE --------------------------
	.section	.nv.constant0._ZN7cutlass13device_kernelIN5flash32FlashAttnBwdPostprocessConvertdQIN4cute5tupleIJNS3_1CILi64EEENS5_ILi96EEEEEENS_10bfloat16_tEfNS_4arch4Sm80ELi256ENS3_8TiledMMAINS3_8MMA_AtomIJNS3_30SM80_16x8x16_F32BF16BF16F32_TNEEEENS3_6LayoutINS4_IJNS5_ILi2EEENS5_ILi4EEENS5_ILi1EEEEEENS4_IJSJ_SH_NS5_ILi0EEEEEEEENS4_IJNS5_ILi32EEESO_NS5_ILi16EEEEEEEELb0EEEEEvNT_6ParamsE,"a",@progbits
	.sectionflags	@""
	.align	4
.nv.constant0._ZN7cutlass13device_kernelIN5flash32FlashAttnBwdPostprocessConvertdQIN4cute5tupleIJNS3_1CILi64EEENS5_ILi96EEEEEENS_10bfloat16_tEfNS_4arch4Sm80ELi256ENS3_8TiledMMAINS3_8MMA_AtomIJNS3_30SM80_16x8x16_F32BF16BF16F32_TNEEEENS3_6LayoutINS4_IJNS5_ILi2EEENS5_ILi4EEENS5_ILi1EEEEEENS4_IJSJ_SH_NS5_ILi0EEEEEEEENS4_IJNS5_ILi32EEESO_NS5_ILi16EEEEEEEELb0EEEEEvNT_6ParamsE:
	.zero		640


//--------------------- .nv.constant0._ZN7cutlass13device_kernelIN5flash19enable_sm80_to_sm89INS1_16FlashAttnBwdSm80INS1_25CollectiveMainloopBwdSm80ILi2ELi2EN4cute5tupleIJNS5_1CILi64EEENS7_ILi128EEENS7_ILi96EEEEEENS_10bfloat16_tEfNS_4arch4Sm80ELb1ELb0ELb1ELb1ELb1ELb0ELb0ELb0ELi2ELi2ELi4ELi2ELb0EEENS1_24CollectiveEpilogueBwdGQAISB_fSE_Li256ELb1ELb1EEENS1_25SingleTileBwdLPTSchedulerILb1ELi128ELb1EEEEEEEEEvNT_6ParamsE --------------------------
	.section	.nv.constant0._ZN7cutlass13device_kernelIN5flash19enable_sm80_to_sm89INS1_16FlashAttnBwdSm80INS1_25CollectiveMainloopBwdSm80ILi2ELi2EN4cute5tupleIJNS5_1CILi64EEENS7_ILi128EEENS7_ILi96EEEEEENS_10bfloat16_tEfNS_4arch4Sm80ELb1ELb0ELb1ELb1ELb1ELb0ELb0ELb0ELi2ELi2ELi4ELi2ELb0EEENS1_24CollectiveEpilogueBwdGQAISB_fSE_Li256ELb1ELb1EEENS1_25SingleTileBwdLPTSchedulerILb1ELi128ELb1EEEEEEEEEvNT_6ParamsE,"a",@progbits
	.sectionflags	@""
	.align	4
.nv.constant0._ZN7cutlass13device_kernelIN5flash19enable_sm80_to_sm89INS1_16FlashAttnBwdSm80INS1_25CollectiveMainloopBwdSm80ILi2ELi2EN4cute5tupleIJNS5_1CILi64EEENS7_ILi128EEENS7_ILi96EEEEEENS_10bfloat16_tEfNS_4arch4Sm80ELb1ELb0ELb1ELb1ELb1ELb0ELb0ELb0ELi2ELi2ELi4ELi2ELb0EEENS1_24CollectiveEpilogueBwdGQAISB_fSE_Li256ELb1ELb1EEENS1_25SingleTileBwdLPTSchedulerILb1ELi128ELb1EEEEEEEEEvNT_6ParamsE:
	.zero		1184


//--------------------- .nv.constant0._ZN7cutlass13device_kernelIN5flash22FlashAttnBwdPreprocessIN4cute5tupleIJNS3_1CILi64EEENS5_ILi96EEEEEENS_10bfloat16_tEfNS_4arch4Sm80ELb1ELb1EEEEEvNT_6ParamsE --------------------------
	.section	.nv.constant0._ZN7cutlass13device_kernelIN5flash22FlashAttnBwdPreprocessIN4cute5tupleIJNS3_1CILi64EEENS5_ILi96EEEEEENS_10bfloat16_tEfNS_4arch4Sm80ELb1ELb1EEEEEvNT_6ParamsE,"a",@progbits
	.sectionflags	@""
	.align	4
.nv.constant0._ZN7cutlass13device_kernelIN5flash22FlashAttnBwdPreprocessIN4cute5tupleIJNS3_1CILi64EEENS5_ILi96EEEEEENS_10bfloat16_tEfNS_4arch4Sm80ELb1ELb1EEEEEvNT_6ParamsE:
	.zero		768


//--------------------- SYMBOLS --------------------------

	.type		.nv.reservedSmem.offset0,@object
	.size		.nv.reservedSmem.offset0,0x4
